def matmul_kernel(
    a_ptr,
    b_ptr,
    c_ptr,
    M,
    N,
    K,
    stride_am,
    stride_ak,
    stride_bk,
    stride_bn,
    stride_cm,
    stride_cn,
    BLOCK_M: tl.constexpr,
    BLOCK_N: tl.constexpr,
    BLOCK_K: tl.constexpr,
    GROUP_M: tl.constexpr,
):
    pid = tl.program_id(axis=0)
    num_pid_m = tl.cdiv(M, BLOCK_M)
    num_pid_n = tl.cdiv(N, BLOCK_N)
    num_pid_in_group = GROUP_M * num_pid_n
    group_id = pid // num_pid_in_group
    first_pid_m = group_id * GROUP_M
    group_size_m = min(num_pid_m - first_pid_m, GROUP_M)
    pid_m = first_pid_m + ((pid % num_pid_in_group) % group_size_m)
    pid_n = (pid % num_pid_in_group) // group_size_m

    offs_am = (pid_m * BLOCK_M + tl.arange(0, BLOCK_M)) % M
    offs_bn = (pid_n * BLOCK_N + tl.arange(0, BLOCK_N)) % N
    offs_k = tl.arange(0, BLOCK_K)
    a_ptrs = a_ptr + offs_am[:, None] * stride_am + offs_k[None, :] * stride_ak
    b_ptrs = b_ptr + offs_k[:, None] * stride_bk + offs_bn[None, :] * stride_bn

    acc = tl.zeros((BLOCK_M, BLOCK_N), dtype=tl.float32)
    for kk in range(0, tl.cdiv(K, BLOCK_K)):
        a = tl.load(a_ptrs, mask=offs_k[None, :] < K - kk * BLOCK_K, other=0.0)
        b = tl.load(b_ptrs, mask=offs_k[:, None] < K - kk * BLOCK_K, other=0.0)
        acc = tl.dot(a, b, acc)
        a_ptrs += BLOCK_K * stride_ak
        b_ptrs += BLOCK_K * stride_bk

    c = acc.to(c_ptr.dtype.element_ty)
    offs_cm = pid_m * BLOCK_M + tl.arange(0, BLOCK_M)
    offs_cn = pid_n * BLOCK_N + tl.arange(0, BLOCK_N)
    c_ptrs = c_ptr + offs_cm[:, None] * stride_cm + offs_cn[None, :] * stride_cn
    mask = (offs_cm[:, None] < M) & (offs_cn[None, :] < N)
    tl.store(c_ptrs, c, mask=mask)

# config = {"BLOCK_K": 64, "BLOCK_M": 64, "BLOCK_N": 256, "GROUP_M": 8, "arch": "sm_80", "dtype": "fp16", "num_ctas": 1, "num_stages": 2, "num_warps": 2}
# arch = sm_80


// ===== COMPILED SASS (sm_80) =====

	.target	sm_80

	.elftype	@"ET_EXEC"


//--------------------- .note.nv.tkinfo           --------------------------
	.section	.note.nv.tkinfo,"",@"SHT_NOTE"
	.sectionflags	@"SHF_NOTE_NV_TKINFO"
	.tkinfo
        /*0018*/ 	.word	0x00000002
        /*0030*/ 	.string	""
        /*0030*/ 	.string	"ptxas"
        /*0030*/ 	.string	"Cuda compilation tools, release 13.0, V13.0.88"
        /*0030*/ 	.string	"Build cuda_13.0.r13.0/compiler.36424714_0"
        /*0030*/ 	.string	"-v  -suppress-debug-info  -lineinfo  -arch sm_80 "



//--------------------- .note.nv.cuinfo           --------------------------
	.section	.note.nv.cuinfo,"",@"SHT_NOTE"
	.sectionflags	@"SHF_NOTE_NV_CUINFO"
        /*0018*/ 	.short	0x0002
        /*001a*/ 	.short	0x0050
        /*001c*/ 	.short	0x0082
	.zero		2


//--------------------- .nv.info                  --------------------------
	.section	.nv.info,"",@"SHT_CUDA_INFO"
	.align	4


	//----- nvinfo : EIATTR_REGCOUNT
	.align		4
        /*0000*/ 	.byte	0x04, 0x2f
        /*0002*/ 	.short	(.L_1 - .L_0)
	.align		4
.L_0:
        /*0004*/ 	.word	index@(matmul_kernel)
        /*0008*/ 	.word	0x00000020


	//----- nvinfo : EIATTR_FRAME_SIZE
	.align		4
.L_1:
        /*000c*/ 	.byte	0x04, 0x11
        /*000e*/ 	.short	(.L_3 - .L_2)
	.align		4
.L_2:
        /*0010*/ 	.word	index@(matmul_kernel)
        /*0014*/ 	.word	0x00002ba0


	//----- nvinfo : EIATTR_MIN_STACK_SIZE
	.align		4
.L_3:
        /*0018*/ 	.byte	0x04, 0x12
        /*001a*/ 	.short	(.L_5 - .L_4)
	.align		4
.L_4:
        /*001c*/ 	.word	index@(matmul_kernel)
        /*0020*/ 	.word	0x00002ba0
.L_5:


//--------------------- .nv.info.matmul_kernel    --------------------------
	.section	.nv.info.matmul_kernel,"",@"SHT_CUDA_INFO"
	.sectionflags	@""
	.align	4


	//----- nvinfo : EIATTR_CUDA_API_VERSION
	.align		4
        /*0000*/ 	.byte	0x04, 0x37
        /*0002*/ 	.short	(.L_7 - .L_6)
.L_6:
        /*0004*/ 	.word	0x00000082


	//----- nvinfo : EIATTR_SW2861232_WAR
	.align		4
.L_7:
        /*0008*/ 	.byte	0x01, 0x35
	.zero		2


	//----- nvinfo : EIATTR_PARAM_CBANK
	.align		4
        /*000c*/ 	.byte	0x04, 0x0a
        /*000e*/ 	.short	(.L_9 - .L_8)
	.align		4
.L_8:
        /*0010*/ 	.word	index@(.nv.constant0.matmul_kernel)
        /*0014*/ 	.short	0x0160
        /*0016*/ 	.short	0x0050


	//----- nvinfo : EIATTR_CBANK_PARAM_SIZE
	.align		4
.L_9:
        /*0018*/ 	.byte	0x03, 0x19
        /*001a*/ 	.short	0x0050


	//----- nvinfo : EIATTR_KPARAM_INFO
	.align		4
        /*001c*/ 	.byte	0x04, 0x17
        /*001e*/ 	.short	(.L_11 - .L_10)
.L_10:
        /*0020*/ 	.word	0x00000000
        /*0024*/ 	.short	0x000d
        /*0026*/ 	.short	0x0048
        /*0028*/ 	.byte	0x00, 0xf4, 0x21, 0x00


	//----- nvinfo : EIATTR_KPARAM_INFO
	.align		4
.L_11:
        /*002c*/ 	.byte	0x04, 0x17
        /*002e*/ 	.short	(.L_13 - .L_12)
.L_12:
        /*0030*/ 	.word	0x00000000
        /*0034*/ 	.short	0x000c
        /*0036*/ 	.short	0x0040
        /*0038*/ 	.byte	0x00, 0xf4, 0x21, 0x00


	//----- nvinfo : EIATTR_KPARAM_INFO
	.align		4
.L_13:
        /*003c*/ 	.byte	0x04, 0x17
        /*003e*/ 	.short	(.L_15 - .L_14)
.L_14:
        /*0040*/ 	.word	0x00000000
        /*0044*/ 	.short	0x000b
        /*0046*/ 	.short	0x0038
        /*0048*/ 	.byte	0x00, 0xf0, 0x11, 0x00


	//----- nvinfo : EIATTR_KPARAM_INFO
	.align		4
.L_15:
        /*004c*/ 	.byte	0x04, 0x17
        /*004e*/ 	.short	(.L_17 - .L_16)
.L_16:
        /*0050*/ 	.word	0x00000000
        /*0054*/ 	.short	0x000a
        /*0056*/ 	.short	0x0034
        /*0058*/ 	.byte	0x00, 0xf0, 0x11, 0x00


	//----- nvinfo : EIATTR_KPARAM_INFO
	.align		4
.L_17:
        /*005c*/ 	.byte	0x04, 0x17
        /*005e*/ 	.short	(.L_19 - .L_18)
.L_18:
        /*0060*/ 	.word	0x00000000
        /*0064*/ 	.short	0x0009
        /*0066*/ 	.short	0x0030
        /*0068*/ 	.byte	0x00, 0xf0, 0x11, 0x00


	//----- nvinfo : EIATTR_KPARAM_INFO
	.align		4
.L_19:
        /*006c*/ 	.byte	0x04, 0x17
        /*006e*/ 	.short	(.L_21 - .L_20)
.L_20:
        /*0070*/ 	.word	0x00000000
        /*0074*/ 	.short	0x0008
        /*0076*/ 	.short	0x002c
        /*0078*/ 	.byte	0x00, 0xf0, 0x11, 0x00


	//----- nvinfo : EIATTR_KPARAM_INFO
	.align		4
.L_21:
        /*007c*/ 	.byte	0x04, 0x17
        /*007e*/ 	.short	(.L_23 - .L_22)
.L_22:
        /*0080*/ 	.word	0x00000000
        /*0084*/ 	.short	0x0007
        /*0086*/ 	.short	0x0028
        /*0088*/ 	.byte	0x00, 0xf0, 0x11, 0x00


	//----- nvinfo : EIATTR_KPARAM_INFO
	.align		4
.L_23:
        /*008c*/ 	.byte	0x04, 0x17
        /*008e*/ 	.short	(.L_25 - .L_24)
.L_24:
        /*0090*/ 	.word	0x00000000
        /*0094*/ 	.short	0x0006
        /*0096*/ 	.short	0x0024
        /*0098*/ 	.byte	0x00, 0xf0, 0x11, 0x00


	//----- nvinfo : EIATTR_KPARAM_INFO
	.align		4
.L_25:
        /*009c*/ 	.byte	0x04, 0x17
        /*009e*/ 	.short	(.L_27 - .L_26)
.L_26:
        /*00a0*/ 	.word	0x00000000
        /*00a4*/ 	.short	0x0005
        /*00a6*/ 	.short	0x0020
        /*00a8*/ 	.byte	0x00, 0xf0, 0x11, 0x00


	//----- nvinfo : EIATTR_KPARAM_INFO
	.align		4
.L_27:
        /*00ac*/ 	.byte	0x04, 0x17
        /*00ae*/ 	.short	(.L_29 - .L_28)
.L_28:
        /*00b0*/ 	.word	0x00000000
        /*00b4*/ 	.short	0x0004
        /*00b6*/ 	.short	0x001c
        /*00b8*/ 	.byte	0x00, 0xf0, 0x11, 0x00


	//----- nvinfo : EIATTR_KPARAM_INFO
	.align		4
.L_29:
        /*00bc*/ 	.byte	0x04, 0x17
        /*00be*/ 	.short	(.L_31 - .L_30)
.L_30:
        /*00c0*/ 	.word	0x00000000
        /*00c4*/ 	.short	0x0003
        /*00c6*/ 	.short	0x0018
        /*00c8*/ 	.byte	0x00, 0xf0, 0x11, 0x00


	//----- nvinfo : EIATTR_KPARAM_INFO
	.align		4
.L_31:
        /*00cc*/ 	.byte	0x04, 0x17
        /*00ce*/ 	.short	(.L_33 - .L_32)
.L_32:
        /*00d0*/ 	.word	0x00000000
        /*00d4*/ 	.short	0x0002
        /*00d6*/ 	.short	0x0010
        /*00d8*/ 	.byte	0x00, 0xf4, 0x21, 0x00


	//----- nvinfo : EIATTR_KPARAM_INFO
	.align		4
.L_33:
        /*00dc*/ 	.byte	0x04, 0x17
        /*00de*/ 	.short	(.L_35 - .L_34)
.L_34:
        /*00e0*/ 	.word	0x00000000
        /*00e4*/ 	.short	0x0001
        /*00e6*/ 	.short	0x0008
        /*00e8*/ 	.byte	0x00, 0xf4, 0x21, 0x00


	//----- nvinfo : EIATTR_KPARAM_INFO
	.align		4
.L_35:
        /*00ec*/ 	.byte	0x04, 0x17
        /*00ee*/ 	.short	(.L_37 - .L_36)
.L_36:
        /*00f0*/ 	.word	0x00000000
        /*00f4*/ 	.short	0x0000
        /*00f6*/ 	.short	0x0000
        /*00f8*/ 	.byte	0x00, 0xf4, 0x21, 0x00


	//----- nvinfo : EIATTR_MAXREG_COUNT
	.align		4
.L_37:
        /*00fc*/ 	.byte	0x03, 0x1b
        /*00fe*/ 	.short	0x00ff


	//----- nvinfo : EIATTR_NUM_BARRIERS
	.align		4
        /*0100*/ 	.byte	0x02, 0x4c
        /*0102*/ 	.byte	0x01
	.zero		1


	//----- nvinfo : EIATTR_ANNOTATIONS
	.align		4
        /*0104*/ 	.byte	0x04, 0x55
        /*0106*/ 	.short	(.L_39 - .L_38)


	//   ....[0]....
.L_38:
        /*0108*/ 	.word	0x00000001
        /*010c*/ 	.byte	0x10, 0x05, 0x00, 0x00, 0x01, 0x00, 0x00, 0x00, 0x40, 0x05, 0x00, 0x00, 0x01, 0x00, 0x00, 0x00
        /* <DEDUP_REMOVED lines=1618> */
        /*663c*/ 	.byte	0x60, 0xa5, 0x01, 0x00, 0x01, 0x00, 0x00, 0x00, 0x70, 0xa5, 0x01, 0x00


	//----- nvinfo : EIATTR_MERCURY_ISA_VERSION
	.align		4
.L_39:
        /*6648*/ 	.byte	0x03, 0x5f
        /*664a*/ 	.short	0x0000


	//----- nvinfo : EIATTR_EXIT_INSTR_OFFSETS
	.align		4
        /*664c*/ 	.byte	0x04, 0x1c
        /*664e*/ 	.short	(.L_41 - .L_40)


	//   ....[0]....
.L_40:
        /*6650*/ 	.word	0x00052430


	//   ....[1]....
        /*6654*/ 	.word	0x00052460


	//----- nvinfo : EIATTR_REQNTID
	.align		4
.L_41:
        /*6658*/ 	.byte	0x04, 0x10
        /*665a*/ 	.short	(.L_43 - .L_42)
.L_42:
        /*665c*/ 	.word	0x00000040
        /*6660*/ 	.word	0x00000001
        /*6664*/ 	.word	0x00000001
.L_43:


//--------------------- .nv.callgraph             --------------------------
	.section	.nv.callgraph,"",@"SHT_CUDA_CALLGRAPH"
	.align	4
	.sectionentsize	8
	.align		4
        /*0000*/ 	.word	0x00000000
	.align		4
        /*0004*/ 	.word	0xffffffff
	.align		4
        /*0008*/ 	.word	0x00000000
	.align		4
        /*000c*/ 	.word	0xfffffffe
	.align		4
        /*0010*/ 	.word	0x00000000
	.align		4
        /*0014*/ 	.word	0xfffffffd
	.align		4
        /*0018*/ 	.word	0x00000000
	.align		4
        /*001c*/ 	.word	0xfffffffc


//--------------------- .nv.rel.action            --------------------------
	.section	.nv.rel.action,"",@"SHT_CUDA_RELOCINFO"
	.align	8
	.sectionentsize	8
        /*0000*/ 	.byte	0x73, 0x00, 0x00, 0x00, 0x00, 0x00, 0x00, 0x00, 0x00, 0x00, 0x00, 0x11, 0x25, 0x00, 0x05, 0x36


//--------------------- .nv.constant0.matmul_kernel --------------------------
	.section	.nv.constant0.matmul_kernel,"a",@progbits
	.sectionflags	@""
	.align	4
.nv.constant0.matmul_kernel:
	.zero		432


//--------------------- .text.matmul_kernel       --------------------------
	.section	.text.matmul_kernel,"ax",@progbits
	.sectioninfo	@"SHI_REGISTERS=32"
	.align	128
        .global         matmul_kernel
        .type           matmul_kernel,@function
        .size           matmul_kernel,(.L_x_5 - matmul_kernel)
        .other          matmul_kernel,@"STO_CUDA_ENTRY STV_DEFAULT"
matmul_kernel:
.text.matmul_kernel:
[----:B------:R-:W-:-:S04]  /*0000*/  IMAD.MOV.U32 R1, RZ, RZ, c[0x0][0x28] ;  /* 0x00000a00ff017624 */ /* 0x000fc800078e00ff */
[----:B------:R-:W-:Y:S01]  /*0010*/  IMAD.MOV.U32 R0, RZ, RZ, c[0x0][0x17c] ;  /* 0x00005f00ff007624 */ /* 0x000fe200078e00ff */
[----:B------:R-:W-:Y:S01]  /*0020*/  IADD3 R1, R1, -0x2ba0, RZ ;  /* 0xffffd46001017810 */ /* 0x000fe20007ffe0ff */
[----:B------:R-:W0:Y:S01]  /*0030*/  S2R R12, SR_TID.X ;  /* 0x00000000000c7919 */ /* 0x000e220000002100 */
[----:B------:R-:W-:Y:S02]  /*0040*/  ULDC.64 UR6, c[0x0][0x118] ;  /* 0x0000460000067ab9 */ /* 0x000fe40000000a00 */
[----:B------:R-:W-:-:S04]  /*0050*/  IADD3 R0, R0, 0xff, RZ ;  /* 0x000000ff00007810 */ /* 0x000fc80007ffe0ff */
[----:B------:R-:W-:-:S04]  /*0060*/  SHF.R.S32.HI R3, RZ, 0x1f, R0 ;  /* 0x0000001fff037819 */ /* 0x000fc80000011400 */
[----:B------:R-:W-:-:S04]  /*0070*/  LEA.HI R3, R3, R0, RZ, 0x8 ;  /* 0x0000000003037211 */ /* 0x000fc800078f40ff */
[----:B------:R-:W-:Y:S02]  /*0080*/  SHF.R.S32.HI R0, RZ, 0x8, R3 ;  /* 0x00000008ff007819 */ /* 0x000fe40000011403 */
[----:B------:R-:W1:Y:S03]  /*0090*/  S2R R3, SR_CTAID.X ;  /* 0x0000000000037919 */ /* 0x000e660000002500 */
[----:B------:R-:W-:Y:S01]  /*00a0*/  IMAD.SHL.U32 R0, R0, 0x8, RZ ;  /* 0x0000000800007824 */ /* 0x000fe200078e00ff */
[----:B0-----:R-:W-:-:S04]  /*00b0*/  LOP3.LUT R15, R12, 0x3f, RZ, 0xc0, !PT ;  /* 0x0000003f0c0f7812 */ /* 0x001fc800078ec0ff */
[-C--:B------:R-:W-:Y:S02]  /*00c0*/  IABS R7, R0.reuse ;  /* 0x0000000000077213 */ /* 0x080fe40000000000 */
[----:B------:R-:W-:Y:S02]  /*00d0*/  IABS R10, R0 ;  /* 0x00000000000a7213 */ /* 0x000fe40000000000 */
[----:B------:R-:W0:Y:S01]  /*00e0*/  I2F.RP R2, R7 ;  /* 0x0000000700027306 */ /* 0x000e220000209400 */
[----:B-1----:R-:W-:-:S07]  /*00f0*/  IABS R8, R3 ;  /* 0x0000000300087213 */ /* 0x002fce0000000000 */
[----:B0-----:R-:W0:Y:S02]  /*0100*/  MUFU.RCP R2, R2 ;  /* 0x0000000200027308 */ /* 0x001e240000001000 */
[----:B0-----:R-:W-:Y:S01]  /*0110*/  IADD3 R4, R2, 0xffffffe, RZ ;  /* 0x0ffffffe02047810 */ /* 0x001fe20007ffe0ff */
[----:B------:R-:W-:-:S05]  /*0120*/  IMAD.MOV R2, RZ, RZ, -R10 ;  /* 0x000000ffff027224 */ /* 0x000fca00078e0a0a */
[----:B------:R0:W1:Y:S02]  /*0130*/  F2I.FTZ.U32.TRUNC.NTZ R5, R4 ;  /* 0x0000000400057305 */ /* 0x000064000021f000 */
[----:B0-----:R-:W-:Y:S02]  /*0140*/  IMAD.MOV.U32 R4, RZ, RZ, RZ ;  /* 0x000000ffff047224 */ /* 0x001fe400078e00ff */
[----:B-1----:R-:W-:-:S04]  /*0150*/  IMAD.MOV R6, RZ, RZ, -R5 ;  /* 0x000000ffff067224 */ /* 0x002fc800078e0a05 */
[----:B------:R-:W-:Y:S02]  /*0160*/  IMAD R9, R6, R7, RZ ;  /* 0x0000000706097224 */ /* 0x000fe400078e02ff */
[----:B------:R-:W-:Y:S02]  /*0170*/  IMAD.MOV.U32 R6, RZ, RZ, R8 ;  /* 0x000000ffff067224 */ /* 0x000fe400078e0008 */
[----:B------:R-:W-:-:S06]  /*0180*/  IMAD.HI.U32 R5, R5, R9, R4 ;  /* 0x0000000905057227 */ /* 0x000fcc00078e0004 */
[----:B------:R-:W-:-:S04]  /*0190*/  IMAD.HI.U32 R5, R5, R6, RZ ;  /* 0x0000000605057227 */ /* 0x000fc800078e00ff */
[----:B------:R-:W-:-:S05]  /*01a0*/  IMAD R2, R5, R2, R6 ;  /* 0x0000000205027224 */ /* 0x000fca00078e0206 */
[----:B------:R-:W-:-:S13]  /*01b0*/  ISETP.GT.U32.AND P1, PT, R7, R2, PT ;  /* 0x000000020700720c */ /* 0x000fda0003f24070 */
[----:B------:R-:W-:Y:S01]  /*01c0*/  @!P1 IMAD.IADD R2, R2, 0x1, -R7 ;  /* 0x0000000102029824 */ /* 0x000fe200078e0a07 */
[----:B------:R-:W-:Y:S02]  /*01d0*/  @!P1 IADD3 R5, R5, 0x1, RZ ;  /* 0x0000000105059810 */ /* 0x000fe40007ffe0ff */
[----:B------:R-:W-:Y:S02]  /*01e0*/  ISETP.NE.AND P1, PT, R0, RZ, PT ;  /* 0x000000ff0000720c */ /* 0x000fe40003f25270 */
[----:B------:R-:W-:Y:S02]  /*01f0*/  ISETP.GE.U32.AND P0, PT, R2, R7, PT ;  /* 0x000000070200720c */ /* 0x000fe40003f06070 */
[----:B------:R-:W-:-:S04]  /*0200*/  LOP3.LUT R2, R3, R0, RZ, 0x3c, !PT ;  /* 0x0000000003027212 */ /* 0x000fc800078e3cff */
[----:B------:R-:W-:Y:S01]  /*0210*/  ISETP.GE.AND P2, PT, R2, RZ, PT ;  /* 0x000000ff0200720c */ /* 0x000fe20003f46270 */
[----:B------:R-:W-:-:S05]  /*0220*/  IMAD.MOV.U32 R2, RZ, RZ, c[0x0][0x178] ;  /* 0x00005e00ff027624 */ /* 0x000fca00078e00ff */
[----:B------:R-:W-:Y:S02]  /*0230*/  IADD3 R2, R2, 0x3f, RZ ;  /* 0x0000003f02027810 */ /* 0x000fe40007ffe0ff */
[----:B------:R-:W-:-:S05]  /*0240*/  @P0 IADD3 R5, R5, 0x1, RZ ;  /* 0x0000000105050810 */ /* 0x000fca0007ffe0ff */
[----:B------:R-:W-:Y:S01]  /*0250*/  IMAD.MOV.U32 R4, RZ, RZ, R5 ;  /* 0x000000ffff047224 */ /* 0x000fe200078e0005 */
[----:B------:R-:W-:-:S03]  /*0260*/  SHF.R.S32.HI R5, RZ, 0x1f, R2 ;  /* 0x0000001fff057819 */ /* 0x000fc60000011402 */
[----:B------:R-:W-:Y:S01]  /*0270*/  @!P2 IMAD.MOV R4, RZ, RZ, -R4 ;  /* 0x000000ffff04a224 */ /* 0x000fe200078e0a04 */
[----:B------:R-:W-:Y:S02]  /*0280*/  @!P1 LOP3.LUT R4, RZ, R0, RZ, 0x33, !PT ;  /* 0x00000000ff049212 */ /* 0x000fe400078e33ff */
[----:B------:R-:W-:-:S03]  /*0290*/  LEA.HI R5, R5, R2, RZ, 0x6 ;  /* 0x0000000205057211 */ /* 0x000fc600078f30ff */
[----:B------:R-:W-:Y:S02]  /*02a0*/  IMAD.SHL.U32 R2, R4, 0x8, RZ ;  /* 0x0000000804027824 */ /* 0x000fe400078e00ff */
[----:B------:R-:W-:-:S03]  /*02b0*/  IMAD.MOV R4, RZ, RZ, -R4 ;  /* 0x000000ffff047224 */ /* 0x000fc600078e0a04 */
[----:B------:R-:W-:Y:S01]  /*02c0*/  LEA.HI.SX32 R5, R5, -R2, 0x1a ;  /* 0x8000000205057211 */ /* 0x000fe200078fd2ff */
[----:B------:R-:W-:Y:S02]  /*02d0*/  IMAD R13, R0, R4, R3 ;  /* 0x00000004000d7224 */ /* 0x000fe400078e0203 */
[----:B------:R-:W-:Y:S01]  /*02e0*/  IMAD.MOV.U32 R4, RZ, RZ, RZ ;  /* 0x000000ffff047224 */ /* 0x000fe200078e00ff */
[----:B------:R-:W-:Y:S02]  /*02f0*/  IMNMX R6, R5, 0x8, PT ;  /* 0x0000000805067817 */ /* 0x000fe40003800200 */
[----:B------:R-:W-:Y:S02]  /*0300*/  IABS R11, R13 ;  /* 0x0000000d000b7213 */ /* 0x000fe40000000000 */
[----:B------:R-:W-:-:S04]  /*0310*/  IABS R9, R6 ;  /* 0x0000000600097213 */ /* 0x000fc80000000000 */
[----:B------:R-:W0:Y:S08]  /*0320*/  I2F.RP R7, R9 ;  /* 0x0000000900077306 */ /* 0x000e300000209400 */
[----:B0-----:R-:W0:Y:S02]  /*0330*/  MUFU.RCP R7, R7 ;  /* 0x0000000700077308 */ /* 0x001e240000001000 */
[----:B0-----:R-:W-:-:S06]  /*0340*/  IADD3 R5, R7, 0xffffffe, RZ ;  /* 0x0ffffffe07057810 */ /* 0x001fcc0007ffe0ff */
[----:B------:R-:W0:Y:S02]  /*0350*/  F2I.FTZ.U32.TRUNC.NTZ R5, R5 ;  /* 0x0000000500057305 */ /* 0x000e24000021f000 */
[----:B0-----:R-:W-:-:S04]  /*0360*/  IMAD.MOV R8, RZ, RZ, -R5 ;  /* 0x000000ffff087224 */ /* 0x001fc800078e0a05 */
[----:B------:R-:W-:-:S04]  /*0370*/  IMAD.MOV.U32 R0, RZ, RZ, R8 ;  /* 0x000000ffff007224 */ /* 0x000fc800078e0008 */
[----:B------:R-:W-:Y:S01]  /*0380*/  IMAD R3, R0, R9, RZ ;  /* 0x0000000900037224 */ /* 0x000fe200078e02ff */
[----:B------:R-:W-:-:S03]  /*0390*/  IABS R0, R6 ;  /* 0x0000000600007213 */ /* 0x000fc60000000000 */
[----:B------:R-:W-:-:S04]  /*03a0*/  IMAD.HI.U32 R4, R5, R3, R4 ;  /* 0x0000000305047227 */ /* 0x000fc800078e0004 */
[----:B------:R-:W-:Y:S02]  /*03b0*/  IMAD.MOV R0, RZ, RZ, -R0 ;  /* 0x000000ffff007224 */ /* 0x000fe400078e0a00 */
        /* <DEDUP_REMOVED lines=9> */
[----:B------:R-:W-:-:S05]  /*0450*/  IMAD.MOV.U32 R0, RZ, RZ, 0x3f ;  /* 0x0000003fff007424 */ /* 0x000fca00078e00ff */
[----:B------:R-:W-:Y:S02]  /*0460*/  IADD3 R16, R0, c[0x0][0x180], RZ ;  /* 0x0000600000107a10 */ /* 0x000fe40007ffe0ff */
[----:B------:R-:W-:Y:S02]  /*0470*/  @P0 IADD3 R4, R4, 0x1, RZ ;  /* 0x0000000104040810 */ /* 0x000fe40007ffe0ff */
[----:B------:R-:W-:-:S03]  /*0480*/  ISETP.GT.AND P0, PT, R16, 0x3f, PT ;  /* 0x0000003f1000780c */ /* 0x000fc60003f04270 */
[----:B------:R-:W-:Y:S01]  /*0490*/  @!P2 IMAD.MOV R4, RZ, RZ, -R4 ;  /* 0x000000ffff04a224 */ /* 0x000fe200078e0a04 */
[----:B------:R-:W-:-:S05]  /*04a0*/  @!P1 LOP3.LUT R4, RZ, R6, RZ, 0x33, !PT ;  /* 0x00000006ff049212 */ /* 0x000fca00078e33ff */
[----:B------:R-:W-:Y:S02]  /*04b0*/  IMAD.MOV R3, RZ, RZ, -R4 ;  /* 0x000000ffff037224 */ /* 0x000fe400078e0a04 */
[----:B------:R-:W-:Y:S02]  /*04c0*/  IMAD.SHL.U32 R14, R4, 0x100, RZ ;  /* 0x00000100040e7824 */ /* 0x000fe400078e00ff */
[----:B------:R-:W-:-:S03]  /*04d0*/  IMAD R3, R6, R3, R13 ;  /* 0x0000000306037224 */ /* 0x000fc600078e020d */
[----:B------:R-:W-:Y:S01]  /*04e0*/  IADD3 R4, R14, 0x1, RZ ;  /* 0x000000010e047810 */ /* 0x000fe20007ffe0ff */
[----:B------:R-:W-:Y:S01]  /*04f0*/  IMAD.IADD R0, R2, 0x1, R3 ;  /* 0x0000000102007824 */ /* 0x000fe200078e0203 */
[C---:B------:R-:W-:Y:S01]  /*0500*/  IADD3 R3, R14.reuse, 0x2, RZ ;  /* 0x000000020e037810 */ /* 0x040fe20007ffe0ff */
[----:B------:R-:W-:Y:S01]  /*0510*/  STL [R1+0x4d8], R14 ;  /* 0x0004d80e01007387 */ /* 0x000fe20000100800 */
[C---:B------:R-:W-:Y:S02]  /*0520*/  IADD3 R2, R14.reuse, 0x3, RZ ;  /* 0x000000030e027810 */ /* 0x040fe40007ffe0ff */
[C---:B------:R-:W-:Y:S01]  /*0530*/  IADD3 R29, R14.reuse, 0xee, RZ ;  /* 0x000000ee0e1d7810 */ /* 0x040fe20007ffe0ff */
[----:B------:R0:W-:Y:S01]  /*0540*/  STL [R1+0x105c], R4 ;  /* 0x00105c0401007387 */ /* 0x0001e20000100800 */
[C---:B------:R-:W-:Y:S02]  /*0550*/  IADD3 R5, R14.reuse, 0xf9, RZ ;  /* 0x000000f90e057810 */ /* 0x040fe40007ffe0ff */
[C---:B------:R-:W-:Y:S01]  /*0560*/  IADD3 R28, R14.reuse, 0xfd, RZ ;  /* 0x000000fd0e1c7810 */ /* 0x040fe20007ffe0ff */
[----:B------:R1:W-:Y:S04]  /*0570*/  STL [R1+0x1064], R3 ;  /* 0x0010640301007387 */ /* 0x0003e80000100800 */
[----:B------:R2:W-:Y:S01]  /*0580*/  STL [R1+0x1060], R2 ;  /* 0x0010600201007387 */ /* 0x0005e20000100800 */
[----:B0-----:R-:W-:-:S02]  /*0590*/  IADD3 R4, R14, 0x4, RZ ;  /* 0x000000040e047810 */ /* 0x001fc40007ffe0ff */
[----:B-1----:R-:W-:-:S03]  /*05a0*/  IADD3 R3, R14, 0x5, RZ ;  /* 0x000000050e037810 */ /* 0x002fc60007ffe0ff */
[----:B------:R0:W-:Y:S01]  /*05b0*/  STL [R1+0x1068], R4 ;  /* 0x0010680401007387 */ /* 0x0001e20000100800 */
[----:B--2---:R-:W-:-:S03]  /*05c0*/  IADD3 R2, R14, 0x6, RZ ;  /* 0x000000060e027810 */ /* 0x004fc60007ffe0ff */
[----:B------:R1:W-:Y:S04]  /*05d0*/  STL [R1+0x106c], R3 ;  /* 0x00106c0301007387 */ /* 0x0003e80000100800 */
[----:B------:R2:W-:Y:S01]  /*05e0*/  STL [R1+0x1070], R2 ;  /* 0x0010700201007387 */ /* 0x0005e20000100800 */
[C---:B0-----:R-:W-:Y:S02]  /*05f0*/  IADD3 R4, R14.reuse, 0x7, RZ ;  /* 0x000000070e047810 */ /* 0x041fe40007ffe0ff */
        /* <DEDUP_REMOVED lines=455> */
[----:B0-----:R-:W-:Y:S01]  /*2270*/  IADD3 R4, R14, 0xeb, RZ ;  /* 0x000000eb0e047810 */ /* 0x001fe20007ffe0ff */
[----:B-1----:R-:W-:-:S04]  /*2280*/  IMAD R3, R0, 0x40, R15 ;  /* 0x0000004000037824 */ /* 0x002fc800078e020f */
[----:B------:R0:W-:Y:S01]  /*2290*/  STL [R1+0x1410], R4 ;  /* 0x0014100401007387 */ /* 0x0001e20000100800 */
[C---:B------:R-:W-:Y:S02]  /*22a0*/  IADD3 R0, R14.reuse, 0xed, RZ ;  /* 0x000000ed0e007810 */ /* 0x040fe40007ffe0ff */
[C---:B--2---:R-:W-:Y:S01]  /*22b0*/  IADD3 R2, R14.reuse, 0xec, RZ ;  /* 0x000000ec0e027810 */ /* 0x044fe20007ffe0ff */
[----:B------:R1:W-:Y:S04]  /*22c0*/  STL [R1+0x1058], R3 ;  /* 0x0010580301007387 */ /* 0x0003e80000100800 */
[----:B------:R2:W-:Y:S01]  /*22d0*/  STL [R1+0x140c], R2 ;  /* 0x00140c0201007387 */ /* 0x0005e20000100800 */
[----:B0-----:R-:W-:-:S03]  /*22e0*/  IADD3 R4, R14, 0xf3, RZ ;  /* 0x000000f30e047810 */ /* 0x001fc60007ffe0ff */
[----:B------:R0:W-:Y:S01]  /*22f0*/  STL [R1+0x1418], R0 ;  /* 0x0014180001007387 */ /* 0x0001e20000100800 */
[C---:B-1----:R-:W-:Y:S02]  /*2300*/  IADD3 R3, R14.reuse, 0xef, RZ ;  /* 0x000000ef0e037810 */ /* 0x042fe40007ffe0ff */
[----:B--2---:R-:W-:-:S03]  /*2310*/  IADD3 R2, R14, 0xf0, RZ ;  /* 0x000000f00e027810 */ /* 0x004fc60007ffe0ff */
[----:B------:R1:W-:Y:S01]  /*2320*/  STL [R1+0x1420], R3 ;  /* 0x0014200301007387 */ /* 0x0003e20000100800 */
[----:B0-----:R-:W-:-:S03]  /*2330*/  IADD3 R0, R14, 0xf1, RZ ;  /* 0x000000f10e007810 */ /* 0x001fc60007ffe0ff */
[----:B------:R-:W-:Y:S04]  /*2340*/  STL [R1+0x1414], R29 ;  /* 0x0014141d01007387 */ /* 0x000fe80000100800 */
[----:B------:R0:W-:Y:S01]  /*2350*/  STL [R1+0x141c], R2 ;  /* 0x00141c0201007387 */ /* 0x0001e20000100800 */
[----:B-1----:R-:W-:-:S03]  /*2360*/  IADD3 R3, R14, 0xf4, RZ ;  /* 0x000000f40e037810 */ /* 0x002fc60007ffe0ff */
[----:B------:R1:W-:Y:S04]  /*2370*/  STL [R1+0x1428], R0 ;  /* 0x0014280001007387 */ /* 0x0003e80000100800 */
[----:B------:R2:W-:Y:S01]  /*2380*/  STL [R1+0x142c], R4 ;  /* 0x00142c0401007387 */ /* 0x0005e20000100800 */
[C---:B0-----:R-:W-:Y:S02]  /*2390*/  IADD3 R2, R14.reuse, 0xf2, RZ ;  /* 0x000000f20e027810 */ /* 0x041fe40007ffe0ff */
[----:B-1----:R-:W-:-:S03]  /*23a0*/  IADD3 R0, R14, 0xf5, RZ ;  /* 0x000000f50e007810 */ /* 0x002fc60007ffe0ff */
[----:B------:R-:W-:Y:S01]  /*23b0*/  STL [R1+0x1424], R2 ;  /* 0x0014240201007387 */ /* 0x000fe20000100800 */
[----:B--2---:R-:W-:-:S03]  /*23c0*/  IADD3 R4, R14, 0xf6, RZ ;  /* 0x000000f60e047810 */ /* 0x004fc60007ffe0ff */
[----:B------:R0:W-:Y:S04]  /*23d0*/  STL [R1+0x1430], R3 ;  /* 0x0014300301007387 */ /* 0x0001e80000100800 */
[----:B------:R1:W-:Y:S04]  /*23e0*/  STL [R1+0x1438], R0 ;  /* 0x0014380001007387 */ /* 0x0003e80000100800 */
[----:B------:R2:W-:Y:S01]  /*23f0*/  STL [R1+0x143c], R4 ;  /* 0x00143c0401007387 */ /* 0x0005e20000100800 */
[C---:B0-----:R-:W-:Y:S02]  /*2400*/  IADD3 R3, R14.reuse, 0xf7, RZ ;  /* 0x000000f70e037810 */ /* 0x041fe40007ffe0ff */
[----:B-1----:R-:W-:-:S03]  /*2410*/  IADD3 R0, R14, 0xf8, RZ ;  /* 0x000000f80e007810 */ /* 0x002fc60007ffe0ff */
[----:B------:R-:W-:Y:S01]  /*2420*/  STL [R1+0x1444], R3 ;  /* 0x0014440301007387 */ /* 0x000fe20000100800 */
[----:B--2---:R-:W-:-:S03]  /*2430*/  IADD3 R4, R14, 0xfa, RZ ;  /* 0x000000fa0e047810 */ /* 0x004fc60007ffe0ff */
[----:B------:R0:W-:Y:S04]  /*2440*/  STL [R1+0x1450], R5 ;  /* 0x0014500501007387 */ /* 0x0001e80000100800 */
[----:B------:R-:W-:Y:S04]  /*2450*/  STL [R1+0x1448], R0 ;  /* 0x0014480001007387 */ /* 0x000fe80000100800 */
[----:B------:R1:W-:Y:S01]  /*2460*/  STL [R1+0x1454], R4 ;  /* 0x0014540401007387 */ /* 0x0003e20000100800 */
[----:B0-----:R-:W-:-:S05]  /*2470*/  IADD3 R5, R14, 0xfb, RZ ;  /* 0x000000fb0e057810 */ /* 0x001fca0007ffe0ff */
[----:B------:R0:W-:Y:S01]  /*2480*/  STL [R1+0x144c], R5 ;  /* 0x00144c0501007387 */ /* 0x0001e20000100800 */
[----:B-1----:R-:W-:-:S05]  /*2490*/  IADD3 R4, R14, 0xfc, RZ ;  /* 0x000000fc0e047810 */ /* 0x002fca0007ffe0ff */
[----:B------:R1:W-:Y:S01]  /*24a0*/  STL [R1+0x1440], R4 ;  /* 0x0014400401007387 */ /* 0x0003e20000100800 */
[----:B0-----:R-:W-:-:S05]  /*24b0*/  IADD3 R5, R14, 0xfe, RZ ;  /* 0x000000fe0e057810 */ /* 0x001fca0007ffe0ff */
[----:B------:R0:W-:Y:S01]  /*24c0*/  STL [R1+0x13e8], R5 ;  /* 0x0013e80501007387 */ /* 0x0001e20000100800 */
[----:B-1----:R-:W-:-:S03]  /*24d0*/  IADD3 R4, R14, 0xff, RZ ;  /* 0x000000ff0e047810 */ /* 0x002fc60007ffe0ff */
[----:B------:R0:W-:Y:S04]  /*24e0*/  STL [R1+0x1434], R28 ;  /* 0x0014341c01007387 */ /* 0x0001e80000100800 */
[----:B------:R0:W-:Y:S01]  /*24f0*/  STL [R1+0x13dc], R4 ;  /* 0x0013dc0401007387 */ /* 0x0001e20000100800 */
[----:B------:R-:W-:Y:S05]  /*2500*/  @P0 BRA `(.L_x_0) ;  /* 0x0000077000000947 */ /* 0x000fea0003800000 */
[----:B------:R-:W-:Y:S01]  /*2510*/  IMAD.SHL.U32 R0, R12, 0x20, RZ ;  /* 0x000000200c007824 */ /* 0x000fe200078e00ff */
[----:B------:R-:W-:Y:S01]  /*2520*/  CS2R R24, SRZ ;  /* 0x0000000000187805 */ /* 0x000fe2000001ff00 */
[----:B------:R-:W-:Y:S01]  /*2530*/  CS2R R26, SRZ ;  /* 0x00000000001a7805 */ /* 0x000fe2000001ff00 */
[----:B------:R-:W-:Y:S01]  /*2540*/  CS2R R20, SRZ ;  /* 0x0000000000147805 */ /* 0x000fe2000001ff00 */
[----:B------:R-:W-:Y:S01]  /*2550*/  CS2R R22, SRZ ;  /* 0x0000000000167805 */ /* 0x000fe2000001ff00 */
[----:B------:R1:W-:Y:S01]  /*2560*/  STL [R1+0x1048], R0 ;  /* 0x0010480001007387 */ /* 0x0003e20000100800 */
[----:B------:R-:W-:Y:S01]  /*2570*/  CS2R R16, SRZ ;  /* 0x0000000000107805 */ /* 0x000fe2000001ff00 */
[----:B------:R-:W-:Y:S01]  /*2580*/  CS2R R18, SRZ ;  /* 0x0000000000127805 */ /* 0x000fe2000001ff00 */
[----:B------:R-:W-:Y:S01]  /*2590*/  CS2R R12, SRZ ;  /* 0x00000000000c7805 */ /* 0x000fe2000001ff00 */
[----:B------:R1:W-:Y:S01]  /*25a0*/  STL [R1], RZ ;  /* 0x000000ff01007387 */ /* 0x0003e20000100800 */
[----:B------:R-:W-:Y:S01]  /*25b0*/  CS2R R14, SRZ ;  /* 0x00000000000e7805 */ /* 0x000fe2000001ff00 */
[----:B------:R-:W-:Y:S01]  /*25c0*/  CS2R R8, SRZ ;  /* 0x0000000000087805 */ /* 0x000fe2000001ff00 */
[----:B------:R-:W-:Y:S01]  /*25d0*/  CS2R R10, SRZ ;  /* 0x00000000000a7805 */ /* 0x000fe2000001ff00 */
[----:B------:R1:W-:Y:S01]  /*25e0*/  STL [R1+0x4], RZ ;  /* 0x000004ff01007387 */ /* 0x0003e20000100800 */
[----:B0-----:R-:W-:Y:S01]  /*25f0*/  CS2R R4, SRZ ;  /* 0x0000000000047805 */ /* 0x001fe2000001ff00 */
[----:B------:R-:W-:-:S02]  /*2600*/  CS2R R6, SRZ ;  /* 0x0000000000067805 */ /* 0x000fc4000001ff00 */
[----:B------:R1:W-:Y:S04]  /*2610*/  STL [R1+0x8], RZ ;  /* 0x000008ff01007387 */ /* 0x0003e80000100800 */
        /* <DEDUP_REMOVED lines=100> */
[----:B------:R1:W-:Y:S01]  /*2c60*/  STL [R1+0x52c], RZ ;  /* 0x00052cff01007387 */ /* 0x0003e20000100800 */
[----:B------:R-:W-:Y:S05]  /*2c70*/  BRA `(.L_x_1) ;  /* 0x0004740000007947 */ /* 0x000fea0003800000 */
.L_x_0:
[----:B------:R-:W-:Y:S01]  /*2c80*/  IMAD.MOV.U32 R22, RZ, RZ, R0 ;  /* 0x000000ffff167224 */ /* 0x000fe200078e0000 */
[----:B------:R-:W-:Y:S01]  /*2c90*/  IABS R0, c[0x0][0x178] ;  /* 0x00005e0000007a13 */ /* 0x000fe20000000000 */
[----:B------:R-:W-:Y:S01]  /*2ca0*/  IMAD.MOV.U32 R17, RZ, RZ, R2 ;  /* 0x000000ffff117224 */ /* 0x000fe200078e0002 */
[----:B------:R-:W2:Y:S03]  /*2cb0*/  LDL R26, [R1+0x1440] ;  /* 0x00144000011a7983 */ /* 0x000ea60000100800 */
[----:B------:R-:W-:Y:S01]  /*2cc0*/  IMAD.MOV.U32 R25, RZ, RZ, R0 ;  /* 0x000000ffff197224 */ /* 0x000fe200078e0000 */
[----:B------:R-:W3:Y:S03]  /*2cd0*/  LDL R27, [R1+0x1454] ;  /* 0x00145400011b7983 */ /* 0x000ee60000100800 */
[----:B------:R-:W1:Y:S01]  /*2ce0*/  I2F.RP R2, R25 ;  /* 0x0000001900027306 */ /* 0x000e620000209400 */
[----:B------:R-:W-:Y:S01]  /*2cf0*/  IMAD.MOV.U32 R12, RZ, RZ, R29 ;  /* 0x000000ffff0c7224 */ /* 0x000fe200078e001d */
[----:B------:R-:W-:Y:S01]  /*2d00*/  IABS R29, c[0x0][0x17c] ;  /* 0x00005f00001d7a13 */ /* 0x000fe20000000000 */
[----:B------:R-:W-:Y:S01]  /*2d10*/  IMAD.MOV.U32 R23, RZ, RZ, R3 ;  /* 0x000000ffff177224 */ /* 0x000fe200078e0003 */
[----:B------:R-:W4:Y:S04]  /*2d20*/  LDL R8, [R1+0x13dc] ;  /* 0x0013dc0001087983 */ /* 0x000f280000100800 */
[----:B------:R-:W5:Y:S01]  /*2d30*/  I2F.RP R0, R29 ;  /* 0x0000001d00007306 */ /* 0x000f620000209400 */
[----:B------:R-:W2:Y:S04]  /*2d40*/  LDL R19, [R1+0x1438] ;  /* 0x0014380001137983 */ /* 0x000ea80000100800 */
[----:B------:R-:W2:Y:S03]  /*2d50*/  LDL R13, [R1+0x141c] ;  /* 0x00141c00010d7983 */ /* 0x000ea60000100800 */
[----:B-1----:R-:W1:Y:S01]  /*2d60*/  MUFU.RCP R2, R2 ;  /* 0x0000000200027308 */ /* 0x002e620000001000 */
[----:B------:R-:W2:Y:S04]  /*2d70*/  LDL R20, [R1+0x1450] ;  /* 0x0014500001147983 */ /* 0x000ea80000100800 */
[----:B------:R-:W2:Y:S03]  /*2d80*/  LDL R9, [R1+0x1404] ;  /* 0x0014040001097983 */ /* 0x000ea60000100800 */
[----:B-----5:R-:W5:Y:S01]  /*2d90*/  MUFU.RCP R0, R0 ;  /* 0x0000000000007308 */ /* 0x020f620000001000 */
[----:B------:R-:W2:Y:S04]  /*2da0*/  LDL R7, [R1+0x1430] ;  /* 0x0014300001077983 */ /* 0x000ea80000100800 */
[----:B------:R-:W2:Y:S01]  /*2db0*/  LDL R24, [R1+0x144c] ;  /* 0x00144c0001187983 */ /* 0x000ea20000100800 */
[----:B-1----:R-:W-:-:S03]  /*2dc0*/  IADD3 R2, R2, 0xffffffe, RZ ;  /* 0x0ffffffe02027810 */ /* 0x002fc60007ffe0ff */
[----:B------:R-:W2:Y:S01]  /*2dd0*/  LDL R21, [R1+0x143c] ;  /* 0x00143c0001157983 */ /* 0x000ea20000100800 */
[----:B------:R-:W1:Y:S03]  /*2de0*/  F2I.FTZ.U32.TRUNC.NTZ R3, R2 ;  /* 0x0000000200037305 */ /* 0x000e66000021f000 */
[----:B------:R-:W2:Y:S01]  /*2df0*/  LDL R16, [R1+0x142c] ;  /* 0x00142c0001107983 */ /* 0x000ea20000100800 */
[----:B-----5:R-:W-:-:S03]  /*2e00*/  IADD3 R0, R0, 0xffffffe, RZ ;  /* 0x0ffffffe00007810 */ /* 0x020fc60007ffe0ff */
[----:B------:R-:W5:Y:S01]  /*2e10*/  LDL R10, [R1+0x1420] ;  /* 0x00142000010a7983 */ /* 0x000f620000100800 */
[----:B0-----:R0:W1:Y:S03]  /*2e20*/  F2I.FTZ.U32.TRUNC.NTZ R5, R0 ;  /* 0x0000000000057305 */ /* 0x001066000021f000 */
[----:B------:R-:W2:Y:S04]  /*2e30*/  LDL R18, [R1+0x1428] ;  /* 0x0014280001127983 */ /* 0x000ea80000100800 */
[----:B------:R-:W2:Y:S04]  /*2e40*/  LDL R11, [R1+0x140c] ;  /* 0x00140c00010b7983 */ /* 0x000ea80000100800 */
[----:B0-----:R-:W2:Y:S01]  /*2e50*/  LDL R0, [R1+0x1058] ;  /* 0x0010580001007983 */ /* 0x001ea20000100800 */
[----:B-1----:R-:W-:-:S02]  /*2e60*/  IMAD.MOV R6, RZ, RZ, -R3 ;  /* 0x000000ffff067224 */ /* 0x002fc400078e0a03 */
[----:B------:R-:W-:Y:S01]  /*2e70*/  IMAD.MOV.U32 R2, RZ, RZ, RZ ;  /* 0x000000ffff027224 */ /* 0x000fe200078e00ff */
[----:B------:R-:W3:Y:S01]  /*2e80*/  LDL R15, [R1+0x1410] ;  /* 0x00141000010f7983 */ /* 0x000ee20000100800 */
[----:B------:R-:W-:-:S03]  /*2e90*/  IMAD R6, R6, R25, RZ ;  /* 0x0000001906067224 */ /* 0x000fc600078e02ff */
[----:B------:R-:W3:Y:S01]  /*2ea0*/  LDL R14, [R1+0x1418] ;  /* 0x00141800010e7983 */ /* 0x000ee20000100800 */
[----:B------:R-:W-:-:S03]  /*2eb0*/  IMAD.HI.U32 R2, R3, R6, R2 ;  /* 0x0000000603027227 */ /* 0x000fc600078e0002 */
[----:B------:R-:W3:Y:S01]  /*2ec0*/  LDL R6, [R1+0x13e8] ;  /* 0x0013e80001067983 */ /* 0x000ee20000100800 */
[----:B------:R-:W-:Y:S02]  /*2ed0*/  IMAD.MOV R4, RZ, RZ, -R5 ;  /* 0x000000ffff047224 */ /* 0x000fe400078e0a05 */
[----:B------:R-:W-:Y:S02]  /*2ee0*/  IMAD.MOV.U32 R3, RZ, RZ, R28 ;  /* 0x000000ffff037224 */ /* 0x000fe400078e001c */
[----:B------:R-:W-:Y:S02]  /*2ef0*/  IMAD R28, R4, R29, RZ ;  /* 0x0000001d041c7224 */ /* 0x000fe400078e02ff */
[----:B------:R-:W-:-:S04]  /*2f00*/  IMAD.MOV.U32 R4, RZ, RZ, RZ ;  /* 0x000000ffff047224 */ /* 0x000fc800078e00ff */
[----:B------:R-:W-:Y:S01]  /*2f10*/  IMAD.HI.U32 R28, R5, R28, R4 ;  /* 0x0000001c051c7227 */ /* 0x000fe200078e0004 */
[----:B------:R-:W-:-:S05]  /*2f20*/  IABS R3, R3 ;  /* 0x0000000300037213 */ /* 0x000fca0000000000 */
[----:B------:R-:W-:-:S04]  /*2f30*/  IMAD.HI.U32 R5, R28, R3, RZ ;  /* 0x000000031c057227 */ /* 0x000fc800078e00ff */
[----:B------:R-:W-:-:S04]  /*2f40*/  IMAD.MOV R5, RZ, RZ, -R5 ;  /* 0x000000ffff057224 */ /* 0x000fc800078e0a05 */
[----:B------:R-:W-:Y:S01]  /*2f50*/  IMAD R5, R29, R5, R3 ;  /* 0x000000051d057224 */ /* 0x000fe200078e0203 */
[----:B----4-:R-:W-:Y:S02]  /*2f60*/  IABS R8, R8 ;  /* 0x0000000800087213 */ /* 0x010fe40000000000 */
[----:B--2---:R-:W-:-:S05]  /*2f70*/  IABS R0, R0 ;  /* 0x0000000000007213 */ /* 0x004fca0000000000 */
[----:B------:R-:W-:-:S04]  /*2f80*/  IMAD.HI.U32 R2, R2, R0, RZ ;  /* 0x0000000002027227 */ /* 0x000fc800078e00ff */
[----:B------:R-:W-:Y:S01]  /*2f90*/  IMAD.MOV R4, RZ, RZ, -R2 ;  /* 0x000000ffff047224 */ /* 0x000fe200078e0a02 */
[----:B------:R-:W-:-:S03]  /*2fa0*/  IABS R2, R26 ;  /* 0x0000001a00027213 */ /* 0x000fc60000000000 */
[----:B------:R-:W-:Y:S01]  /*2fb0*/  IMAD R0, R25, R4, R0 ;  /* 0x0000000419007224 */ /* 0x000fe200078e0200 */
[----:B---3--:R-:W-:Y:S01]  /*2fc0*/  IABS R6, R6 ;  /* 0x0000000600067213 */ /* 0x008fe20000000000 */
[----:B------:R-:W-:Y:S02]  /*2fd0*/  IMAD.MOV.U32 R25, RZ, RZ, R27 ;  /* 0x000000ffff197224 */ /* 0x000fe400078e001b */
[----:B------:R-:W-:Y:S01]  /*2fe0*/  IMAD.MOV.U32 R27, RZ, RZ, R22 ;  /* 0x000000ffff1b7224 */ /* 0x000fe200078e0016 */
[----:B------:R0:W-:Y:S01]  /*2ff0*/  STL [R1+0x4d0], R0 ;  /* 0x0004d00001007387 */ /* 0x0001e20000100800 */
[----:B------:R-:W-:Y:S02]  /*3000*/  IMAD.MOV.U32 R22, RZ, RZ, R19 ;  /* 0x000000ffff167224 */ /* 0x000fe400078e0013 */
[----:B------:R-:W-:Y:S02]  /*3010*/  IMAD.MOV.U32 R26, RZ, RZ, R20 ;  /* 0x000000ffff1a7224 */ /* 0x000fe400078e0014 */
[----:B------:R-:W-:-:S02]  /*3020*/  IMAD.MOV.U32 R19, RZ, RZ, R13 ;  /* 0x000000ffff137224 */ /* 0x000fc400078e000d */
[----:B------:R-:W-:Y:S02]  /*3030*/  IMAD.MOV.U32 R20, RZ, RZ, R23 ;  /* 0x000000ffff147224 */ /* 0x000fe400078e0017 */
[----:B------:R-:W-:Y:S02]  /*3040*/  IMAD.MOV.U32 R13, RZ, RZ, R9 ;  /* 0x000000ffff0d7224 */ /* 0x000fe400078e0009 */
[----:B0-----:R-:W-:Y:S02]  /*3050*/  IMAD.MOV.U32 R0, RZ, RZ, R2 ;  /* 0x000000ffff007224 */ /* 0x001fe400078e0002 */
[----:B------:R-:W-:Y:S02]  /*3060*/  IMAD.MOV.U32 R23, RZ, RZ, R7 ;  /* 0x000000ffff177224 */ /* 0x000fe400078e0007 */
[----:B------:R-:W-:-:S04]  /*3070*/  IMAD.HI.U32 R9, R28, R8, RZ ;  /* 0x000000081c097227 */ /* 0x000fc800078e00ff */
[----:B------:R-:W-:-:S04]  /*3080*/  IMAD.HI.U32 R7, R28, R6, RZ ;  /* 0x000000061c077227 */ /* 0x000fc800078e00ff */
[----:B------:R-:W-:-:S04]  /*3090*/  IMAD.HI.U32 R4, R28, R0, RZ ;  /* 0x000000001c047227 */ /* 0x000fc800078e00ff */
[----:B------:R-:W-:Y:S02]  /*30a0*/  IMAD.MOV R9, RZ, RZ, -R9 ;  /* 0x000000ffff097224 */ /* 0x000fe400078e0a09 */
[----:B------:R-:W-:Y:S01]  /*30b0*/  IMAD.MOV R7, RZ, RZ, -R7 ;  /* 0x000000ffff077224 */ /* 0x000fe200078e0a07 */
[----:B------:R-:W-:Y:S01]  /*30c0*/  IABS R2, R24 ;  /* 0x0000001800027213 */ /* 0x000fe20000000000 */
[----:B------:R-:W-:Y:S02]  /*30d0*/  IMAD.MOV R4, RZ, RZ, -R4 ;  /* 0x000000ffff047224 */ /* 0x000fe400078e0a04 */
[C---:B------:R-:W-:Y:S02]  /*30e0*/  IMAD R8, R29.reuse, R9, R8 ;  /* 0x000000091d087224 */ /* 0x040fe400078e0208 */
[C---:B------:R-:W-:Y:S02]  /*30f0*/  IMAD R6, R29.reuse, R7, R6 ;  /* 0x000000071d067224 */ /* 0x040fe400078e0206 */
[----:B------:R-:W-:Y:S01]  /*3100*/  IMAD R0, R29, R4, R0 ;  /* 0x000000041d007224 */ /* 0x000fe200078e0200 */
[----:B------:R0:W-:Y:S01]  /*3110*/  STL [R1+0x60], R8 ;  /* 0x0000600801007387 */ /* 0x0001e20000100800 */
[----:B------:R-:W-:Y:S01]  /*3120*/  IMAD.HI.U32 R3, R28, R2, RZ ;  /* 0x000000021c037227 */ /* 0x000fe200078e00ff */
[----:B------:R-:W-:-:S02]  /*3130*/  IABS R4, R27 ;  /* 0x0000001b00047213 */ /* 0x000fc40000000000 */
[----:B------:R1:W-:Y:S01]  /*3140*/  STL [R1+0x5c], R6 ;  /* 0x00005c0601007387 */ /* 0x0003e20000100800 */
[----:B------:R-:W-:-:S03]  /*3150*/  IMAD.MOV R3, RZ, RZ, -R3 ;  /* 0x000000ffff037224 */ /* 0x000fc600078e0a03 */
[----:B------:R-:W-:Y:S01]  /*3160*/  STL [R1+0x58], R5 ;  /* 0x0000580501007387 */ /* 0x000fe20000100800 */
[----:B0-----:R-:W-:-:S03]  /*3170*/  IABS R8, R25 ;  /* 0x0000001900087213 */ /* 0x001fc60000000000 */
[----:B------:R0:W-:Y:S01]  /*3180*/  STL [R1+0x54], R0 ;  /* 0x0000540001007387 */ /* 0x0001e20000100800 */
[----:B-1----:R-:W-:Y:S01]  /*3190*/  IABS R6, R26 ;  /* 0x0000001a00067213 */ /* 0x002fe20000000000 */
[----:B------:R-:W-:-:S04]  /*31a0*/  IMAD.HI.U32 R9, R28, R8, RZ ;  /* 0x000000081c097227 */ /* 0x000fc800078e00ff */
[----:B------:R-:W-:Y:S01]  /*31b0*/  IMAD.HI.U32 R7, R28, R6, RZ ;  /* 0x000000061c077227 */ /* 0x000fe200078e00ff */
[----:B0-----:R-:W-:-:S03]  /*31c0*/  IABS R0, R20 ;  /* 0x0000001400007213 */ /* 0x001fc60000000000 */
[----:B------:R-:W-:Y:S02]  /*31d0*/  IMAD R2, R29, R3, R2 ;  /* 0x000000031d027224 */ /* 0x000fe400078e0202 */
[----:B------:R-:W-:-:S04]  /*31e0*/  IMAD.HI.U32 R5, R28, R4, RZ ;  /* 0x000000041c057227 */ /* 0x000fc800078e00ff */
[----:B------:R-:W-:Y:S01]  /*31f0*/  IMAD.HI.U32 R3, R28, R0, RZ ;  /* 0x000000001c037227 */ /* 0x000fe200078e00ff */
[----:B------:R0:W-:Y:S03]  /*3200*/  STL [R1+0x50], R2 ;  /* 0x0000500201007387 */ /* 0x0001e60000100800 */
[----:B------:R-:W-:Y:S02]  /*3210*/  IMAD.MOV R9, RZ, RZ, -R9 ;  /* 0x000000ffff097224 */ /* 0x000fe400078e0a09 */
[----:B------:R-:W-:Y:S02]  /*3220*/  IMAD.MOV R7, RZ, RZ, -R7 ;  /* 0x000000ffff077224 */ /* 0x000fe400078e0a07 */
[----:B------:R-:W-:Y:S02]  /*3230*/  IMAD.MOV R5, RZ, RZ, -R5 ;  /* 0x000000ffff057224 */ /* 0x000fe400078e0a05 */
[----:B------:R-:W-:Y:S01]  /*3240*/  IMAD.MOV R3, RZ, RZ, -R3 ;  /* 0x000000ffff037224 */ /* 0x000fe200078e0a03 */
[----:B0-----:R-:W-:Y:S01]  /*3250*/  IABS R2, R21 ;  /* 0x0000001500027213 */ /* 0x001fe20000000000 */
[----:B------:R-:W-:-:S02]  /*3260*/  IMAD R8, R29, R9, R8 ;  /* 0x000000091d087224 */ /* 0x000fc400078e0208 */
[C---:B------:R-:W-:Y:S02]  /*3270*/  IMAD R6, R29.reuse, R7, R6 ;  /* 0x000000071d067224 */ /* 0x040fe400078e0206 */
[C---:B------:R-:W-:Y:S02]  /*3280*/  IMAD R5, R29.reuse, R5, R4 ;  /* 0x000000051d057224 */ /* 0x040fe400078e0204 */
[----:B------:R-:W-:Y:S01]  /*3290*/  IMAD R0, R29, R3, R0 ;  /* 0x000000031d007224 */ /* 0x000fe200078e0200 */
[----:B------:R0:W-:Y:S01]  /*32a0*/  STL [R1+0x4c], R8 ;  /* 0x00004c0801007387 */ /* 0x0001e20000100800 */
[----:B------:R-:W-:Y:S01]  /*32b0*/  IMAD.HI.U32 R4, R28, R2, RZ ;  /* 0x000000021c047227 */ /* 0x000fe200078e00ff */
[----:B------:R-:W-:Y:S02]  /*32c0*/  IABS R3, R16 ;  /* 0x0000001000037213 */ /* 0x000fe40000000000 */
        /* <DEDUP_REMOVED lines=11> */
[----:B------:R-:W-:-:S04]  /*3380*/  IMAD.HI.U32 R4, R28, R0, RZ ;  /* 0x000000001c047227 */ /* 0x000fc800078e00ff */
[----:B------:R-:W-:Y:S02]  /*3390*/  IMAD.MOV R9, RZ, RZ, -R9 ;  /* 0x000000ffff097224 */ /* 0x000fe400078e0a09 */
[----:B------:R-:W-:Y:S02]  /*33a0*/  IMAD.MOV R7, RZ, RZ, -R7 ;  /* 0x000000ffff077224 */ /* 0x000fe400078e0a07 */
[----:B------:R-:W-:Y:S02]  /*33b0*/  IMAD.MOV R5, RZ, RZ, -R5 ;  /* 0x000000ffff057224 */ /* 0x000fe400078e0a05 */
[----:B------:R-:W-:Y:S02]  /*33c0*/  IMAD.MOV R4, RZ, RZ, -R4 ;  /* 0x000000ffff047224 */ /* 0x000fe400078e0a04 */
[C---:B------:R-:W-:Y:S02]  /*33d0*/  IMAD R8, R29.reuse, R9, R8 ;  /* 0x000000091d087224 */ /* 0x040fe400078e0208 */
[----:B------:R-:W-:-:S02]  /*33e0*/  IMAD R6, R29, R7, R6 ;  /* 0x000000071d067224 */ /* 0x000fc400078e0206 */
[C---:B------:R-:W-:Y:S01]  /*33f0*/  IMAD R5, R29.reuse, R5, R3 ;  /* 0x000000051d057224 */ /* 0x040fe200078e0203 */
[----:B------:R-:W-:Y:S01]  /*3400*/  STL [R1+0x3c], R2 ;  /* 0x00003c0201007387 */ /* 0x000fe20000100800 */
[----:B------:R-:W-:-:S03]  /*3410*/  IMAD R0, R29, R4, R0 ;  /* 0x000000041d007224 */ /* 0x000fc600078e0200 */
[----:B------:R-:W-:Y:S04]  /*3420*/  STL [R1+0x38], R8 ;  /* 0x0000380801007387 */ /* 0x000fe80000100800 */
[----:B------:R5:W-:Y:S04]  /*3430*/  STL [R1+0x34], R6 ;  /* 0x0000340601007387 */ /* 0x000be80000100800 */
[----:B------:R-:W-:Y:S04]  /*3440*/  STL [R1+0x30], R5 ;  /* 0x0000300501007387 */ /* 0x000fe80000100800 */
[----:B------:R0:W-:Y:S01]  /*3450*/  STL [R1+0x2c], R0 ;  /* 0x00002c0001007387 */ /* 0x0001e20000100800 */
[----:B-----5:R-:W-:-:S03]  /*3460*/  IABS R6, R10 ;  /* 0x0000000a00067213 */ /* 0x020fc60000000000 */
[----:B------:R-:W2:Y:S01]  /*3470*/  LDL R10, [R1+0x1408] ;  /* 0x00140800010a7983 */ /* 0x000ea20000100800 */
[----:B------:R-:W-:Y:S02]  /*3480*/  IABS R2, R18 ;  /* 0x0000001200027213 */ /* 0x000fe40000000000 */
[----:B------:R-:W-:Y:S02]  /*3490*/  IABS R8, R19 ;  /* 0x0000001300087213 */ /* 0x000fe40000000000 */
[----:B------:R-:W-:Y:S01]  /*34a0*/  IABS R4, R12 ;  /* 0x0000000c00047213 */ /* 0x000fe20000000000 */
[C---:B------:R-:W-:Y:S01]  /*34b0*/  IMAD.HI.U32 R3, R28.reuse, R2, RZ ;  /* 0x000000021c037227 */ /* 0x040fe200078e00ff */
[----:B------:R-:W3:Y:S01]  /*34c0*/  LDL R12, [R1+0x13fc] ;  /* 0x0013fc00010c7983 */ /* 0x000ee20000100800 */
[----:B0-----:R-:W-:Y:S02]  /*34d0*/  IABS R0, R14 ;  /* 0x0000000e00007213 */ /* 0x001fe40000000000 */
[C---:B------:R-:W-:Y:S01]  /*34e0*/  IMAD.HI.U32 R9, R28.reuse, R8, RZ ;  /* 0x000000081c097227 */ /* 0x040fe200078e00ff */
[----:B------:R-:W4:Y:S03]  /*34f0*/  LDL R14, [R1+0x1400] ;  /* 0x00140000010e7983 */ /* 0x000f260000100800 */
[----:B------:R-:W-:-:S04]  /*3500*/  IMAD.HI.U32 R7, R28, R6, RZ ;  /* 0x000000061c077227 */ /* 0x000fc800078e00ff */
[----:B------:R-:W-:Y:S02]  /*3510*/  IMAD.MOV R3, RZ, RZ, -R3 ;  /* 0x000000ffff037224 */ /* 0x000fe400078e0a03 */
[----:B------:R-:W-:-:S04]  /*3520*/  IMAD.HI.U32 R5, R28, R4, RZ ;  /* 0x000000041c057227 */ /* 0x000fc800078e00ff */
[----:B------:R-:W-:Y:S02]  /*3530*/  IMAD.MOV R9, RZ, RZ, -R9 ;  /* 0x000000ffff097224 */ /* 0x000fe400078e0a09 */
[----:B------:R-:W-:Y:S02]  /*3540*/  IMAD.MOV R7, RZ, RZ, -R7 ;  /* 0x000000ffff077224 */ /* 0x000fe400078e0a07 */
[----:B------:R-:W-:Y:S02]  /*3550*/  IMAD R2, R29, R3, R2 ;  /* 0x000000031d027224 */ /* 0x000fe400078e0202 */
[----:B------:R-:W-:Y:S02]  /*3560*/  IMAD.MOV R5, RZ, RZ, -R5 ;  /* 0x000000ffff057224 */ /* 0x000fe400078e0a05 */
[----:B------:R-:W-:-:S04]  /*3570*/  IMAD.HI.U32 R3, R28, R0, RZ ;  /* 0x000000001c037227 */ /* 0x000fc800078e00ff */
[C---:B------:R-:W-:Y:S02]  /*3580*/  IMAD R8, R29.reuse, R9, R8 ;  /* 0x000000091d087224 */ /* 0x040fe400078e0208 */
[C---:B------:R-:W-:Y:S02]  /*3590*/  IMAD R6, R29.reuse, R7, R6 ;  /* 0x000000071d067224 */ /* 0x040fe400078e0206 */
[----:B------:R-:W-:Y:S01]  /*35a0*/  IMAD R5, R29, R5, R4 ;  /* 0x000000051d057224 */ /* 0x000fe200078e0204 */
[----:B------:R0:W-:Y:S01]  /*35b0*/  STL [R1+0x28], R2 ;  /* 0x0000280201007387 */ /* 0x0001e20000100800 */
[----:B------:R-:W-:-:S03]  /*35c0*/  IMAD.MOV R3, RZ, RZ, -R3 ;  /* 0x000000ffff037224 */ /* 0x000fc600078e0a03 */
[----:B------:R1:W-:Y:S01]  /*35d0*/  STL [R1+0x24], R8 ;  /* 0x0000240801007387 */ /* 0x0003e20000100800 */
[----:B------:R-:W-:-:S03]  /*35e0*/  IMAD R0, R29, R3, R0 ;  /* 0x000000031d007224 */ /* 0x000fc600078e0200 */
[----:B------:R5:W-:Y:S01]  /*35f0*/  STL [R1+0x20], R6 ;  /* 0x0000200601007387 */ /* 0x000be20000100800 */
[----:B0-----:R-:W-:-:S03]  /*3600*/  IABS R2, R11 ;  /* 0x0000000b00027213 */ /* 0x001fc60000000000 */
[----:B------:R0:W-:Y:S04]  /*3610*/  STL [R1+0x388], R5 ;  /* 0x0003880501007387 */ /* 0x0001e80000100800 */
[----:B------:R-:W4:Y:S01]  /*3620*/  LDL R11, [R1+0x13f4] ;  /* 0x0013f400010b7983 */ /* 0x000f220000100800 */
[----:B-1----:R-:W-:-:S03]  /*3630*/  IABS R8, R15 ;  /* 0x0000000f00087213 */ /* 0x002fc60000000000 */
[----:B------:R3:W-:Y:S04]  /*3640*/  STL [R1+0x38c], R0 ;  /* 0x00038c0001007387 */ /* 0x0007e80000100800 */
[----:B------:R-:W4:Y:S01]  /*3650*/  LDL R15, [R1+0x13f8] ;  /* 0x0013f800010f7983 */ /* 0x000f220000100800 */
[----:B-----5:R-:W-:-:S03]  /*3660*/  IABS R6, R13 ;  /* 0x0000000d00067213 */ /* 0x020fc60000000000 */
[----:B------:R-:W5:Y:S01]  /*3670*/  LDL R13, [R1+0x13ec] ;  /* 0x0013ec00010d7983 */ /* 0x000f620000100800 */
[----:B--2---:R-:W-:-:S03]  /*3680*/  IABS R3, R10 ;  /* 0x0000000a00037213 */ /* 0x004fc60000000000 */
[----:B------:R-:W2:Y:S01]  /*3690*/  LDL R10, [R1+0x13f0] ;  /* 0x0013f000010a7983 */ /* 0x000ea20000100800 */
[----:B------:R-:W-:-:S04]  /*36a0*/  IMAD.HI.U32 R4, R28, R2, RZ ;  /* 0x000000021c047227 */ /* 0x000fc800078e00ff */
[----:B------:R-:W-:-:S04]  /*36b0*/  IMAD.HI.U32 R9, R28, R8, RZ ;  /* 0x000000081c097227 */ /* 0x000fc800078e00ff */
[----:B------:R-:W-:-:S04]  /*36c0*/  IMAD.HI.U32 R7, R28, R6, RZ ;  /* 0x000000061c077227 */ /* 0x000fc800078e00ff */
[----:B0-----:R-:W-:-:S04]  /*36d0*/  IMAD.HI.U32 R5, R28, R3, RZ ;  /* 0x000000031c057227 */ /* 0x001fc800078e00ff */
[----:B------:R-:W-:Y:S02]  /*36e0*/  IMAD.MOV R4, RZ, RZ, -R4 ;  /* 0x000000ffff047224 */ /* 0x000fe400078e0a04 */
[----:B------:R-:W-:Y:S02]  /*36f0*/  IMAD.MOV R9, RZ, RZ, -R9 ;  /* 0x000000ffff097224 */ /* 0x000fe400078e0a09 */
[----:B------:R-:W-:Y:S02]  /*3700*/  IMAD.MOV R7, RZ, RZ, -R7 ;  /* 0x000000ffff077224 */ /* 0x000fe400078e0a07 */
[----:B------:R-:W-:Y:S02]  /*3710*/  IMAD.MOV R5, RZ, RZ, -R5 ;  /* 0x000000ffff057224 */ /* 0x000fe400078e0a05 */
[C---:B------:R-:W-:Y:S02]  /*3720*/  IMAD R2, R29.reuse, R4, R2 ;  /* 0x000000041d027224 */ /* 0x040fe400078e0202 */
[C---:B------:R-:W-:Y:S01]  /*3730*/  IMAD R8, R29.reuse, R9, R8 ;  /* 0x000000091d087224 */ /* 0x040fe200078e0208 */
[----:B---3--:R-:W-:Y:S01]  /*3740*/  IABS R0, R12 ;  /* 0x0000000c00007213 */ /* 0x008fe20000000000 */
[C---:B------:R-:W-:Y:S01]  /*3750*/  IMAD R6, R29.reuse, R7, R6 ;  /* 0x000000071d067224 */ /* 0x040fe200078e0206 */
[----:B------:R-:W3:Y:S01]  /*3760*/  LDL R12, [R1+0x13e0] ;  /* 0x0013e000010c7983 */ /* 0x000ee20000100800 */
[----:B------:R-:W-:-:S03]  /*3770*/  IMAD R5, R29, R5, R3 ;  /* 0x000000051d057224 */ /* 0x000fc600078e0203 */
[----:B------:R4:W-:Y:S01]  /*3780*/  STL [R1+0x390], R2 ;  /* 0x0003900201007387 */ /* 0x0009e20000100800 */
[----:B------:R-:W-:-:S03]  /*3790*/  IMAD.HI.U32 R4, R28, R0, RZ ;  /* 0x000000001c047227 */ /* 0x000fc600078e00ff */
[----:B------:R0:W-:Y:S04]  /*37a0*/  STL [R1+0x374], R8 ;  /* 0x0003740801007387 */ /* 0x0001e80000100800 */
[----:B------:R1:W-:Y:S01]  /*37b0*/  STL [R1+0x378], R6 ;  /* 0x0003780601007387 */ /* 0x0003e20000100800 */
[----:B----4-:R-:W-:-:S03]  /*37c0*/  IABS R2, R14 ;  /* 0x0000000e00027213 */ /* 0x010fc60000000000 */
[----:B------:R-:W-:Y:S01]  /*37d0*/  STL [R1+0x37c], R5 ;  /* 0x00037c0501007387 */ /* 0x000fe20000100800 */
[----:B------:R-:W-:-:S03]  /*37e0*/  IMAD.MOV R4, RZ, RZ, -R4 ;  /* 0x000000ffff047224 */ /* 0x000fc600078e0a04 */
[----:B------:R-:W4:Y:S01]  /*37f0*/  LDL R14, [R1+0x13e4] ;  /* 0x0013e400010e7983 */ /* 0x000f220000100800 */
[----:B------:R-:W-:Y:S01]  /*3800*/  IMAD R0, R29, R4, R0 ;  /* 0x000000041d007224 */ /* 0x000fe200078e0200 */
[----:B0-----:R-:W-:-:S04]  /*3810*/  IABS R8, R11 ;  /* 0x0000000b00087213 */ /* 0x001fc80000000000 */
[----:B------:R2:W-:Y:S04]  /*3820*/  STL [R1+0x384], R0 ;  /* 0x0003840001007387 */ /* 0x0005e80000100800 */
[----:B------:R-:W4:Y:S01]  /*3830*/  LDL R11, [R1+0x13d4] ;  /* 0x0013d400010b7983 */ /* 0x000f220000100800 */
[----:B-1----:R-:W-:-:S03]  /*3840*/  IABS R6, R15 ;  /* 0x0000000f00067213 */ /* 0x002fc60000000000 */
        /* <DEDUP_REMOVED lines=23> */
[----:B---3--:R-:W-:-:S03]  /*39c0*/  IABS R2, R12 ;  /* 0x0000000c00027213 */ /* 0x008fc60000000000 */
[----:B------:R1:W-:Y:S04]  /*39d0*/  STL [R1+0x368], R5 ;  /* 0x0003680501007387 */ /* 0x0003e80000100800 */
[----:B------:R-:W3:Y:S01]  /*39e0*/  LDL R12, [R1+0x13c8] ;  /* 0x0013c800010c7983 */ /* 0x000ee20000100800 */
[----:B----4-:R-:W-:-:S03]  /*39f0*/  IABS R8, R14 ;  /* 0x0000000e00087213 */ /* 0x010fc60000000000 */
[----:B------:R5:W-:Y:S04]  /*3a00*/  STL [R1+0x370], R0 ;  /* 0x0003700001007387 */ /* 0x000be80000100800 */
[----:B------:R-:W4:Y:S01]  /*3a10*/  LDL R14, [R1+0x13c4] ;  /* 0x0013c400010e7983 */ /* 0x000f220000100800 */
[----:B0-----:R-:W-:-:S03]  /*3a20*/  IABS R6, R11 ;  /* 0x0000000b00067213 */ /* 0x001fc60000000000 */
[----:B------:R-:W4:Y:S01]  /*3a30*/  LDL R11, [R1+0x13c0] ;  /* 0x0013c000010b7983 */ /* 0x000f220000100800 */
[----:B------:R-:W-:Y:S01]  /*3a40*/  IABS R3, R15 ;  /* 0x0000000f00037213 */ /* 0x000fe20000000000 */
[C---:B------:R-:W-:Y:S02]  /*3a50*/  IMAD.HI.U32 R4, R28.reuse, R2, RZ ;  /* 0x000000021c047227 */ /* 0x040fe400078e00ff */
[----:B------:R-:W4:Y:S02]  /*3a60*/  LDL R15, [R1+0x13bc] ;  /* 0x0013bc00010f7983 */ /* 0x000f240000100800 */
[----:B------:R-:W-:-:S04]  /*3a70*/  IMAD.HI.U32 R9, R28, R8, RZ ;  /* 0x000000081c097227 */ /* 0x000fc800078e00ff */
[----:B------:R-:W-:-:S04]  /*3a80*/  IMAD.HI.U32 R7, R28, R6, RZ ;  /* 0x000000061c077227 */ /* 0x000fc800078e00ff */
[----:B-1----:R-:W-:-:S04]  /*3a90*/  IMAD.HI.U32 R5, R28, R3, RZ ;  /* 0x000000031c057227 */ /* 0x002fc800078e00ff */
[----:B------:R-:W-:Y:S02]  /*3aa0*/  IMAD.MOV R4, RZ, RZ, -R4 ;  /* 0x000000ffff047224 */ /* 0x000fe400078e0a04 */
[----:B------:R-:W-:Y:S02]  /*3ab0*/  IMAD.MOV R9, RZ, RZ, -R9 ;  /* 0x000000ffff097224 */ /* 0x000fe400078e0a09 */
[----:B------:R-:W-:Y:S02]  /*3ac0*/  IMAD.MOV R7, RZ, RZ, -R7 ;  /* 0x000000ffff077224 */ /* 0x000fe400078e0a07 */
[----:B------:R-:W-:Y:S02]  /*3ad0*/  IMAD.MOV R5, RZ, RZ, -R5 ;  /* 0x000000ffff057224 */ /* 0x000fe400078e0a05 */
[C---:B------:R-:W-:Y:S02]  /*3ae0*/  IMAD R2, R29.reuse, R4, R2 ;  /* 0x000000041d027224 */ /* 0x040fe400078e0202 */
[C---:B------:R-:W-:Y:S01]  /*3af0*/  IMAD R8, R29.reuse, R9, R8 ;  /* 0x000000091d087224 */ /* 0x040fe200078e0208 */
[----:B-----5:R-:W-:Y:S01]  /*3b00*/  IABS R0, R13 ;  /* 0x0000000d00007213 */ /* 0x020fe20000000000 */
[C---:B------:R-:W-:Y:S01]  /*3b10*/  IMAD R6, R29.reuse, R7, R6 ;  /* 0x000000071d067224 */ /* 0x040fe200078e0206 */
[----:B------:R-:W5:Y:S01]  /*3b20*/  LDL R13, [R1+0x13b8] ;  /* 0x0013b800010d7983 */ /* 0x000f620000100800 */
[----:B------:R-:W-:-:S03]  /*3b30*/  IMAD R5, R29, R5, R3 ;  /* 0x000000051d057224 */ /* 0x000fc600078e0203 */
[----:B------:R2:W-:Y:S04]  /*3b40*/  STL [R1+0x36c], R2 ;  /* 0x00036c0201007387 */ /* 0x0005e80000100800 */
[----:B------:R3:W-:Y:S04]  /*3b50*/  STL [R1+0x34c], R8 ;  /* 0x00034c0801007387 */ /* 0x0007e80000100800 */
[----:B------:R4:W-:Y:S04]  /*3b60*/  STL [R1+0x350], R6 ;  /* 0x0003500601007387 */ /* 0x0009e80000100800 */
[----:B------:R-:W-:Y:S01]  /*3b70*/  STL [R1+0x354], R5 ;  /* 0x0003540501007387 */ /* 0x000fe20000100800 */
[----:B--2---:R-:W-:-:S03]  /*3b80*/  IABS R2, R10 ;  /* 0x0000000a00027213 */ /* 0x004fc60000000000 */
[----:B------:R-:W2:Y:S01]  /*3b90*/  LDL R10, [R1+0x13b4] ;  /* 0x0013b400010a7983 */ /* 0x000ea20000100800 */
[----:B------:R-:W-:-:S04]  /*3ba0*/  IMAD.HI.U32 R4, R28, R0, RZ ;  /* 0x000000001c047227 */ /* 0x000fc800078e00ff */
[----:B------:R-:W-:-:S04]  /*3bb0*/  IMAD.MOV R4, RZ, RZ, -R4 ;  /* 0x000000ffff047224 */ /* 0x000fc800078e0a04 */
[----:B------:R-:W-:-:S05]  /*3bc0*/  IMAD R0, R29, R4, R0 ;  /* 0x000000041d007224 */ /* 0x000fca00078e0200 */
[----:B------:R0:W-:Y:S01]  /*3bd0*/  STL [R1+0x35c], R0 ;  /* 0x00035c0001007387 */ /* 0x0001e20000100800 */
[----:B------:R-:W-:-:S04]  /*3be0*/  IMAD.HI.U32 R3, R28, R2, RZ ;  /* 0x000000021c037227 */ /* 0x000fc800078e00ff */
[----:B------:R-:W-:-:S04]  /*3bf0*/  IMAD.MOV R3, RZ, RZ, -R3 ;  /* 0x000000ffff037224 */ /* 0x000fc800078e0a03 */
[----:B------:R-:W-:Y:S01]  /*3c00*/  IMAD R2, R29, R3, R2 ;  /* 0x000000031d027224 */ /* 0x000fe200078e0202 */
[----:B---3--:R-:W-:Y:S02]  /*3c10*/  IABS R8, R12 ;  /* 0x0000000c00087213 */ /* 0x008fe40000000000 */
[----:B------:R-:W3:Y:S01]  /*3c20*/  LDL R12, [R1+0x13b0] ;  /* 0x0013b000010c7983 */ /* 0x000ee20000100800 */
[----:B----4-:R-:W-:-:S03]  /*3c30*/  IABS R6, R14 ;  /* 0x0000000e00067213 */ /* 0x010fc60000000000 */
[----:B------:R-:W4:Y:S01]  /*3c40*/  LDL R14, [R1+0x13ac] ;  /* 0x0013ac00010e7983 */ /* 0x000f220000100800 */
[----:B------:R-:W-:-:S03]  /*3c50*/  IABS R4, R11 ;  /* 0x0000000b00047213 */ /* 0x000fc60000000000 */
[----:B------:R-:W4:Y:S01]  /*3c60*/  LDL R11, [R1+0x13a8] ;  /* 0x0013a800010b7983 */ /* 0x000f220000100800 */
[C---:B------:R-:W-:Y:S01]  /*3c70*/  IMAD.HI.U32 R9, R28.reuse, R8, RZ ;  /* 0x000000081c097227 */ /* 0x040fe200078e00ff */
[----:B0-----:R-:W-:Y:S02]  /*3c80*/  IABS R0, R15 ;  /* 0x0000000f00007213 */ /* 0x001fe40000000000 */
[----:B------:R-:W4:Y:S01]  /*3c90*/  LDL R15, [R1+0x13a4] ;  /* 0x0013a400010f7983 */ /* 0x000f220000100800 */
[----:B------:R-:W-:-:S04]  /*3ca0*/  IMAD.HI.U32 R7, R28, R6, RZ ;  /* 0x000000061c077227 */ /* 0x000fc800078e00ff */
[----:B------:R-:W-:-:S04]  /*3cb0*/  IMAD.HI.U32 R5, R28, R4, RZ ;  /* 0x000000041c057227 */ /* 0x000fc800078e00ff */
[----:B------:R-:W-:Y:S02]  /*3cc0*/  IMAD.MOV R9, RZ, RZ, -R9 ;  /* 0x000000ffff097224 */ /* 0x000fe400078e0a09 */
[----:B------:R-:W-:Y:S02]  /*3cd0*/  IMAD.MOV R7, RZ, RZ, -R7 ;  /* 0x000000ffff077224 */ /* 0x000fe400078e0a07 */
        /* <DEDUP_REMOVED lines=10> */
[----:B-----5:R-:W-:-:S03]  /*3d80*/  IABS R2, R13 ;  /* 0x0000000d00027213 */ /* 0x020fc60000000000 */
[----:B------:R0:W-:Y:S04]  /*3d90*/  STL [R1+0x340], R5 ;  /* 0x0003400501007387 */ /* 0x0001e80000100800 */
[----:B------:R-:W5:Y:S04]  /*3da0*/  LDL R13, [R1+0x13a0] ;  /* 0x0013a000010d7983 */ /* 0x000f680000100800 */
[----:B------:R1:W-:Y:S01]  /*3db0*/  STL [R1+0x348], R0 ;  /* 0x0003480001007387 */ /* 0x0003e20000100800 */
[----:B--2---:R-:W-:-:S03]  /*3dc0*/  IABS R8, R10 ;  /* 0x0000000a00087213 */ /* 0x004fc60000000000 */
[----:B------:R-:W2:Y:S01]  /*3dd0*/  LDL R10, [R1+0x139c] ;  /* 0x00139c00010a7983 */ /* 0x000ea20000100800 */
[----:B------:R-:W-:-:S04]  /*3de0*/  IMAD.HI.U32 R4, R28, R2, RZ ;  /* 0x000000021c047227 */ /* 0x000fc800078e00ff */
[----:B------:R-:W-:-:S04]  /*3df0*/  IMAD.HI.U32 R9, R28, R8, RZ ;  /* 0x000000081c097227 */ /* 0x000fc800078e00ff */
[----:B------:R-:W-:Y:S02]  /*3e00*/  IMAD.MOV R4, RZ, RZ, -R4 ;  /* 0x000000ffff047224 */ /* 0x000fe400078e0a04 */
[----:B------:R-:W-:Y:S02]  /*3e10*/  IMAD.MOV R9, RZ, RZ, -R9 ;  /* 0x000000ffff097224 */ /* 0x000fe400078e0a09 */
[C---:B------:R-:W-:Y:S02]  /*3e20*/  IMAD R2, R29.reuse, R4, R2 ;  /* 0x000000041d027224 */ /* 0x040fe400078e0202 */
[----:B------:R-:W-:Y:S01]  /*3e30*/  IMAD R8, R29, R9, R8 ;  /* 0x000000091d087224 */ /* 0x000fe200078e0208 */
[----:B---3--:R-:W-:Y:S02]  /*3e40*/  IABS R6, R12 ;  /* 0x0000000c00067213 */ /* 0x008fe40000000000 */
[----:B------:R-:W3:Y:S01]  /*3e50*/  LDL R12, [R1+0x1398] ;  /* 0x00139800010c7983 */ /* 0x000ee20000100800 */
[----:B----4-:R-:W-:-:S03]  /*3e60*/  IABS R3, R14 ;  /* 0x0000000e00037213 */ /* 0x010fc60000000000 */
[----:B------:R-:W4:Y:S01]  /*3e70*/  LDL R14, [R1+0x1394] ;  /* 0x00139400010e7983 */ /* 0x000f220000100800 */
[----:B------:R-:W-:-:S04]  /*3e80*/  IMAD.HI.U32 R7, R28, R6, RZ ;  /* 0x000000061c077227 */ /* 0x000fc800078e00ff */
[----:B0-----:R-:W-:-:S04]  /*3e90*/  IMAD.HI.U32 R5, R28, R3, RZ ;  /* 0x000000031c057227 */ /* 0x001fc800078e00ff */
[----:B------:R-:W-:Y:S02]  /*3ea0*/  IMAD.MOV R7, RZ, RZ, -R7 ;  /* 0x000000ffff077224 */ /* 0x000fe400078e0a07 */
[----:B------:R-:W-:Y:S01]  /*3eb0*/  IMAD.MOV R5, RZ, RZ, -R5 ;  /* 0x000000ffff057224 */ /* 0x000fe200078e0a05 */
[----:B-1----:R-:W-:Y:S01]  /*3ec0*/  IABS R0, R11 ;  /* 0x0000000b00007213 */ /* 0x002fe20000000000 */
[C---:B------:R-:W-:Y:S01]  /*3ed0*/  IMAD R6, R29.reuse, R7, R6 ;  /* 0x000000071d067224 */ /* 0x040fe200078e0206 */
[----:B------:R-:W4:Y:S01]  /*3ee0*/  LDL R11, [R1+0x1390] ;  /* 0x00139000010b7983 */ /* 0x000f220000100800 */
[----:B------:R-:W-:-:S03]  /*3ef0*/  IMAD R5, R29, R5, R3 ;  /* 0x000000051d057224 */ /* 0x000fc600078e0203 */
[----:B------:R0:W-:Y:S01]  /*3f00*/  STL [R1+0x344], R2 ;  /* 0x0003440201007387 */ /* 0x0001e20000100800 */
[----:B------:R-:W-:-:S03]  /*3f10*/  IMAD.HI.U32 R4, R28, R0, RZ ;  /* 0x000000001c047227 */ /* 0x000fc600078e00ff */
[----:B------:R5:W-:Y:S04]  /*3f20*/  STL [R1+0x324], R8 ;  /* 0x0003240801007387 */ /* 0x000be80000100800 */
[----:B------:R2:W-:Y:S01]  /*3f30*/  STL [R1+0x328], R6 ;  /* 0x0003280601007387 */ /* 0x0005e20000100800 */
[----:B0-----:R-:W-:-:S03]  /*3f40*/  IABS R2, R15 ;  /* 0x0000000f00027213 */ /* 0x001fc60000000000 */
[----:B------:R0:W-:Y:S01]  /*3f50*/  STL [R1+0x32c], R5 ;  /* 0x00032c0501007387 */ /* 0x0001e20000100800 */
[----:B------:R-:W-:-:S03]  /*3f60*/  IMAD.MOV R4, RZ, RZ, -R4 ;  /* 0x000000ffff047224 */ /* 0x000fc600078e0a04 */
[----:B------:R-:W4:Y:S01]  /*3f70*/  LDL R15, [R1+0x138c] ;  /* 0x00138c00010f7983 */ /* 0x000f220000100800 */
[----:B------:R-:W-:-:S05]  /*3f80*/  IMAD R0, R29, R4, R0 ;  /* 0x000000041d007224 */ /* 0x000fca00078e0200 */
[----:B------:R4:W-:Y:S01]  /*3f90*/  STL [R1+0x334], R0 ;  /* 0x0003340001007387 */ /* 0x0009e20000100800 */
        /* <DEDUP_REMOVED lines=8> */
[----:B------:R-:W-:Y:S02]  /*4020*/  IMAD.MOV R9, RZ, RZ, -R9 ;  /* 0x000000ffff097224 */ /* 0x000fe400078e0a09 */
[----:B------:R-:W-:Y:S02]  /*4030*/  IMAD.MOV R7, RZ, RZ, -R7 ;  /* 0x000000ffff077224 */ /* 0x000fe400078e0a07 */
[C---:B------:R-:W-:Y:S02]  /*4040*/  IMAD R2, R29.reuse, R3, R2 ;  /* 0x000000031d027224 */ /* 0x040fe400078e0202 */
[C---:B------:R-:W-:Y:S02]  /*4050*/  IMAD R8, R29.reuse, R9, R8 ;  /* 0x000000091d087224 */ /* 0x040fe400078e0208 */
[----:B------:R-:W-:Y:S01]  /*4060*/  IMAD R6, R29, R7, R6 ;  /* 0x000000071d067224 */ /* 0x000fe200078e0206 */
[----:B---3--:R-:W-:-:S02]  /*4070*/  IABS R4, R12 ;  /* 0x0000000c00047213 */ /* 0x008fc40000000000 */
[----:B------:R-:W3:Y:S03]  /*4080*/  LDL R12, [R1+0x1380] ;  /* 0x00138000010c7983 */ /* 0x000ee60000100800 */
[C---:B0-----:R-:W-:Y:S01]  /*4090*/  IMAD.HI.U32 R5, R28.reuse, R4, RZ ;  /* 0x000000041c057227 */ /* 0x041fe200078e00ff */
[----:B----4-:R-:W-:Y:S02]  /*40a0*/  IABS R0, R14 ;  /* 0x0000000e00007213 */ /* 0x010fe40000000000 */
[----:B------:R-:W4:Y:S01]  /*40b0*/  LDL R14, [R1+0x137c] ;  /* 0x00137c00010e7983 */ /* 0x000f220000100800 */
[----:B------:R-:W-:Y:S02]  /*40c0*/  IMAD.MOV R5, RZ, RZ, -R5 ;  /* 0x000000ffff057224 */ /* 0x000fe400078e0a05 */
[----:B------:R-:W-:Y:S01]  /*40d0*/  IMAD.HI.U32 R3, R28, R0, RZ ;  /* 0x000000001c037227 */ /* 0x000fe200078e00ff */
[----:B------:R0:W-:Y:S03]  /*40e0*/  STL [R1+0x330], R2 ;  /* 0x0003300201007387 */ /* 0x0001e60000100800 */
[----:B------:R-:W-:-:S02]  /*40f0*/  IMAD R5, R29, R5, R4 ;  /* 0x000000051d057224 */ /* 0x000fc400078e0204 */
[----:B------:R-:W-:Y:S01]  /*4100*/  IMAD.MOV R3, RZ, RZ, -R3 ;  /* 0x000000ffff037224 */ /* 0x000fe200078e0a03 */
[----:B------:R1:W-:Y:S03]  /*4110*/  STL [R1+0x310], R8 ;  /* 0x0003100801007387 */ /* 0x0003e60000100800 */
[----:B------:R-:W-:Y:S01]  /*4120*/  IMAD R0, R29, R3, R0 ;  /* 0x000000031d007224 */ /* 0x000fe200078e0200 */
[----:B------:R5:W-:Y:S01]  /*4130*/  STL [R1+0x314], R6 ;  /* 0x0003140601007387 */ /* 0x000be20000100800 */
[----:B0-----:R-:W-:-:S03]  /*4140*/  IABS R2, R11 ;  /* 0x0000000b00027213 */ /* 0x001fc60000000000 */
[----:B------:R0:W-:Y:S04]  /*4150*/  STL [R1+0x318], R5 ;  /* 0x0003180501007387 */ /* 0x0001e80000100800 */
[----:B------:R-:W4:Y:S04]  /*4160*/  LDL R11, [R1+0x1378] ;  /* 0x00137800010b7983 */ /* 0x000f280000100800 */
[----:B------:R3:W-:Y:S01]  /*4170*/  STL [R1+0x320], R0 ;  /* 0x0003200001007387 */ /* 0x0007e20000100800 */
        /* <DEDUP_REMOVED lines=15> */
[----:B------:R-:W-:-:S02]  /*4270*/  IMAD R8, R29, R9, R8 ;  /* 0x000000091d087224 */ /* 0x000fc400078e0208 */
[C---:B------:R-:W-:Y:S02]  /*4280*/  IMAD R6, R29.reuse, R7, R6 ;  /* 0x000000071d067224 */ /* 0x040fe400078e0206 */
[----:B------:R-:W-:Y:S01]  /*4290*/  IMAD R5, R29, R5, R3 ;  /* 0x000000051d057224 */ /* 0x000fe200078e0203 */
[----:B---3--:R-:W-:Y:S02]  /*42a0*/  IABS R0, R12 ;  /* 0x0000000c00007213 */ /* 0x008fe40000000000 */
[----:B------:R-:W3:Y:S04]  /*42b0*/  LDL R12, [R1+0x1368] ;  /* 0x00136800010c7983 */ /* 0x000ee80000100800 */
        /* <DEDUP_REMOVED lines=8> */
[----:B------:R-:W-:-:S05]  /*4340*/  IMAD R0, R29, R4, R0 ;  /* 0x000000041d007224 */ /* 0x000fca00078e0200 */
[----:B------:R2:W-:Y:S01]  /*4350*/  STL [R1+0x30c], R0 ;  /* 0x00030c0001007387 */ /* 0x0005e20000100800 */
[----:B0-----:R-:W-:-:S03]  /*4360*/  IABS R8, R11 ;  /* 0x0000000b00087213 */ /* 0x001fc60000000000 */
        /* <DEDUP_REMOVED lines=24> */
[----:B------:R0:W-:Y:S04]  /*44f0*/  STL [R1+0x2ec], R6 ;  /* 0x0002ec0601007387 */ /* 0x0001e80000100800 */
[----:B------:R1:W-:Y:S01]  /*4500*/  STL [R1+0x2f0], R5 ;  /* 0x0002f00501007387 */ /* 0x0003e20000100800 */
[----:B---3--:R-:W-:-:S03]  /*4510*/  IABS R2, R12 ;  /* 0x0000000c00027213 */ /* 0x008fc60000000000 */
[----:B------:R-:W3:Y:S04]  /*4520*/  LDL R12, [R1+0x133c] ;  /* 0x00133c00010c7983 */ /* 0x000ee80000100800 */
[----:B------:R5:W-:Y:S01]  /*4530*/  STL [R1+0x2f8], R0 ;  /* 0x0002f80001007387 */ /* 0x000be20000100800 */
[----:B----4-:R-:W-:-:S03]  /*4540*/  IABS R8, R14 ;  /* 0x0000000e00087213 */ /* 0x010fc60000000000 */
[----:B------:R-:W4:Y:S01]  /*4550*/  LDL R14, [R1+0x1348] ;  /* 0x00134800010e7983 */ /* 0x000f220000100800 */
[C---:B------:R-:W-:Y:S01]  /*4560*/  IMAD.HI.U32 R4, R28.reuse, R2, RZ ;  /* 0x000000021c047227 */ /* 0x040fe200078e00ff */
[----:B0-----:R-:W-:Y:S02]  /*4570*/  IABS R6, R11 ;  /* 0x0000000b00067213 */ /* 0x001fe40000000000 */
[----:B------:R-:W4:Y:S01]  /*4580*/  LDL R11, [R1+0x1350] ;  /* 0x00135000010b7983 */ /* 0x000f220000100800 */
[----:B------:R-:W-:-:S04]  /*4590*/  IMAD.HI.U32 R9, R28, R8, RZ ;  /* 0x000000081c097227 */ /* 0x000fc800078e00ff */
[C---:B------:R-:W-:Y:S01]  /*45a0*/  IMAD.HI.U32 R7, R28.reuse, R6, RZ ;  /* 0x000000061c077227 */ /* 0x040fe200078e00ff */
[----:B------:R-:W-:Y:S02]  /*45b0*/  IABS R3, R15 ;  /* 0x0000000f00037213 */ /* 0x000fe40000000000 */
[----:B------:R-:W4:Y:S01]  /*45c0*/  LDL R15, [R1+0x134c] ;  /* 0x00134c00010f7983 */ /* 0x000f220000100800 */
[----:B------:R-:W-:Y:S02]  /*45d0*/  IMAD.MOV R4, RZ, RZ, -R4 ;  /* 0x000000ffff047224 */ /* 0x000fe400078e0a04 */
[----:B-1----:R-:W-:-:S04]  /*45e0*/  IMAD.HI.U32 R5, R28, R3, RZ ;  /* 0x000000031c057227 */ /* 0x002fc800078e00ff */
        /* <DEDUP_REMOVED lines=12> */
[----:B------:R0:W-:Y:S01]  /*46b0*/  STL [R1+0x2dc], R5 ;  /* 0x0002dc0501007387 */ /* 0x0001e20000100800 */
        /* <DEDUP_REMOVED lines=13> */
[C---:B------:R-:W-:Y:S01]  /*4790*/  IMAD.HI.U32 R9, R28.reuse, R8, RZ ;  /* 0x000000081c097227 */ /* 0x040fe200078e00ff */
[----:B------:R-:W-:Y:S02]  /*47a0*/  IABS R4, R11 ;  /* 0x0000000b00047213 */ /* 0x000fe40000000000 */
[----:B------:R-:W4:Y:S01]  /*47b0*/  LDL R11, [R1+0x1330] ;  /* 0x00133000010b7983 */ /* 0x000f220000100800 */
[----:B------:R-:W-:-:S04]  /*47c0*/  IMAD.HI.U32 R7, R28, R6, RZ ;  /* 0x000000061c077227 */ /* 0x000fc800078e00ff */
[----:B0-----:R-:W-:Y:S01]  /*47d0*/  IMAD.HI.U32 R5, R28, R4, RZ ;  /* 0x000000041c057227 */ /* 0x001fe200078e00ff */
[----:B-1----:R-:W-:-:S03]  /*47e0*/  IABS R0, R15 ;  /* 0x0000000f00007213 */ /* 0x002fc60000000000 */
[----:B------:R-:W-:Y:S01]  /*47f0*/  IMAD.MOV R9, RZ, RZ, -R9 ;  /* 0x000000ffff097224 */ /* 0x000fe200078e0a09 */
[----:B------:R-:W4:Y:S01]  /*4800*/  LDL R15, [R1+0x132c] ;  /* 0x00132c00010f7983 */ /* 0x000f220000100800 */
        /* <DEDUP_REMOVED lines=24> */
[----:B------:R-:W3:Y:S03]  /*4990*/  LDL R12, [R1+0x131c] ;  /* 0x00131c00010c7983 */ /* 0x000ee60000100800 */
[----:B------:R-:W-:-:S04]  /*49a0*/  IMAD.HI.U32 R7, R28, R6, RZ ;  /* 0x000000061c077227 */ /* 0x000fc800078e00ff */
[----:B------:R-:W-:Y:S01]  /*49b0*/  IMAD.MOV R7, RZ, RZ, -R7 ;  /* 0x000000ffff077224 */ /* 0x000fe200078e0a07 */
[----:B----4-:R-:W-:Y:S02]  /*49c0*/  IABS R3, R14 ;  /* 0x0000000e00037213 */ /* 0x010fe40000000000 */
[----:B------:R-:W4:Y:S03]  /*49d0*/  LDL R14, [R1+0x1320] ;  /* 0x00132000010e7983 */ /* 0x000f260000100800 */
[----:B0-----:R-:W-:-:S04]  /*49e0*/  IMAD.HI.U32 R5, R28, R3, RZ ;  /* 0x000000031c057227 */ /* 0x001fc800078e00ff */
        /* <DEDUP_REMOVED lines=30> */
[----:B0-----:R-:W-:-:S04]  /*4bd0*/  IMAD.HI.U32 R5, R28, R4, RZ ;  /* 0x000000041c057227 */ /* 0x001fc800078e00ff */
[----:B------:R-:W-:Y:S01]  /*4be0*/  IMAD.MOV R5, RZ, RZ, -R5 ;  /* 0x000000ffff057224 */ /* 0x000fe200078e0a05 */
[----:B----4-:R-:W-:Y:S02]  /*4bf0*/  IABS R0, R14 ;  /* 0x0000000e00007213 */ /* 0x010fe40000000000 */
[----:B------:R-:W4:Y:S03]  /*4c00*/  LDL R14, [R1+0x1308] ;  /* 0x00130800010e7983 */ /* 0x000f260000100800 */
        /* <DEDUP_REMOVED lines=34> */
[----:B------:R1:W-:Y:S04]  /*4e30*/  STL [R1+0x288], R6 ;  /* 0x0002880601007387 */ /* 0x0003e80000100800 */
[----:B------:R-:W-:Y:S01]  /*4e40*/  STL [R1+0x28c], R5 ;  /* 0x00028c0501007387 */ /* 0x000fe20000100800 */
[----:B----4-:R-:W-:-:S03]  /*4e50*/  IABS R2, R14 ;  /* 0x0000000e00027213 */ /* 0x010fc60000000000 */
[----:B------:R-:W4:Y:S01]  /*4e60*/  LDL R14, [R1+0x12ec] ;  /* 0x0012ec00010e7983 */ /* 0x000f220000100800 */
[----:B------:R-:W-:-:S04]  /*4e70*/  IMAD.MOV R4, RZ, RZ, -R4 ;  /* 0x000000ffff047224 */ /* 0x000fc800078e0a04 */
        /* <DEDUP_REMOVED lines=34> */
[----:B------:R-:W-:-:S04]  /*50a0*/  IMAD.HI.U32 R4, R28, R2, RZ ;  /* 0x000000021c047227 */ /* 0x000fc800078e00ff */
[----:B------:R-:W-:-:S04]  /*50b0*/  IMAD.HI.U32 R9, R28, R8, RZ ;  /* 0x000000081c097227 */ /* 0x000fc800078e00ff */
[----:B------:R-:W-:Y:S01]  /*50c0*/  IMAD.MOV R4, RZ, RZ, -R4 ;  /* 0x000000ffff047224 */ /* 0x000fe200078e0a04 */
[----:B0-----:R-:W-:Y:S02]  /*50d0*/  IABS R6, R11 ;  /* 0x0000000b00067213 */ /* 0x001fe40000000000 */
[----:B------:R-:W4:Y:S01]  /*50e0*/  LDL R11, [R1+0x12d0] ;  /* 0x0012d000010b7983 */ /* 0x000f220000100800 */
[----:B------:R-:W-:-:S03]  /*50f0*/  IABS R3, R15 ;  /* 0x0000000f00037213 */ /* 0x000fc60000000000 */
[----:B------:R-:W4:Y:S01]  /*5100*/  LDL R15, [R1+0x12cc] ;  /* 0x0012cc00010f7983 */ /* 0x000f220000100800 */
[----:B------:R-:W-:-:S04]  /*5110*/  IMAD.HI.U32 R7, R28, R6, RZ ;  /* 0x000000061c077227 */ /* 0x000fc800078e00ff */
[----:B-1----:R-:W-:-:S04]  /*5120*/  IMAD.HI.U32 R5, R28, R3, RZ ;  /* 0x000000031c057227 */ /* 0x002fc800078e00ff */
[----:B------:R-:W-:Y:S02]  /*5130*/  IMAD.MOV R9, RZ, RZ, -R9 ;  /* 0x000000ffff097224 */ /* 0x000fe400078e0a09 */
[----:B------:R-:W-:Y:S02]  /*5140*/  IMAD.MOV R7, RZ, RZ, -R7 ;  /* 0x000000ffff077224 */ /* 0x000fe400078e0a07 */
[----:B------:R-:W-:Y:S02]  /*5150*/  IMAD.MOV R5, RZ, RZ, -R5 ;  /* 0x000000ffff057224 */ /* 0x000fe400078e0a05 */
[C---:B------:R-:W-:Y:S02]  /*5160*/  IMAD R2, R29.reuse, R4, R2 ;  /* 0x000000041d027224 */ /* 0x040fe400078e0202 */
[C---:B------:R-:W-:Y:S02]  /*5170*/  IMAD R8, R29.reuse, R9, R8 ;  /* 0x000000091d087224 */ /* 0x040fe400078e0208 */
[C---:B------:R-:W-:Y:S01]  /*5180*/  IMAD R6, R29.reuse, R7, R6 ;  /* 0x000000071d067224 */ /* 0x040fe200078e0206 */
[----:B-----5:R-:W-:Y:S01]  /*5190*/  IABS R0, R13 ;  /* 0x0000000d00007213 */ /* 0x020fe20000000000 */
[----:B------:R-:W-:Y:S01]  /*51a0*/  IMAD R5, R29, R5, R3 ;  /* 0x000000051d057224 */ /* 0x000fe200078e0203 */
[----:B------:R-:W5:Y:S04]  /*51b0*/  LDL R13, [R1+0x12c8] ;  /* 0x0012c800010d7983 */ /* 0x000f680000100800 */
        /* <DEDUP_REMOVED lines=17> */
[----:B------:R-:W-:-:S04]  /*52d0*/  IMAD.HI.U32 R9, R28, R8, RZ ;  /* 0x000000081c097227 */ /* 0x000fc800078e00ff */
[----:B------:R-:W-:-:S04]  /*52e0*/  IMAD.HI.U32 R7, R28, R6, RZ ;  /* 0x000000061c077227 */ /* 0x000fc800078e00ff */
[----:B------:R-:W-:Y:S02]  /*52f0*/  IMAD.MOV R9, RZ, RZ, -R9 ;  /* 0x000000ffff097224 */ /* 0x000fe400078e0a09 */
[----:B------:R-:W-:Y:S01]  /*5300*/  IMAD.MOV R7, RZ, RZ, -R7 ;  /* 0x000000ffff077224 */ /* 0x000fe200078e0a07 */
[----:B------:R-:W-:Y:S02]  /*5310*/  IABS R4, R11 ;  /* 0x0000000b00047213 */ /* 0x000fe40000000000 */
[----:B------:R-:W4:Y:S03]  /*5320*/  LDL R11, [R1+0x12b8] ;  /* 0x0012b800010b7983 */ /* 0x000f260000100800 */
[----:B0-----:R-:W-:Y:S01]  /*5330*/  IMAD.HI.U32 R5, R28, R4, RZ ;  /* 0x000000041c057227 */ /* 0x001fe200078e00ff */
[----:B-1----:R-:W-:Y:S02]  /*5340*/  IABS R0, R15 ;  /* 0x0000000f00007213 */ /* 0x002fe40000000000 */
[----:B------:R-:W4:Y:S01]  /*5350*/  LDL R15, [R1+0x12b4] ;  /* 0x0012b400010f7983 */ /* 0x000f220000100800 */
[----:B------:R-:W-:-:S02]  /*5360*/  IMAD.MOV R5, RZ, RZ, -R5 ;  /* 0x000000ffff057224 */ /* 0x000fc400078e0a05 */
        /* <DEDUP_REMOVED lines=28> */
[----:B------:R-:W-:Y:S02]  /*5530*/  IMAD.MOV R5, RZ, RZ, -R5 ;  /* 0x000000ffff057224 */ /* 0x000fe400078e0a05 */
[C---:B------:R-:W-:Y:S02]  /*5540*/  IMAD R6, R29.reuse, R7, R6 ;  /* 0x000000071d067224 */ /* 0x040fe400078e0206 */
[----:B------:R-:W-:Y:S01]  /*5550*/  IMAD R5, R29, R5, R3 ;  /* 0x000000051d057224 */ /* 0x000fe200078e0203 */
[----:B-1----:R-:W-:Y:S02]  /*5560*/  IABS R0, R11 ;  /* 0x0000000b00007213 */ /* 0x002fe40000000000 */
[----:B------:R-:W4:Y:S04]  /*5570*/  LDL R11, [R1+0x12a0] ;  /* 0x0012a000010b7983 */ /* 0x000f280000100800 */
        /* <DEDUP_REMOVED lines=35> */
[----:B------:R5:W-:Y:S04]  /*57b0*/  STL [R1+0x224], R6 ;  /* 0x0002240601007387 */ /* 0x000be80000100800 */
[----:B------:R1:W-:Y:S01]  /*57c0*/  STL [R1+0x228], R5 ;  /* 0x0002280501007387 */ /* 0x0003e20000100800 */
[----:B0-----:R-:W-:-:S03]  /*57d0*/  IABS R2, R11 ;  /* 0x0000000b00027213 */ /* 0x001fc60000000000 */
        /* <DEDUP_REMOVED lines=68> */
[----:B------:R-:W4:Y:S03]  /*5c20*/  LDL R11, [R1+0x1258] ;  /* 0x00125800010b7983 */ /* 0x000f260000100800 */
[----:B------:R-:W-:-:S04]  /*5c30*/  IMAD.HI.U32 R7, R28, R6, RZ ;  /* 0x000000061c077227 */ /* 0x000fc800078e00ff */
[----:B------:R-:W-:Y:S02]  /*5c40*/  IMAD.MOV R9, RZ, RZ, -R9 ;  /* 0x000000ffff097224 */ /* 0x000fe400078e0a09 */
[----:B------:R-:W-:Y:S01]  /*5c50*/  IMAD.MOV R7, RZ, RZ, -R7 ;  /* 0x000000ffff077224 */ /* 0x000fe200078e0a07 */
[----:B------:R-:W-:Y:S02]  /*5c60*/  IABS R3, R15 ;  /* 0x0000000f00037213 */ /* 0x000fe40000000000 */
[----:B------:R-:W4:Y:S03]  /*5c70*/  LDL R15, [R1+0x1254] ;  /* 0x00125400010f7983 */ /* 0x000f260000100800 */
[----:B-1----:R-:W-:-:S04]  /*5c80*/  IMAD.HI.U32 R5, R28, R3, RZ ;  /* 0x000000031c057227 */ /* 0x002fc800078e00ff */
        /* <DEDUP_REMOVED lines=30> */
[----:B0-----:R-:W-:-:S04]  /*5e70*/  IMAD.HI.U32 R5, R28, R4, RZ ;  /* 0x000000041c057227 */ /* 0x001fc800078e00ff */
[----:B------:R-:W-:Y:S02]  /*5e80*/  IMAD.MOV R5, RZ, RZ, -R5 ;  /* 0x000000ffff057224 */ /* 0x000fe400078e0a05 */
[C---:B------:R-:W-:Y:S02]  /*5e90*/  IMAD R8, R29.reuse, R9, R8 ;  /* 0x000000091d087224 */ /* 0x040fe400078e0208 */
[C---:B------:R-:W-:Y:S01]  /*5ea0*/  IMAD R6, R29.reuse, R7, R6 ;  /* 0x000000071d067224 */ /* 0x040fe200078e0206 */
[----:B-1----:R-:W-:Y:S02]  /*5eb0*/  IABS R0, R15 ;  /* 0x0000000f00007213 */ /* 0x002fe40000000000 */
        /* <DEDUP_REMOVED lines=35> */
[----:B------:R2:W-:Y:S04]  /*60f0*/  STL [R1+0x1bc], R6 ;  /* 0x0001bc0601007387 */ /* 0x0005e80000100800 */
[----:B------:R1:W-:Y:S01]  /*6100*/  STL [R1+0x1c4], R5 ;  /* 0x0001c40501007387 */ /* 0x0003e20000100800 */
[----:B0-----:R-:W-:-:S03]  /*6110*/  IABS R2, R15 ;  /* 0x0000000f00027213 */ /* 0x001fc60000000000 */
[----:B------:R-:W4:Y:S01]  /*6120*/  LDL R15, [R1+0x1224] ;  /* 0x00122400010f7983 */ /* 0x000f220000100800 */
[----:B------:R-:W-:-:S04]  /*6130*/  IMAD.MOV R4, RZ, RZ, -R4 ;  /* 0x000000ffff047224 */ /* 0x000fc800078e0a04 */
        /* <DEDUP_REMOVED lines=17> */
[----:B-1----:R-:W-:-:S04]  /*6250*/  IMAD.HI.U32 R5, R28, R4, RZ ;  /* 0x000000041c057227 */ /* 0x002fc800078e00ff */
        /* <DEDUP_REMOVED lines=90> */
[C---:B------:R-:W-:Y:S02]  /*6800*/  IMAD R6, R29.reuse, R7, R6 ;  /* 0x000000071d067224 */ /* 0x040fe400078e0206 */
[----:B------:R-:W-:Y:S01]  /*6810*/  IMAD R5, R29, R5, R3 ;  /* 0x000000051d057224 */ /* 0x000fe200078e0203 */
[----:B-----5:R-:W-:Y:S02]  /*6820*/  IABS R0, R13 ;  /* 0x0000000d00007213 */ /* 0x020fe40000000000 */
        /* <DEDUP_REMOVED lines=38> */
[----:B-----5:R-:W-:-:S03]  /*6a90*/  IABS R2, R13 ;  /* 0x0000000d00027213 */ /* 0x020fc60000000000 */
        /* <DEDUP_REMOVED lines=101> */
[----:B------:R-:W-:Y:S02]  /*70f0*/  IMAD.MOV R3, RZ, RZ, -R3 ;  /* 0x000000ffff037224 */ /* 0x000fe400078e0a03 */
[----:B------:R-:W-:-:S04]  /*7100*/  IMAD.HI.U32 R9, R28, R8, RZ ;  /* 0x000000081c097227 */ /* 0x000fc800078e00ff */
[----:B------:R-:W-:-:S04]  /*7110*/  IMAD.HI.U32 R7, R28, R6, RZ ;  /* 0x000000061c077227 */ /* 0x000fc800078e00ff */
[----:B------:R-:W-:-:S04]  /*7120*/  IMAD.HI.U32 R5, R28, R4, RZ ;  /* 0x000000041c057227 */ /* 0x000fc800078e00ff */
[----:B------:R-:W-:Y:S02]  /*7130*/  IMAD R2, R29, R3, R2 ;  /* 0x000000031d027224 */ /* 0x000fe400078e0202 */
        /* <DEDUP_REMOVED lines=8> */
[----:B------:R3:W-:Y:S01]  /*71c0*/  STL [R1+0xec], R2 ;  /* 0x0000ec0201007387 */ /* 0x0007e20000100800 */
[----:B------:R-:W-:-:S03]  /*71d0*/  IMAD R0, R29, R3, R0 ;  /* 0x000000031d007224 */ /* 0x000fc600078e0200 */
[----:B------:R4:W-:Y:S04]  /*71e0*/  STL [R1+0xb8], R8 ;  /* 0x0000b80801007387 */ /* 0x0009e80000100800 */
[----:B------:R0:W-:Y:S01]  /*71f0*/  STL [R1+0xbc], R6 ;  /* 0x0000bc0601007387 */ /* 0x0001e20000100800 */
[----:B---3--:R-:W-:-:S03]  /*7200*/  IABS R2, R12 ;  /* 0x0000000c00027213 */ /* 0x008fc60000000000 */
[----:B------:R1:W-:Y:S04]  /*7210*/  STL [R1+0xc8], R5 ;  /* 0x0000c80501007387 */ /* 0x0003e80000100800 */
        /* <DEDUP_REMOVED lines=41> */
[----:B------:R-:W-:Y:S01]  /*74b0*/  IMAD.MOV R9, RZ, RZ, -R9 ;  /* 0x000000ffff097224 */ /* 0x000fe200078e0a09 */
[----:B------:R-:W-:Y:S02]  /*74c0*/  IABS R4, R11 ;  /* 0x0000000b00047213 */ /* 0x000fe40000000000 */
[----:B------:R-:W4:Y:S03]  /*74d0*/  LDL R11, [R1+0x1150] ;  /* 0x00115000010b7983 */ /* 0x000f260000100800 */
[----:B0-----:R-:W-:-:S04]  /*74e0*/  IMAD.HI.U32 R5, R28, R4, RZ ;  /* 0x000000041c057227 */ /* 0x001fc800078e00ff */
[----:B------:R-:W-:Y:S02]  /*74f0*/  IMAD.MOV R7, RZ, RZ, -R7 ;  /* 0x000000ffff077224 */ /* 0x000fe400078e0a07 */
[----:B------:R-:W-:Y:S01]  /*7500*/  IMAD.MOV R5, RZ, RZ, -R5 ;  /* 0x000000ffff057224 */ /* 0x000fe200078e0a05 */
[----:B-1----:R-:W-:Y:S02]  /*7510*/  IABS R0, R15 ;  /* 0x0000000f00007213 */ /* 0x002fe40000000000 */
[----:B------:R-:W4:Y:S03]  /*7520*/  LDL R15, [R1+0x114c] ;  /* 0x00114c00010f7983 */ /* 0x000f260000100800 */
[----:B------:R-:W-:-:S04]  /*7530*/  IMAD.HI.U32 R3, R28, R0, RZ ;  /* 0x000000001c037227 */ /* 0x000fc800078e00ff */
[----:B------:R-:W-:Y:S02]  /*7540*/  IMAD.MOV R3, RZ, RZ, -R3 ;  /* 0x000000ffff037224 */ /* 0x000fe400078e0a03 */
[C---:B------:R-:W-:Y:S02]  /*7550*/  IMAD R8, R29.reuse, R9, R8 ;  /* 0x000000091d087224 */ /* 0x040fe400078e0208 */
[C---:B------:R-:W-:Y:S02]  /*7560*/  IMAD R6, R29.reuse, R7, R6 ;  /* 0x000000071d067224 */ /* 0x040fe400078e0206 */
[C---:B------:R-:W-:Y:S01]  /*7570*/  IMAD R5, R29.reuse, R5, R4 ;  /* 0x000000051d057224 */ /* 0x040fe200078e0204 */
[----:B------:R5:W-:Y:S01]  /*7580*/  STL [R1+0xb0], R2 ;  /* 0x0000b00201007387 */ /* 0x000be20000100800 */
[----:B------:R-:W-:-:S03]  /*7590*/  IMAD R0, R29, R3, R0 ;  /* 0x000000031d007224 */ /* 0x000fc600078e0200 */
[----:B------:R2:W-:Y:S04]  /*75a0*/  STL [R1+0x90], R8 ;  /* 0x0000900801007387 */ /* 0x0005e80000100800 */
        /* <DEDUP_REMOVED lines=25> */
[----:B------:R0:W-:Y:S04]  /*7740*/  STL [R1+0x9c], R2 ;  /* 0x00009c0201007387 */ /* 0x0001e80000100800 */
[----:B------:R5:W-:Y:S04]  /*7750*/  STL [R1+0x7c], R8 ;  /* 0x00007c0801007387 */ /* 0x000be80000100800 */
[----:B------:R2:W-:Y:S01]  /*7760*/  STL [R1+0x80], R6 ;  /* 0x0000800601007387 */ /* 0x0005e20000100800 */
[----:B------:R-:W-:-:S03]  /*7770*/  IMAD.HI.U32 R4, R28, R0, RZ ;  /* 0x000000001c047227 */ /* 0x000fc600078e00ff */
        /* <DEDUP_REMOVED lines=14> */
[C---:B------:R-:W-:Y:S02]  /*7860*/  IMAD R2, R29.reuse, R3, R2 ;  /* 0x000000031d027224 */ /* 0x040fe400078e0202 */
[----:B------:R-:W-:Y:S02]  /*7870*/  IMAD.MOV R9, RZ, RZ, -R9 ;  /* 0x000000ffff097224 */ /* 0x000fe400078e0a09 */
[----:B------:R-:W-:Y:S02]  /*7880*/  IMAD.MOV R7, RZ, RZ, -R7 ;  /* 0x000000ffff077224 */ /* 0x000fe400078e0a07 */
[C---:B------:R-:W-:Y:S02]  /*7890*/  IMAD R8, R29.reuse, R9, R8 ;  /* 0x000000091d087224 */ /* 0x040fe400078e0208 */
[----:B------:R-:W-:Y:S01]  /*78a0*/  IMAD R6, R29, R7, R6 ;  /* 0x000000071d067224 */ /* 0x000fe200078e0206 */
[----:B---3--:R-:W-:Y:S02]  /*78b0*/  IABS R4, R12 ;  /* 0x0000000c00047213 */ /* 0x008fe40000000000 */
[----:B------:R-:W3:Y:S03]  /*78c0*/  LDL R12, [R1+0x1128] ;  /* 0x00112800010c7983 */ /* 0x000ee60000100800 */
[----:B-1----:R-:W-:-:S04]  /*78d0*/  IMAD.HI.U32 R5, R28, R4, RZ ;  /* 0x000000041c057227 */ /* 0x002fc800078e00ff */
[----:B------:R-:W-:Y:S01]  /*78e0*/  IMAD.MOV R5, RZ, RZ, -R5 ;  /* 0x000000ffff057224 */ /* 0x000fe200078e0a05 */
[----:B----4-:R-:W-:-:S03]  /*78f0*/  IABS R0, R14 ;  /* 0x0000000e00007213 */ /* 0x010fc60000000000 */
[----:B------:R-:W-:Y:S01]  /*7900*/  IMAD R5, R29, R5, R4 ;  /* 0x000000051d057224 */ /* 0x000fe200078e0204 */
[----:B------:R-:W4:Y:S01]  /*7910*/  LDL R14, [R1+0x1124] ;  /* 0x00112400010e7983 */ /* 0x000f220000100800 */
[----:B------:R-:W-:-:S04]  /*7920*/  IMAD.HI.U32 R3, R28, R0, RZ ;  /* 0x000000001c037227 */ /* 0x000fc800078e00ff */
[----:B------:R-:W-:Y:S01]  /*7930*/  IMAD.MOV R3, RZ, RZ, -R3 ;  /* 0x000000ffff037224 */ /* 0x000fe200078e0a03 */
[----:B------:R0:W-:Y:S03]  /*7940*/  STL [R1+0x88], R2 ;  /* 0x0000880201007387 */ /* 0x0001e60000100800 */
[----:B------:R-:W-:Y:S01]  /*7950*/  IMAD R0, R29, R3, R0 ;  /* 0x000000031d007224 */ /* 0x000fe200078e0200 */
[----:B------:R1:W-:Y:S04]  /*7960*/  STL [R1+0x70], R8 ;  /* 0x0000700801007387 */ /* 0x0003e80000100800 */
        /* <DEDUP_REMOVED lines=15> */
[----:B0-----:R-:W-:-:S04]  /*7a60*/  IMAD.HI.U32 R5, R28, R3, RZ ;  /* 0x000000031c057227 */ /* 0x001fc800078e00ff */
[C---:B------:R-:W-:Y:S02]  /*7a70*/  IMAD R2, R29.reuse, R4, R2 ;  /* 0x000000041d027224 */ /* 0x040fe400078e0202 */
[----:B------:R-:W-:Y:S02]  /*7a80*/  IMAD.MOV R9, RZ, RZ, -R9 ;  /* 0x000000ffff097224 */ /* 0x000fe400078e0a09 */
[----:B------:R-:W-:Y:S02]  /*7a90*/  IMAD.MOV R7, RZ, RZ, -R7 ;  /* 0x000000ffff077224 */ /* 0x000fe400078e0a07 */
[----:B------:R-:W-:Y:S02]  /*7aa0*/  IMAD.MOV R5, RZ, RZ, -R5 ;  /* 0x000000ffff057224 */ /* 0x000fe400078e0a05 */
[C---:B------:R-:W-:Y:S02]  /*7ab0*/  IMAD R8, R29.reuse, R9, R8 ;  /* 0x000000091d087224 */ /* 0x040fe400078e0208 */
[----:B------:R-:W-:-:S02]  /*7ac0*/  IMAD R6, R29, R7, R6 ;  /* 0x000000071d067224 */ /* 0x000fc400078e0206 */
[C---:B------:R-:W-:Y:S01]  /*7ad0*/  IMAD R5, R29.reuse, R5, R3 ;  /* 0x000000051d057224 */ /* 0x040fe200078e0203 */
[----:B---3--:R-:W-:Y:S02]  /*7ae0*/  IABS R0, R12 ;  /* 0x0000000c00007213 */ /* 0x008fe40000000000 */
[----:B------:R-:W3:Y:S03]  /*7af0*/  LDL R12, [R1+0x1110] ;  /* 0x00111000010c7983 */ /* 0x000ee60000100800 */
[----:B------:R-:W-:Y:S01]  /*7b00*/  IMAD.HI.U32 R4, R28, R0, RZ ;  /* 0x000000001c047227 */ /* 0x000fe200078e00ff */
[----:B------:R4:W-:Y:S03]  /*7b10*/  STL [R1+0x1b0], R2 ;  /* 0x0001b00201007387 */ /* 0x0009e60000100800 */
[----:B------:R-:W-:Y:S01]  /*7b20*/  IMAD.MOV R4, RZ, RZ, -R4 ;  /* 0x000000ffff047224 */ /* 0x000fe200078e0a04 */
[----:B------:R0:W-:Y:S03]  /*7b30*/  STL [R1+0x68], R8 ;  /* 0x0000680801007387 */ /* 0x0001e60000100800 */
[----:B------:R-:W-:Y:S01]  /*7b40*/  IMAD R0, R29, R4, R0 ;  /* 0x000000041d007224 */ /* 0x000fe200078e0200 */
[----:B----4-:R-:W-:-:S02]  /*7b50*/  IABS R2, R14 ;  /* 0x0000000e00027213 */ /* 0x010fc40000000000 */
[----:B------:R-:W4:Y:S04]  /*7b60*/  LDL R14, [R1+0x110c] ;  /* 0x00110c00010e7983 */ /* 0x000f280000100800 */
[----:B------:R1:W-:Y:S04]  /*7b70*/  STL [R1+0x6c], R6 ;  /* 0x00006c0601007387 */ /* 0x0003e80000100800 */
[----:B------:R-:W-:Y:S01]  /*7b80*/  STL [R1+0x174], R5 ;  /* 0x0001740501007387 */ /* 0x000fe20000100800 */
        /* <DEDUP_REMOVED lines=26> */
[----:B------:R0:W-:Y:S04]  /*7d30*/  STL [R1+0x13c], R6 ;  /* 0x00013c0601007387 */ /* 0x0001e80000100800 */
[----:B------:R-:W-:Y:S01]  /*7d40*/  STL [R1+0x144], R5 ;  /* 0x0001440501007387 */ /* 0x000fe20000100800 */
[----:B---3--:R-:W-:-:S03]  /*7d50*/  IABS R2, R12 ;  /* 0x0000000c00027213 */ /* 0x008fc60000000000 */
[----:B------:R-:W3:Y:S04]  /*7d60*/  LDL R19, [R1+0x10f8] ;  /* 0x0010f80001137983 */ /* 0x000ee80000100800 */
[----:B------:R5:W-:Y:S01]  /*7d70*/  STL [R1+0x15c], R0 ;  /* 0x00015c0001007387 */ /* 0x000be20000100800 */
[----:B------:R-:W-:-:S03]  /*7d80*/  IMAD.HI.U32 R4, R28, R2, RZ ;  /* 0x000000021c047227 */ /* 0x000fc600078e00ff */
[----:B------:R-:W3:Y:S01]  /*7d90*/  LDL R12, [R1+0x10e8] ;  /* 0x0010e800010c7983 */ /* 0x000ee20000100800 */
[----:B----4-:R-:W-:-:S03]  /*7da0*/  IABS R8, R14 ;  /* 0x0000000e00087213 */ /* 0x010fc60000000000 */
[----:B------:R-:W4:Y:S02]  /*7db0*/  LDL R14, [R1+0x10f4] ;  /* 0x0010f400010e7983 */ /* 0x000f240000100800 */
[----:B------:R-:W-:-:S04]  /*7dc0*/  IMAD.HI.U32 R9, R28, R8, RZ ;  /* 0x000000081c097227 */ /* 0x000fc800078e00ff */
[----:B------:R-:W-:Y:S02]  /*7dd0*/  IMAD.MOV R4, RZ, RZ, -R4 ;  /* 0x000000ffff047224 */ /* 0x000fe400078e0a04 */
[----:B------:R-:W-:Y:S02]  /*7de0*/  IMAD.MOV R9, RZ, RZ, -R9 ;  /* 0x000000ffff097224 */ /* 0x000fe400078e0a09 */
[----:B------:R-:W-:Y:S01]  /*7df0*/  IMAD R2, R29, R4, R2 ;  /* 0x000000041d027224 */ /* 0x000fe200078e0202 */
[----:B0-----:R-:W-:Y:S02]  /*7e00*/  IABS R6, R11 ;  /* 0x0000000b00067213 */ /* 0x001fe40000000000 */
[----:B------:R-:W4:Y:S03]  /*7e10*/  LDL R11, [R1+0x10f0] ;  /* 0x0010f000010b7983 */ /* 0x000f260000100800 */
[----:B------:R-:W-:Y:S01]  /*7e20*/  IMAD.HI.U32 R7, R28, R6, RZ ;  /* 0x000000061c077227 */ /* 0x000fe200078e00ff */
[----:B------:R-:W-:-:S02]  /*7e30*/  IABS R3, R15 ;  /* 0x0000000f00037213 */ /* 0x000fc40000000000 */
[----:B------:R-:W4:Y:S01]  /*7e40*/  LDL R15, [R1+0x10ec] ;  /* 0x0010ec00010f7983 */ /* 0x000f220000100800 */
[----:B------:R-:W-:Y:S02]  /*7e50*/  IMAD.MOV R7, RZ, RZ, -R7 ;  /* 0x000000ffff077224 */ /* 0x000fe400078e0a07 */
[C---:B------:R-:W-:Y:S02]  /*7e60*/  IMAD R8, R29.reuse, R9, R8 ;  /* 0x000000091d087224 */ /* 0x040fe400078e0208 */
[----:B------:R-:W-:Y:S01]  /*7e70*/  IMAD R6, R29, R7, R6 ;  /* 0x000000071d067224 */ /* 0x000fe200078e0206 */
[----:B------:R2:W-:Y:S04]  /*7e80*/  STL [R1+0x14c], R2 ;  /* 0x00014c0201007387 */ /* 0x0005e80000100800 */
[----:B------:R-:W-:Y:S01]  /*7e90*/  STL [R1+0xfc], R8 ;  /* 0x0000fc0801007387 */ /* 0x000fe20000100800 */
[----:B-----5:R-:W-:-:S03]  /*7ea0*/  IABS R0, R13 ;  /* 0x0000000d00007213 */ /* 0x020fc60000000000 */
[----:B------:R-:W5:Y:S04]  /*7eb0*/  LDL R13, [R1+0x10e4] ;  /* 0x0010e400010d7983 */ /* 0x000f680000100800 */
[----:B------:R-:W-:Y:S01]  /*7ec0*/  STL [R1+0x100], R6 ;  /* 0x0001000601007387 */ /* 0x000fe20000100800 */
[----:B--2---:R-:W-:-:S03]  /*7ed0*/  IABS R2, R10 ;  /* 0x0000000a00027213 */ /* 0x004fc60000000000 */
[----:B------:R-:W2:Y:S01]  /*7ee0*/  LDL R10, [R1+0x10e0] ;  /* 0x0010e000010a7983 */ /* 0x000ea20000100800 */
[----:B------:R-:W-:-:S04]  /*7ef0*/  IMAD.HI.U32 R5, R28, R3, RZ ;  /* 0x000000031c057227 */ /* 0x000fc800078e00ff */
[----:B------:R-:W-:-:S04]  /*7f00*/  IMAD.HI.U32 R4, R28, R0, RZ ;  /* 0x000000001c047227 */ /* 0x000fc800078e00ff */
[----:B------:R-:W-:Y:S02]  /*7f10*/  IMAD.MOV R5, RZ, RZ, -R5 ;  /* 0x000000ffff057224 */ /* 0x000fe400078e0a05 */
[----:B------:R-:W-:Y:S02]  /*7f20*/  IMAD.MOV R4, RZ, RZ, -R4 ;  /* 0x000000ffff047224 */ /* 0x000fe400078e0a04 */
[C---:B------:R-:W-:Y:S02]  /*7f30*/  IMAD R3, R29.reuse, R5, R3 ;  /* 0x000000051d037224 */ /* 0x040fe400078e0203 */
[----:B------:R-:W-:-:S03]  /*7f40*/  IMAD R0, R29, R4, R0 ;  /* 0x000000041d007224 */ /* 0x000fc600078e0200 */
[----:B------:R0:W-:Y:S04]  /*7f50*/  STL [R1+0x104], R3 ;  /* 0x0001040301007387 */ /* 0x0001e80000100800 */
[----:B------:R1:W-:Y:S01]  /*7f60*/  STL [R1+0x124], R0 ;  /* 0x0001240001007387 */ /* 0x0003e20000100800 */
[----:B0-----:R-:W-:-:S04]  /*7f70*/  IMAD.HI.U32 R3, R28, R2, RZ ;  /* 0x000000021c037227 */ /* 0x001fc800078e00ff */
[----:B------:R-:W-:-:S04]  /*7f80*/  IMAD.MOV R3, RZ, RZ, -R3 ;  /* 0x000000ffff037224 */ /* 0x000fc800078e0a03 */
[----:B------:R-:W-:Y:S01]  /*7f90*/  IMAD R2, R29, R3, R2 ;  /* 0x000000031d027224 */ /* 0x000fe200078e0202 */
[----:B---3--:R-:W-:-:S05]  /*7fa0*/  IABS R8, R19 ;  /* 0x0000001300087213 */ /* 0x008fca0000000000 */
[----:B------:R-:W-:-:S04]  /*7fb0*/  IMAD.HI.U32 R9, R28, R8, RZ ;  /* 0x000000081c097227 */ /* 0x000fc800078e00ff */
[----:B------:R-:W-:Y:S01]  /*7fc0*/  IMAD.MOV R9, RZ, RZ, -R9 ;  /* 0x000000ffff097224 */ /* 0x000fe200078e0a09 */
[----:B----4-:R-:W-:Y:S02]  /*7fd0*/  IABS R6, R14 ;  /* 0x0000000e00067213 */ /* 0x010fe40000000000 */
[----:B------:R-:W3:Y:S03]  /*7fe0*/  LDL R14, [R1+0x10dc] ;  /* 0x0010dc00010e7983 */ /* 0x000ee60000100800 */
[----:B------:R-:W-:-:S04]  /*7ff0*/  IMAD.HI.U32 R7, R28, R6, RZ ;  /* 0x000000061c077227 */ /* 0x000fc800078e00ff */
[----:B------:R-:W-:Y:S02]  /*8000*/  IMAD.MOV R7, RZ, RZ, -R7 ;  /* 0x000000ffff077224 */ /* 0x000fe400078e0a07 */
[C---:B------:R-:W-:Y:S02]  /*8010*/  IMAD R8, R29.reuse, R9, R8 ;  /* 0x000000091d087224 */ /* 0x040fe400078e0208 */
[----:B------:R-:W-:Y:S01]  /*8020*/  IMAD R6, R29, R7, R6 ;  /* 0x000000071d067224 */ /* 0x000fe200078e0206 */
[----:B------:R-:W-:Y:S02]  /*8030*/  IABS R4, R11 ;  /* 0x0000000b00047213 */ /* 0x000fe40000000000 */
[----:B------:R-:W4:Y:S03]  /*8040*/  LDL R11, [R1+0x10d8] ;  /* 0x0010d800010b7983 */ /* 0x000f260000100800 */
[----:B------:R-:W-:-:S04]  /*8050*/  IMAD.HI.U32 R5, R28, R4, RZ ;  /* 0x000000041c057227 */ /* 0x000fc800078e00ff */
[----:B------:R-:W-:Y:S01]  /*8060*/  IMAD.MOV R5, RZ, RZ, -R5 ;  /* 0x000000ffff057224 */ /* 0x000fe200078e0a05 */
[----:B-1----:R-:W-:-:S03]  /*8070*/  IABS R0, R15 ;  /* 0x0000000f00007213 */ /* 0x002fc60000000000 */
[----:B------:R-:W-:Y:S01]  /*8080*/  IMAD R5, R29, R5, R4 ;  /* 0x000000051d057224 */ /* 0x000fe200078e0204 */
[----:B------:R-:W4:Y:S01]  /*8090*/  LDL R15, [R1+0x10d4] ;  /* 0x0010d400010f7983 */ /* 0x000f220000100800 */
[----:B------:R-:W-:-:S04]  /*80a0*/  IMAD.HI.U32 R3, R28, R0, RZ ;  /* 0x000000001c037227 */ /* 0x000fc800078e00ff */
[----:B------:R-:W-:Y:S01]  /*80b0*/  IMAD.MOV R3, RZ, RZ, -R3 ;  /* 0x000000ffff037224 */ /* 0x000fe200078e0a03 */
[----:B------:R0:W-:Y:S03]  /*80c0*/  STL [R1+0x10c], R2 ;  /* 0x00010c0201007387 */ /* 0x0001e60000100800 */
[----:B------:R-:W-:Y:S01]  /*80d0*/  IMAD R0, R29, R3, R0 ;  /* 0x000000031d007224 */ /* 0x000fe200078e0200 */
[----:B------:R5:W-:Y:S04]  /*80e0*/  STL [R1+0xc0], R8 ;  /* 0x0000c00801007387 */ /* 0x000be80000100800 */
[----:B------:R2:W-:Y:S04]  /*80f0*/  STL [R1+0xc4], R6 ;  /* 0x0000c40601007387 */ /* 0x0005e80000100800 */
[----:B------:R1:W-:Y:S04]  /*8100*/  STL [R1+0xcc], R5 ;  /* 0x0000cc0501007387 */ /* 0x0003e80000100800 */
[----:B------:R4:W-:Y:S01]  /*8110*/  STL [R1+0xe4], R0 ;  /* 0x0000e40001007387 */ /* 0x0009e20000100800 */
[----:B0-----:R-:W-:-:S02]  /*8120*/  IABS R2, R12 ;  /* 0x0000000c00027213 */ /* 0x001fc40000000000 */
[----:B-----5:R-:W-:Y:S01]  /*8130*/  IABS R8, R13 ;  /* 0x0000000d00087213 */ /* 0x020fe20000000000 */
[----:B------:R-:W5:Y:S01]  /*8140*/  LDL R18, [R1+0x10d0] ;  /* 0x0010d00001127983 */ /* 0x000f620000100800 */
[----:B--2---:R-:W-:-:S03]  /*8150*/  IABS R6, R10 ;  /* 0x0000000a00067213 */ /* 0x004fc60000000000 */
[----:B------:R-:W2:Y:S04]  /*8160*/  LDL R19, [R1+0x10cc] ;  /* 0x0010cc0001137983 */ /* 0x000ea80000100800 */
[----:B------:R-:W2:Y:S01]  /*8170*/  LDL R10, [R1+0x10c8] ;  /* 0x0010c800010a7983 */ /* 0x000ea20000100800 */
[----:B------:R-:W-:-:S03]  /*8180*/  IMAD.HI.U32 R4, R28, R2, RZ ;  /* 0x000000021c047227 */ /* 0x000fc600078e00ff */
[----:B------:R-:W5:Y:S01]  /*8190*/  LDL R12, [R1+0x10c4] ;  /* 0x0010c400010c7983 */ /* 0x000f620000100800 */
[----:B------:R-:W-:Y:S02]  /*81a0*/  IMAD.MOV R4, RZ, RZ, -R4 ;  /* 0x000000ffff047224 */ /* 0x000fe400078e0a04 */
[----:B------:R-:W-:-:S04]  /*81b0*/  IMAD.HI.U32 R9, R28, R8, RZ ;  /* 0x000000081c097227 */ /* 0x000fc800078e00ff */
[----:B------:R-:W-:Y:S02]  /*81c0*/  IMAD R2, R29, R4, R2 ;  /* 0x000000041d027224 */ /* 0x000fe400078e0202 */
[----:B------:R-:W-:-:S04]  /*81d0*/  IMAD.HI.U32 R7, R28, R6, RZ ;  /* 0x000000061c077227 */ /* 0x000fc800078e00ff */
[----:B------:R-:W-:Y:S02]  /*81e0*/  IMAD.MOV R9, RZ, RZ, -R9 ;  /* 0x000000ffff097224 */ /* 0x000fe400078e0a09 */
[----:B------:R-:W-:Y:S02]  /*81f0*/  IMAD.MOV R7, RZ, RZ, -R7 ;  /* 0x000000ffff077224 */ /* 0x000fe400078e0a07 */
[C---:B------:R-:W-:Y:S02]  /*8200*/  IMAD R8, R29.reuse, R9, R8 ;  /* 0x000000091d087224 */ /* 0x040fe400078e0208 */
[----:B------:R-:W-:Y:S01]  /*8210*/  IMAD R6, R29, R7, R6 ;  /* 0x000000071d067224 */ /* 0x000fe200078e0206 */
[----:B---3--:R-:W-:-:S05]  /*8220*/  IABS R3, R14 ;  /* 0x0000000e00037213 */ /* 0x008fca0000000000 */
[----:B-1----:R-:W-:-:S04]  /*8230*/  IMAD.HI.U32 R5, R28, R3, RZ ;  /* 0x000000031c057227 */ /* 0x002fc800078e00ff */
[----:B------:R-:W-:-:S04]  /*8240*/  IMAD.MOV R5, RZ, RZ, -R5 ;  /* 0x000000ffff057224 */ /* 0x000fc800078e0a05 */
[----:B------:R-:W-:Y:S01]  /*8250*/  IMAD R3, R29, R5, R3 ;  /* 0x000000051d037224 */ /* 0x000fe200078e0203 */
[----:B----4-:R-:W-:Y:S02]  /*8260*/  IABS R0, R11 ;  /* 0x0000000b00007213 */ /* 0x010fe40000000000 */
[----:B------:R-:W3:Y:S04]  /*8270*/  LDL R11, [R1+0x10c0] ;  /* 0x0010c000010b7983 */ /* 0x000ee80000100800 */
[----:B------:R0:W-:Y:S02]  /*8280*/  STL [R1+0xd4], R2 ;  /* 0x0000d40201007387 */ /* 0x0001e40000100800 */
[----:B0-----:R-:W-:-:S04]  /*8290*/  IMAD.HI.U32 R2, R28, R0, RZ ;  /* 0x000000001c027227 */ /* 0x001fc800078e00ff */
[----:B------:R-:W-:Y:S01]  /*82a0*/  IMAD.MOV R2, RZ, RZ, -R2 ;  /* 0x000000ffff027224 */ /* 0x000fe200078e0a02 */
[----:B------:R-:W-:Y:S03]  /*82b0*/  STL [R1+0x1c], R8 ;  /* 0x00001c0801007387 */ /* 0x000fe60000100800 */
[----:B------:R-:W-:Y:S01]  /*82c0*/  IMAD R0, R29, R2, R0 ;  /* 0x000000021d007224 */ /* 0x000fe200078e0200 */
[----:B------:R-:W-:Y:S04]  /*82d0*/  STL [R1+0x18], R6 ;  /* 0x0000180601007387 */ /* 0x000fe80000100800 */
[----:B------:R-:W-:Y:S04]  /*82e0*/  STL [R1+0x14], R3 ;  /* 0x0000140301007387 */ /* 0x000fe80000100800 */
[----:B------:R-:W4:Y:S04]  /*82f0*/  LDL R13, [R1+0x10bc] ;  /* 0x0010bc00010d7983 */ /* 0x000f280000100800 */
[----:B------:R-:W4:Y:S04]  /*8300*/  LDL R14, [R1+0x10b8] ;  /* 0x0010b800010e7983 */ /* 0x000f280000100800 */
[----:B------:R2:W-:Y:S02]  /*8310*/  STL [R1+0x10], R0 ;  /* 0x0000100001007387 */ /* 0x0005e40000100800 */
[----:B--2---:R-:W-:-:S02]  /*8320*/  IABS R0, R10 ;  /* 0x0000000a00007213 */ /* 0x004fc40000000000 */
[----:B------:R-:W2:Y:S01]  /*8330*/  LDL R10, [R1+0x10b0] ;  /* 0x0010b000010a7983 */ /* 0x000ea20000100800 */
[----:B------:R-:W-:Y:S02]  /*8340*/  IABS R4, R15 ;  /* 0x0000000f00047213 */ /* 0x000fe40000000000 */
[----:B-----5:R-:W-:Y:S01]  /*8350*/  IABS R3, R18 ;  /* 0x0000001200037213 */ /* 0x020fe20000000000 */
[----:B------:R-:W5:Y:S02]  /*8360*/  LDL R15, [R1+0x10b4] ;  /* 0x0010b400010f7983 */ /* 0x000f640000100800 */
[----:B------:R-:W-:-:S04]  /*8370*/  IMAD.HI.U32 R5, R28, R4, RZ ;  /* 0x000000041c057227 */ /* 0x000fc800078e00ff */
[----:B------:R-:W-:Y:S01]  /*8380*/  IMAD.MOV R5, RZ, RZ, -R5 ;  /* 0x000000ffff057224 */ /* 0x000fe200078e0a05 */
[----:B------:R-:W-:-:S03]  /*8390*/  IABS R2, R19 ;  /* 0x0000001300027213 */ /* 0x000fc60000000000 */
[----:B------:R-:W-:Y:S01]  /*83a0*/  IMAD R4, R29, R5, R4 ;  /* 0x000000051d047224 */ /* 0x000fe200078e0204 */
[----:B------:R-:W-:Y:S01]  /*83b0*/  IABS R27, R12 ;  /* 0x0000000c001b7213 */ /* 0x000fe20000000000 */
[----:B------:R-:W-:-:S03]  /*83c0*/  IMAD.HI.U32 R6, R28, R3, RZ ;  /* 0x000000031c067227 */ /* 0x000fc600078e00ff */
[----:B------:R0:W-:Y:S01]  /*83d0*/  STL [R1+0xc], R4 ;  /* 0x00000c0401007387 */ /* 0x0001e20000100800 */
        /* <DEDUP_REMOVED lines=13> */
[----:B------:R-:W-:Y:S04]  /*84b0*/  STL [R1+0x8], R6 ;  /* 0x0000080601007387 */ /* 0x000fe80000100800 */
[----:B------:R0:W-:Y:S04]  /*84c0*/  STL [R1+0x4], R3 ;  /* 0x0000040301007387 */ /* 0x0001e80000100800 */
[----:B------:R1:W-:Y:S04]  /*84d0*/  STL [R1], R2 ;  /* 0x0000000201007387 */ /* 0x0003e80000100800 */
[----:B------:R-:W-:Y:S01]  /*84e0*/  STL [R1+0x165c], R27 ;  /* 0x00165c1b01007387 */ /* 0x000fe20000100800 */
[----:B--2---:R-:W-:-:S03]  /*84f0*/  IABS R22, R10 ;  /* 0x0000000a00167213 */ /* 0x004fc60000000000 */
[----:B------:R-:W2:Y:S01]  /*8500*/  LDL R10, [R1+0x109c] ;  /* 0x00109c00010a7983 */ /* 0x000ea20000100800 */
[C---:B------:R-:W-:Y:S01]  /*8510*/  IMAD.HI.U32 R0, R28.reuse, R26, RZ ;  /* 0x0000001a1c007227 */ /* 0x040fe200078e00ff */
[----:B----4-:R-:W-:Y:S02]  /*8520*/  IABS R25, R13 ;  /* 0x0000000d00197213 */ /* 0x010fe40000000000 */
[----:B------:R-:W-:Y:S01]  /*8530*/  IABS R24, R14 ;  /* 0x0000000e00187213 */ /* 0x000fe20000000000 */
[----:B------:R-:W4:Y:S01]  /*8540*/  LDL R13, [R1+0x10a8] ;  /* 0x0010a800010d7983 */ /* 0x000f220000100800 */
[----:B-----5:R-:W-:Y:S01]  /*8550*/  IABS R23, R15 ;  /* 0x0000000f00177213 */ /* 0x020fe20000000000 */
[----:B------:R-:W-:Y:S02]  /*8560*/  IMAD.MOV R0, RZ, RZ, -R0 ;  /* 0x000000ffff007224 */ /* 0x000fe400078e0a00 */
[----:B------:R-:W5:Y:S01]  /*8570*/  LDL R14, [R1+0x10a4] ;  /* 0x0010a400010e7983 */ /* 0x000f620000100800 */
[----:B0-----:R-:W-:-:S03]  /*8580*/  IMAD.HI.U32 R3, R28, R25, RZ ;  /* 0x000000191c037227 */ /* 0x001fc600078e00ff */
[----:B------:R-:W5:Y:S01]  /*8590*/  LDL R15, [R1+0x10a0] ;  /* 0x0010a000010f7983 */ /* 0x000f620000100800 */
[----:B------:R-:W-:Y:S02]  /*85a0*/  IMAD R26, R29, R0, R26 ;  /* 0x000000001d1a7224 */ /* 0x000fe400078e021a */
[----:B-1----:R-:W-:-:S04]  /*85b0*/  IMAD.HI.U32 R2, R28, R24, RZ ;  /* 0x000000181c027227 */ /* 0x002fc800078e00ff */
[----:B------:R-:W-:-:S04]  /*85c0*/  IMAD.HI.U32 R0, R28, R23, RZ ;  /* 0x000000171c007227 */ /* 0x000fc800078e00ff */
[----:B------:R-:W-:Y:S01]  /*85d0*/  IMAD.HI.U32 R4, R28, R22, RZ ;  /* 0x000000161c047227 */ /* 0x000fe200078e00ff */
[----:B------:R-:W-:Y:S03]  /*85e0*/  STL [R1+0x1660], R26 ;  /* 0x0016601a01007387 */ /* 0x000fe60000100800 */
[----:B------:R-:W-:Y:S02]  /*85f0*/  IMAD.MOV R3, RZ, RZ, -R3 ;  /* 0x000000ffff037224 */ /* 0x000fe400078e0a03 */
[----:B------:R-:W-:Y:S02]  /*8600*/  IMAD.MOV R2, RZ, RZ, -R2 ;  /* 0x000000ffff027224 */ /* 0x000fe400078e0a02 */
[----:B------:R-:W-:Y:S02]  /*8610*/  IMAD.MOV R0, RZ, RZ, -R0 ;  /* 0x000000ffff007224 */ /* 0x000fe400078e0a00 */
[----:B------:R-:W-:-:S02]  /*8620*/  IMAD.MOV R4, RZ, RZ, -R4 ;  /* 0x000000ffff047224 */ /* 0x000fc400078e0a04 */
[C---:B------:R-:W-:Y:S02]  /*8630*/  IMAD R25, R29.reuse, R3, R25 ;  /* 0x000000031d197224 */ /* 0x040fe400078e0219 */
[C---:B------:R-:W-:Y:S02]  /*8640*/  IMAD R24, R29.reuse, R2, R24 ;  /* 0x000000021d187224 */ /* 0x040fe400078e0218 */
[C---:B------:R-:W-:Y:S02]  /*8650*/  IMAD R23, R29.reuse, R0, R23 ;  /* 0x000000001d177224 */ /* 0x040fe400078e0217 */
[----:B------:R-:W-:Y:S01]  /*8660*/  IMAD R22, R29, R4, R22 ;  /* 0x000000041d167224 */ /* 0x000fe200078e0216 */
[----:B---3--:R-:W-:Y:S02]  /*8670*/  IABS R21, R11 ;  /* 0x0000000b00157213 */ /* 0x008fe40000000000 */
[----:B------:R-:W3:Y:S04]  /*8680*/  LDL R11, [R1+0x1098] ;  /* 0x00109800010b7983 */ /* 0x000ee80000100800 */
[----:B------:R0:W-:Y:S04]  /*8690*/  STL [R1+0x1640], R25 ;  /* 0x0016401901007387 */ /* 0x0001e80000100800 */
[----:B------:R-:W-:Y:S04]  /*86a0*/  STL [R1+0x163c], R24 ;  /* 0x00163c1801007387 */ /* 0x000fe80000100800 */
[----:B------:R-:W-:Y:S04]  /*86b0*/  STL [R1+0x1638], R23 ;  /* 0x0016381701007387 */ /* 0x000fe80000100800 */
[----:B------:R-:W-:Y:S01]  /*86c0*/  STL [R1+0x1634], R22 ;  /* 0x0016341601007387 */ /* 0x000fe20000100800 */
[----:B--2---:R-:W-:Y:S01]  /*86d0*/  IABS R17, R10 ;  /* 0x0000000a00117213 */ /* 0x004fe20000000000 */
[----:B------:R-:W-:-:S02]  /*86e0*/  IMAD.HI.U32 R0, R28, R21, RZ ;  /* 0x000000151c007227 */ /* 0x000fc400078e00ff */
[----:B------:R-:W2:Y:S01]  /*86f0*/  LDL R10, [R1+0x108c] ;  /* 0x00108c00010a7983 */ /* 0x000ea20000100800 */
[----:B----4-:R-:W-:Y:S01]  /*8700*/  IABS R20, R13 ;  /* 0x0000000d00147213 */ /* 0x010fe20000000000 */
[----:B------:R-:W-:Y:S02]  /*8710*/  IMAD.MOV R0, RZ, RZ, -R0 ;  /* 0x000000ffff007224 */ /* 0x000fe400078e0a00 */
[----:B------:R-:W4:Y:S01]  /*8720*/  LDL R12, [R1+0x1088] ;  /* 0x00108800010c7983 */ /* 0x000f220000100800 */
[----:B-----5:R-:W-:Y:S01]  /*8730*/  IABS R19, R14 ;  /* 0x0000000e00137213 */ /* 0x020fe20000000000 */
[----:B------:R-:W-:Y:S02]  /*8740*/  IMAD.HI.U32 R3, R28, R20, RZ ;  /* 0x000000141c037227 */ /* 0x000fe400078e00ff */
[----:B------:R-:W5:Y:S01]  /*8750*/  LDL R14, [R1+0x1090] ;  /* 0x00109000010e7983 */ /* 0x000f620000100800 */
[----:B------:R-:W-:-:S03]  /*8760*/  IABS R18, R15 ;  /* 0x0000000f00127213 */ /* 0x000fc60000000000 */
[----:B------:R-:W5:Y:S01]  /*8770*/  LDL R15, [R1+0x1094] ;  /* 0x00109400010f7983 */ /* 0x000f620000100800 */
[----:B------:R-:W-:Y:S02]  /*8780*/  IMAD R21, R29, R0, R21 ;  /* 0x000000001d157224 */ /* 0x000fe400078e0215 */
[----:B------:R-:W-:-:S04]  /*8790*/  IMAD.HI.U32 R2, R28, R19, RZ ;  /* 0x000000131c027227 */ /* 0x000fc800078e00ff */
        /* <DEDUP_REMOVED lines=13> */
[----:B0-----:R-:W3:Y:S04]  /*8870*/  LDL.LU R25, [R1+0x4d0] ;  /* 0x0004d00001197983 */ /* 0x001ee80000300800 */
[----:B------:R-:W-:Y:S04]  /*8880*/  STL [R1+0x1644], R20 ;  /* 0x0016441401007387 */ /* 0x000fe80000100800 */
[----:B------:R0:W-:Y:S04]  /*8890*/  STL [R1+0x1648], R19 ;  /* 0x0016481301007387 */ /* 0x0001e80000100800 */
[----:B------:R-:W-:Y:S04]  /*88a0*/  STL [R1+0x164c], R18 ;  /* 0x00164c1201007387 */ /* 0x000fe80000100800 */
[----:B------:R-:W-:Y:S04]  /*88b0*/  STL [R1+0x1650], R17 ;  /* 0x0016501101007387 */ /* 0x000fe80000100800 */
[----:B------:R-:W3:Y:S01]  /*88c0*/  LDL R6, [R1+0x1074] ;  /* 0x0010740001067983 */ /* 0x000ee20000100800 */
[----:B--2---:R-:W-:Y:S01]  /*88d0*/  IABS R13, R10 ;  /* 0x0000000a000d7213 */ /* 0x004fe20000000000 */
[----:B------:R-:W-:-:S02]  /*88e0*/  IMAD.HI.U32 R0, R28, R16, RZ ;  /* 0x000000101c007227 */ /* 0x000fc400078e00ff */
[----:B------:R-:W2:Y:S02]  /*88f0*/  LDL R10, [R1+0x1080] ;  /* 0x00108000010a7983 */ /* 0x000ea40000100800 */
[----:B------:R-:W-:Y:S01]  /*8900*/  IMAD.MOV R0, RZ, RZ, -R0 ;  /* 0x000000ffff007224 */ /* 0x000fe200078e0a00 */
[----:B----4-:R-:W-:Y:S01]  /*8910*/  IABS R12, R12 ;  /* 0x0000000c000c7213 */ /* 0x010fe20000000000 */
[----:B------:R-:W4:Y:S01]  /*8920*/  LDL R9, [R1+0x107c] ;  /* 0x00107c0001097983 */ /* 0x000f220000100800 */
[----:B-----5:R-:W-:Y:S02]  /*8930*/  IABS R15, R15 ;  /* 0x0000000f000f7213 */ /* 0x020fe40000000000 */
[----:B------:R-:W-:Y:S01]  /*8940*/  IABS R14, R14 ;  /* 0x0000000e000e7213 */ /* 0x000fe20000000000 */
[----:B------:R-:W-:Y:S01]  /*8950*/  IMAD R16, R29, R0, R16 ;  /* 0x000000001d107224 */ /* 0x000fe200078e0210 */
[----:B------:R-:W5:Y:S01]  /*8960*/  LDL R8, [R1+0x1078] ;  /* 0x0010780001087983 */ /* 0x000f620000100800 */
[----:B------:R-:W-:-:S04]  /*8970*/  IMAD.HI.U32 R2, R28, R15, RZ ;  /* 0x0000000f1c027227 */ /* 0x000fc800078e00ff */
[----:B------:R-:W-:-:S04]  /*8980*/  IMAD.HI.U32 R0, R28, R13, RZ ;  /* 0x0000000d1c007227 */ /* 0x000fc800078e00ff */
[----:B------:R-:W-:Y:S02]  /*8990*/  IMAD.MOV R2, RZ, RZ, -R2 ;  /* 0x000000ffff027224 */ /* 0x000fe400078e0a02 */
[----:B------:R-:W-:-:S04]  /*89a0*/  IMAD.HI.U32 R5, R28, R12, RZ ;  /* 0x0000000c1c057227 */ /* 0x000fc800078e00ff */
[----:B------:R-:W-:-:S04]  /*89b0*/  IMAD.HI.U32 R3, R28, R14, RZ ;  /* 0x0000000e1c037227 */ /* 0x000fc800078e00ff */
[----:B------:R-:W-:Y:S02]  /*89c0*/  IMAD.MOV R4, RZ, RZ, -R0 ;  /* 0x000000ffff047224 */ /* 0x000fe400078e0a00 */
[C---:B------:R-:W-:Y:S02]  /*89d0*/  IMAD R15, R29.reuse, R2, R15 ;  /* 0x000000021d0f7224 */ /* 0x040fe400078e020f */
[----:B------:R-:W-:Y:S02]  /*89e0*/  IMAD.MOV R0, RZ, RZ, -R5 ;  /* 0x000000ffff007224 */ /* 0x000fe400078e0a05 */
[----:B------:R-:W-:Y:S02]  /*89f0*/  IMAD.MOV R3, RZ, RZ, -R3 ;  /* 0x000000ffff037224 */ /* 0x000fe400078e0a03 */
[C---:B------:R-:W-:Y:S02]  /*8a00*/  IMAD R12, R29.reuse, R0, R12 ;  /* 0x000000001d0c7224 */ /* 0x040fe400078e020c */
[----:B------:R-:W-:-:S02]  /*8a10*/  IMAD R14, R29, R3, R14 ;  /* 0x000000031d0e7224 */ /* 0x000fc400078e020e */
[----:B------:R-:W-:Y:S01]  /*8a20*/  IMAD R13, R29, R4, R13 ;  /* 0x000000041d0d7224 */ /* 0x000fe200078e020d */
[----:B------:R-:W-:Y:S04]  /*8a30*/  STL [R1+0x1654], R16 ;  /* 0x0016541001007387 */ /* 0x000fe80000100800 */
[----:B------:R-:W-:Y:S04]  /*8a40*/  STL [R1+0x1658], R15 ;  /* 0x0016580f01007387 */ /* 0x000fe80000100800 */
[----:B------:R-:W-:Y:S04]  /*8a50*/  STL [R1+0x1664], R14 ;  /* 0x0016640e01007387 */ /* 0x000fe80000100800 */
[----:B------:R1:W-:Y:S04]  /*8a60*/  STL [R1+0x1668], R13 ;  /* 0x0016680d01007387 */ /* 0x0003e80000100800 */
[----:B0-----:R-:W5:Y:S04]  /*8a70*/  LDL.LU R19, [R1+0x60] ;  /* 0x0000600001137983 */ /* 0x001f680000300800 */
[----:B------:R-:W-:Y:S04]  /*8a80*/  STL [R1+0x166c], R12 ;  /* 0x00166c0c01007387 */ /* 0x000fe80000100800 */
[----:B------:R-:W5:Y:S01]  /*8a90*/  LDL.LU R26, [R1+0x5c] ;  /* 0x00005c00011a7983 */ /* 0x000f620000300800 */
[----:B---3--:R-:W-:-:S05]  /*8aa0*/  IABS R11, R11 ;  /* 0x0000000b000b7213 */ /* 0x008fca0000000000 */
[----:B------:R-:W-:-:S04]  /*8ab0*/  IMAD.HI.U32 R2, R28, R11, RZ ;  /* 0x0000000b1c027227 */ /* 0x000fc800078e00ff */
[----:B------:R-:W-:-:S04]  /*8ac0*/  IMAD.MOV R0, RZ, RZ, -R2 ;  /* 0x000000ffff007224 */ /* 0x000fc800078e0a02 */
[----:B------:R-:W-:Y:S01]  /*8ad0*/  IMAD R11, R29, R0, R11 ;  /* 0x000000001d0b7224 */ /* 0x000fe200078e020b */
[----:B------:R-:W-:Y:S02]  /*8ae0*/  IABS R7, R6 ;  /* 0x0000000600077213 */ /* 0x000fe40000000000 */
[----:B------:R-:W3:Y:S04]  /*8af0*/  LDL R6, [R1+0x1070] ;  /* 0x0010700001067983 */ /* 0x000ee80000100800 */
[----:B-1----:R-:W3:Y:S04]  /*8b00*/  LDL.LU R13, [R1+0x54] ;  /* 0x00005400010d7983 */ /* 0x002ee80000300800 */
[----:B------:R-:W3:Y:S04]  /*8b10*/  LDL.LU R17, [R1+0x50] ;  /* 0x0000500001117983 */ /* 0x000ee80000300800 */
[----:B------:R-:W3:Y:S04]  /*8b20*/  LDL.LU R18, [R1+0x4c] ;  /* 0x00004c0001127983 */ /* 0x000ee80000300800 */
[----:B------:R-:W3:Y:S04]  /*8b30*/  LDL.LU R20, [R1+0x48] ;  /* 0x0000480001147983 */ /* 0x000ee80000300800 */
[----:B------:R-:W3:Y:S04]  /*8b40*/  LDL.LU R23, [R1+0x44] ;  /* 0x0000440001177983 */ /* 0x000ee80000300800 */
[----:B------:R-:W3:Y:S04]  /*8b50*/  LDL.LU R27, [R1+0x40] ;  /* 0x00004000011b7983 */ /* 0x000ee80000300800 */
[----:B------:R-:W-:Y:S01]  /*8b60*/  STL [R1+0x1670], R11 ;  /* 0x0016700b01007387 */ /* 0x000fe20000100800 */
[----:B--2---:R-:W-:-:S05]  /*8b70*/  IABS R10, R10 ;  /* 0x0000000a000a7213 */ /* 0x004fca0000000000 */
[----:B------:R-:W-:-:S04]  /*8b80*/  IMAD.HI.U32 R0, R28, R10, RZ ;  /* 0x0000000a1c007227 */ /* 0x000fc800078e00ff */
[----:B------:R-:W-:-:S04]  /*8b90*/  IMAD.MOV R0, RZ, RZ, -R0 ;  /* 0x000000ffff007224 */ /* 0x000fc800078e0a00 */
[----:B------:R-:W-:-:S05]  /*8ba0*/  IMAD R10, R29, R0, R10 ;  /* 0x000000001d0a7224 */ /* 0x000fca00078e020a */
[----:B------:R0:W-:Y:S04]  /*8bb0*/  STL [R1+0x1674], R10 ;  /* 0x0016740a01007387 */ /* 0x0001e80000100800 */
[----:B0-----:R-:W2:Y:S01]  /*8bc0*/  LDL.LU R10, [R1+0x58] ;  /* 0x00005800010a7983 */ /* 0x001ea20000300800 */
[----:B------:R-:W-:-:S04]  /*8bd0*/  IABS R24, c[0x0][0x178] ;  /* 0x00005e0000187a13 */ /* 0x000fc80000000000 */
[----:B------:R-:W-:Y:S02]  /*8be0*/  ISETP.GT.U32.AND P0, PT, R24, R25, PT ;  /* 0x000000191800720c */ /* 0x000fe40003f04070 */
[----:B----4-:R-:W-:Y:S02]  /*8bf0*/  IABS R9, R9 ;  /* 0x0000000900097213 */ /* 0x010fe40000000000 */
[----:B-----5:R-:W-:Y:S01]  /*8c00*/  IABS R8, R8 ;  /* 0x0000000800087213 */ /* 0x020fe20000000000 */
[----:B------:R-:W-:-:S04]  /*8c10*/  IMAD.HI.U32 R4, R28, R7, RZ ;  /* 0x000000071c047227 */ /* 0x000fc800078e00ff */
[----:B------:R-:W-:-:S04]  /*8c20*/  IMAD.HI.U32 R3, R28, R9, RZ ;  /* 0x000000091c037227 */ /* 0x000fc800078e00ff */
[----:B------:R-:W-:Y:S02]  /*8c30*/  @!P0 IMAD.IADD R25, R25, 0x1, -R24 ;  /* 0x0000000119198824 */ /* 0x000fe400078e0a18 */
[----:B------:R-:W-:-:S03]  /*8c40*/  IMAD.HI.U32 R2, R28, R8, RZ ;  /* 0x000000081c027227 */ /* 0x000fc600078e00ff */
[----:B------:R-:W-:Y:S01]  /*8c50*/  ISETP.GT.U32.AND P4, PT, R24, R25, PT ;  /* 0x000000191800720c */ /* 0x000fe20003f84070 */
[----:B------:R-:W-:Y:S02]  /*8c60*/  IMAD.MOV R3, RZ, RZ, -R3 ;  /* 0x000000ffff037224 */ /* 0x000fe400078e0a03 */
[----:B------:R-:W-:Y:S02]  /*8c70*/  IMAD.MOV R0, RZ, RZ, -R2 ;  /* 0x000000ffff007224 */ /* 0x000fe400078e0a02 */
[----:B------:R-:W-:Y:S02]  /*8c80*/  IMAD.MOV R2, RZ, RZ, -R4 ;  /* 0x000000ffff027224 */ /* 0x000fe400078e0a04 */
[C---:B------:R-:W-:Y:S02]  /*8c90*/  IMAD R9, R29.reuse, R3, R9 ;  /* 0x000000031d097224 */ /* 0x040fe400078e0209 */
[C---:B------:R-:W-:Y:S02]  /*8ca0*/  IMAD R8, R29.reuse, R0, R8 ;  /* 0x000000001d087224 */ /* 0x040fe400078e0208 */
[C---:B------:R-:W-:Y:S01]  /*8cb0*/  IMAD R7, R29.reuse, R2, R7 ;  /* 0x000000021d077224 */ /* 0x040fe200078e0207 */
[----:B------:R-:W-:Y:S01]  /*8cc0*/  ISETP.GT.U32.AND P3, PT, R29, R19, PT ;  /* 0x000000131d00720c */ /* 0x000fe20003f64070 */
[----:B------:R-:W-:Y:S01]  /*8cd0*/  STL [R1+0x1678], R9 ;  /* 0x0016780901007387 */ /* 0x000fe20000100800 */
[----:B------:R-:W-:-:S03]  /*8ce0*/  @!P4 IMAD.IADD R25, R25, 0x1, -R24 ;  /* 0x000000011919c824 */ /* 0x000fc600078e0a18 */
[----:B------:R-:W-:Y:S04]  /*8cf0*/  STL [R1+0x167c], R8 ;  /* 0x00167c0801007387 */ /* 0x000fe80000100800 */
[----:B------:R-:W-:Y:S04]  /*8d00*/  STL [R1+0x1680], R7 ;  /* 0x0016800701007387 */ /* 0x000fe80000100800 */
[----:B------:R-:W4:Y:S04]  /*8d10*/  LDL.LU R24, [R1+0x3c] ;  /* 0x00003c0001187983 */ /* 0x000f280000300800 */
[----:B------:R-:W5:Y:S01]  /*8d20*/  LDL.LU R5, [R1+0x38] ;  /* 0x0000380001057983 */ /* 0x000f620000300800 */
[----:B------:R-:W-:-:S03]  /*8d30*/  @!P3 IMAD.IADD R19, R19, 0x1, -R29 ;  /* 0x000000011313b824 */ /* 0x000fc600078e0a1d */
[----:B------:R-:W4:Y:S04]  /*8d40*/  LDL.LU R14, [R1+0x34] ;  /* 0x00003400010e7983 */ /* 0x000f280000300800 */
[----:B------:R0:W-:Y:S04]  /*8d50*/  STL [R1+0x4d0], R25 ;  /* 0x0004d01901007387 */ /* 0x0001e80000100800 */
[----:B------:R-:W4:Y:S04]  /*8d60*/  LDL.LU R21, [R1+0x30] ;  /* 0x0000300001157983 */ /* 0x000f280000300800 */
[----:B------:R-:W4:Y:S04]  /*8d70*/  LDL.LU R22, [R1+0x2c] ;  /* 0x00002c0001167983 */ /* 0x000f280000300800 */
[----:B0-----:R-:W4:Y:S04]  /*8d80*/  LDL.LU R25, [R1+0x28] ;  /* 0x0000280001197983 */ /* 0x001f280000300800 */
[----:B------:R-:W4:Y:S04]  /*8d90*/  LDL.LU R4, [R1+0x24] ;  /* 0x0000240001047983 */ /* 0x000f280000300800 */
[----:B------:R-:W5:Y:S04]  /*8da0*/  LDL.LU R11, [R1+0x20] ;  /* 0x00002000010b7983 */ /* 0x000f680000300800 */
[----:B------:R-:W5:Y:S04]  /*8db0*/  LDL.LU R12, [R1+0x388] ;  /* 0x00038800010c7983 */ /* 0x000f680000300800 */
[----:B------:R-:W5:Y:S01]  /*8dc0*/  LDL.LU R15, [R1+0x38c] ;  /* 0x00038c00010f7983 */ /* 0x000f620000300800 */
[----:B--2---:R-:W-:-:S13]  /*8dd0*/  ISETP.GT.U32.AND P1, PT, R29, R10, PT ;  /* 0x0000000a1d00720c */ /* 0x004fda0003f24070 */
[----:B------:R-:W-:Y:S01]  /*8de0*/  @!P1 IMAD.IADD R10, R10, 0x1, -R29 ;  /* 0x000000010a0a9824 */ /* 0x000fe200078e0a1d */
[----:B------:R-:W-:-:S13]  /*8df0*/  ISETP.GT.U32.AND P1, PT, R29, R19, PT ;  /* 0x000000131d00720c */ /* 0x000fda0003f24070 */
[----:B------:R-:W-:-:S05]  /*8e00*/  @!P1 IMAD.IADD R19, R19, 0x1, -R29 ;  /* 0x0000000113139824 */ /* 0x000fca00078e0a1d */
[----:B------:R0:W-:Y:S04]  /*8e10*/  STL [R1+0x60], R19 ;  /* 0x0000601301007387 */ /* 0x0001e80000100800 */
[----:B------:R-:W2:Y:S04]  /*8e20*/  LDL.LU R16, [R1+0x390] ;  /* 0x0003900001107983 */ /* 0x000ea80000300800 */
[----:B0-----:R-:W2:Y:S01]  /*8e30*/  LDL.LU R19, [R1+0x374] ;  /* 0x0003740001137983 */ /* 0x001ea20000300800 */
[C---:B------:R-:W-:Y:S02]  /*8e40*/  ISETP.GT.U32.AND P0, PT, R29.reuse, R26, PT ;  /* 0x0000001a1d00720c */ /* 0x040fe40003f04070 */
[----:B---3--:R-:W-:-:S02]  /*8e50*/  ISETP.GT.U32.AND P2, PT, R29, R13, PT ;  /* 0x0000000d1d00720c */ /* 0x008fc40003f44070 */
[C---:B------:R-:W-:Y:S02]  /*8e60*/  ISETP.GT.U32.AND P4, PT, R29.reuse, R17, PT ;  /* 0x000000111d00720c */ /* 0x040fe40003f84070 */
[C---:B------:R-:W-:Y:S02]  /*8e70*/  ISETP.GT.U32.AND P5, PT, R29.reuse, R20, PT ;  /* 0x000000141d00720c */ /* 0x040fe40003fa4070 */
[----:B------:R-:W-:-:S05]  /*8e80*/  ISETP.GT.U32.AND P3, PT, R29, R23, PT ;  /* 0x000000171d00720c */ /* 0x000fca0003f64070 */
[--C-:B------:R-:W-:Y:S01]  /*8e90*/  @!P0 IMAD.IADD R26, R26, 0x1, -R29.reuse ;  /* 0x000000011a1a8824 */ /* 0x100fe200078e0a1d */
[----:B------:R-:W-:Y:S01]  /*8ea0*/  ISETP.GT.U32.AND P0, PT, R29, R27, PT ;  /* 0x0000001b1d00720c */ /* 0x000fe20003f04070 */
[--C-:B------:R-:W-:Y:S01]  /*8eb0*/  @!P2 IMAD.IADD R13, R13, 0x1, -R29.reuse ;  /* 0x000000010d0da824 */ /* 0x100fe200078e0a1d */
[----:B------:R-:W-:Y:S01]  /*8ec0*/  ISETP.GT.U32.AND P6, PT, R29, R18, PT ;  /* 0x000000121d00720c */ /* 0x000fe20003fc4070 */
[--C-:B------:R-:W-:Y:S01]  /*8ed0*/  @!P4 IMAD.IADD R17, R17, 0x1, -R29.reuse ;  /* 0x000000011111c824 */ /* 0x100fe200078e0a1d */
[C---:B------:R-:W-:Y:S01]  /*8ee0*/  ISETP.GT.U32.AND P4, PT, R29.reuse, R10, PT ;  /* 0x0000000a1d00720c */ /* 0x040fe20003f84070 */
[--C-:B------:R-:W-:Y:S01]  /*8ef0*/  @!P5 IMAD.IADD R20, R20, 0x1, -R29.reuse ;  /* 0x000000011414d824 */ /* 0x100fe200078e0a1d */
[C---:B------:R-:W-:Y:S02]  /*8f00*/  ISETP.GT.U32.AND P2, PT, R29.reuse, R26, PT ;  /* 0x0000001a1d00720c */ /* 0x040fe40003f44070 */
[----:B------:R-:W-:Y:S01]  /*8f10*/  ISETP.GT.U32.AND P5, PT, R29, R13, PT ;  /* 0x0000000d1d00720c */ /* 0x000fe20003fa4070 */
[----:B------:R-:W-:Y:S01]  /*8f20*/  @!P3 IMAD.IADD R23, R23, 0x1, -R29 ;  /* 0x000000011717b824 */ /* 0x000fe200078e0a1d */
[----:B------:R-:W-:-:S03]  /*8f30*/  ISETP.GT.U32.AND P3, PT, R29, R17, PT ;  /* 0x000000111d00720c */ /* 0x000fc60003f64070 */
[--C-:B------:R-:W-:Y:S02]  /*8f40*/  @!P0 IMAD.IADD R27, R27, 0x1, -R29.reuse ;  /* 0x000000011b1b8824 */ /* 0x100fe400078e0a1d */
[--C-:B------:R-:W-:Y:S02]  /*8f50*/  @!P6 IMAD.IADD R18, R18, 0x1, -R29.reuse ;  /* 0x000000011212e824 */ /* 0x100fe400078e0a1d */
[--C-:B------:R-:W-:Y:S01]  /*8f60*/  @!P4 IMAD.IADD R10, R10, 0x1, -R29.reuse ;  /* 0x000000010a0ac824 */ /* 0x100fe200078e0a1d */
[C---:B------:R-:W-:Y:S01]  /*8f70*/  ISETP.GT.U32.AND P6, PT, R29.reuse, R27, PT ;  /* 0x0000001b1d00720c */ /* 0x040fe20003fc4070 */
[--C-:B------:R-:W-:Y:S01]  /*8f80*/  @!P2 IMAD.IADD R26, R26, 0x1, -R29.reuse ;  /* 0x000000011a1aa824 */ /* 0x100fe200078e0a1d */
[----:B----4-:R-:W-:Y:S01]  /*8f90*/  ISETP.GT.U32.AND P4, PT, R29, R24, PT ;  /* 0x000000181d00720c */ /* 0x010fe20003f84070 */
[--C-:B------:R-:W-:Y:S01]  /*8fa0*/  @!P5 IMAD.IADD R13, R13, 0x1, -R29.reuse ;  /* 0x000000010d0dd824 */ /* 0x100fe200078e0a1d */
[C---:B------:R-:W-:Y:S02]  /*8fb0*/  ISETP.GT.U32.AND P0, PT, R29.reuse, R18, PT ;  /* 0x000000121d00720c */ /* 0x040fe40003f04070 */
[----:B-----5:R-:W-:Y:S01]  /*8fc0*/  ISETP.GT.U32.AND P5, PT, R29, R5, PT ;  /* 0x000000051d00720c */ /* 0x020fe20003fa4070 */
[----:B------:R-:W-:Y:S01]  /*8fd0*/  @!P3 IMAD.IADD R17, R17, 0x1, -R29 ;  /* 0x000000011111b824 */ /* 0x000fe200078e0a1d */
[C---:B------:R-:W-:Y:S01]  /*8fe0*/  ISETP.GT.U32.AND P3, PT, R29.reuse, R14, PT ;  /* 0x0000000e1d00720c */ /* 0x040fe20003f64070 */
[----:B------:R0:W-:Y:S01]  /*8ff0*/  STL [R1+0x5c], R26 ;  /* 0x00005c1a01007387 */ /* 0x0001e20000100800 */
[----:B------:R-:W-:-:S03]  /*9000*/  ISETP.GT.U32.AND P1, PT, R29, R20, PT ;  /* 0x000000141d00720c */ /* 0x000fc60003f24070 */
[--C-:B------:R-:W-:Y:S01]  /*9010*/  @!P6 IMAD.IADD R27, R27, 0x1, -R29.reuse ;  /* 0x000000011b1be824 */ /* 0x100fe200078e0a1d */
[C---:B------:R-:W-:Y:S01]  /*9020*/  ISETP.GT.U32.AND P6, PT, R29.reuse, R4, PT ;  /* 0x000000041d00720c */ /* 0x040fe20003fc4070 */
[----:B0-----:R-:W3:Y:S01]  /*9030*/  LDL.LU R26, [R1+0x378] ;  /* 0x00037800011a7983 */ /* 0x001ee20000300800 */
[--C-:B------:R-:W-:Y:S01]  /*9040*/  @!P4 IMAD.IADD R24, R24, 0x1, -R29.reuse ;  /* 0x000000011818c824 */ /* 0x100fe200078e0a1d */
[C---:B------:R-:W-:Y:S01]  /*9050*/  ISETP.GT.U32.AND P4, PT, R29.reuse, R11, PT ;  /* 0x0000000b1d00720c */ /* 0x040fe20003f84070 */
[--C-:B------:R-:W-:Y:S01]  /*9060*/  @!P0 IMAD.IADD R18, R18, 0x1, -R29.reuse ;  /* 0x0000000112128824 */ /* 0x100fe200078e0a1d */
[----:B------:R-:W-:Y:S01]  /*9070*/  ISETP.GT.U32.AND P2, PT, R29, R23, PT ;  /* 0x000000171d00720c */ /* 0x000fe20003f44070 */
[--C-:B------:R-:W-:Y:S01]  /*9080*/  @!P5 IMAD.IADD R5, R5, 0x1, -R29.reuse ;  /* 0x000000010505d824 */ /* 0x100fe200078e0a1d */
[C---:B------:R-:W-:Y:S02]  /*9090*/  ISETP.GT.U32.AND P0, PT, R29.reuse, R21, PT ;  /* 0x000000151d00720c */ /* 0x040fe40003f04070 */
[C---:B------:R-:W-:Y:S01]  /*90a0*/  ISETP.GT.U32.AND P5, PT, R29.reuse, R12, PT ;  /* 0x0000000c1d00720c */ /* 0x040fe20003fa4070 */
[----:B------:R-:W-:Y:S01]  /*90b0*/  @!P3 IMAD.IADD R14, R14, 0x1, -R29 ;  /* 0x000000010e0eb824 */ /* 0x000fe200078e0a1d */
[----:B------:R-:W-:-:S02]  /*90c0*/  ISETP.GT.U32.AND P3, PT, R29, R15, PT ;  /* 0x0000000f1d00720c */ /* 0x000fc40003f64070 */
[--C-:B------:R-:W-:Y:S01]  /*90d0*/  @!P6 IMAD.IADD R4, R4, 0x1, -R29.reuse ;  /* 0x000000010404e824 */ /* 0x100fe200078e0a1d */
[----:B------:R-:W-:Y:S01]  /*90e0*/  ISETP.GT.U32.AND P6, PT, R29, R24, PT ;  /* 0x000000181d00720c */ /* 0x000fe20003fc4070 */
[--C-:B------:R-:W-:Y:S01]  /*90f0*/  @!P1 IMAD.IADD R20, R20, 0x1, -R29.reuse ;  /* 0x0000000114149824 */ /* 0x100fe200078e0a1d */
[----:B------:R-:W-:Y:S01]  /*9100*/  STL [R1+0x58], R10 ;  /* 0x0000580a01007387 */ /* 0x000fe20000100800 */
[--C-:B------:R-:W-:Y:S01]  /*9110*/  @!P4 IMAD.IADD R11, R11, 0x1, -R29.reuse ;  /* 0x000000010b0bc824 */ /* 0x100fe200078e0a1d */
[----:B------:R-:W-:Y:S01]  /*9120*/  ISETP.GT.U32.AND P1, PT, R29, R22, PT ;  /* 0x000000161d00720c */ /* 0x000fe20003f24070 */
[--C-:B------:R-:W-:Y:S01]  /*9130*/  @!P2 IMAD.IADD R23, R23, 0x1, -R29.reuse ;  /* 0x000000011717a824 */ /* 0x100fe200078e0a1d */
[----:B------:R-:W-:Y:S01]  /*9140*/  STL [R1+0x54], R13 ;  /* 0x0000540d01007387 */ /* 0x000fe20000100800 */
[--C-:B------:R-:W-:Y:S01]  /*9150*/  @!P0 IMAD.IADD R21, R21, 0x1, -R29.reuse ;  /* 0x0000000115158824 */ /* 0x100fe200078e0a1d */
[C---:B------:R-:W-:Y:S01]  /*9160*/  ISETP.GT.U32.AND P4, PT, R29.reuse, R5, PT ;  /* 0x000000051d00720c */ /* 0x040fe20003f84070 */
[--C-:B------:R-:W-:Y:S01]  /*9170*/  @!P5 IMAD.IADD R12, R12, 0x1, -R29.reuse ;  /* 0x000000010c0cd824 */ /* 0x100fe200078e0a1d */
[----:B------:R-:W-:Y:S01]  /*9180*/  STL [R1+0x50], R17 ;  /* 0x0000501101007387 */ /* 0x000fe20000100800 */
[----:B------:R-:W-:Y:S01]  /*9190*/  ISETP.GT.U32.AND P5, PT, R29, R14, PT ;  /* 0x0000000e1d00720c */ /* 0x000fe20003fa4070 */
[----:B------:R-:W-:-:S02]  /*91a0*/  @!P3 IMAD.IADD R15, R15, 0x1, -R29 ;  /* 0x000000010f0fb824 */ /* 0x000fc400078e0a1d */
[----:B------:R-:W-:Y:S01]  /*91b0*/  STL [R1+0x4c], R18 ;  /* 0x00004c1201007387 */ /* 0x000fe20000100800 */
[----:B------:R-:W-:-:S03]  /*91c0*/  ISETP.GT.U32.AND P3, PT, R29, R21, PT ;  /* 0x000000151d00720c */ /* 0x000fc60003f64070 */
[----:B------:R-:W-:Y:S04]  /*91d0*/  STL [R1+0x48], R20 ;  /* 0x0000481401007387 */ /* 0x000fe80000100800 */
[----:B------:R0:W-:Y:S04]  /*91e0*/  STL [R1+0x40], R27 ;  /* 0x0000401b01007387 */ /* 0x0001e80000100800 */
[----:B------:R1:W-:Y:S01]  /*91f0*/  STL [R1+0x44], R23 ;  /* 0x0000441701007387 */ /* 0x0003e20000100800 */
[----:B------:R-:W-:-:S03]  /*9200*/  ISETP.GT.U32.AND P2, PT, R29, R25, PT ;  /* 0x000000191d00720c */ /* 0x000fc60003f44070 */
[----:B0-----:R-:W4:Y:S04]  /*9210*/  LDL R27, [R1+0x106c] ;  /* 0x00106c00011b7983 */ /* 0x001f280000100800 */
[----:B-1----:R-:W5:Y:S01]  /*9220*/  LDL.LU R23, [R1+0x37c] ;  /* 0x00037c0001177983 */ /* 0x002f620000300800 */
[----:B------:R-:W-:-:S03]  /*9230*/  @!P6 IMAD.IADD R24, R24, 0x1, -R29 ;  /* 0x000000011818e824 */ /* 0x000fc600078e0a1d */
[----:B------:R-:W4:Y:S01]  /*9240*/  LDL.LU R13, [R1+0x384] ;  /* 0x00038400010d7983 */ /* 0x000f220000300800 */
[--C-:B------:R-:W-:Y:S02]  /*9250*/  @!P1 IMAD.IADD R22, R22, 0x1, -R29.reuse ;  /* 0x0000000116169824 */ /* 0x100fe400078e0a1d */
[--C-:B------:R-:W-:Y:S01]  /*9260*/  @!P4 IMAD.IADD R5, R5, 0x1, -R29.reuse ;  /* 0x000000010505c824 */ /* 0x100fe200078e0a1d */
[----:B------:R-:W4:Y:S01]  /*9270*/  LDL.LU R17, [R1+0x380] ;  /* 0x0003800001117983 */ /* 0x000f220000300800 */
[----:B------:R-:W-:-:S03]  /*9280*/  @!P5 IMAD.IADD R14, R14, 0x1, -R29 ;  /* 0x000000010e0ed824 */ /* 0x000fc600078e0a1d */
[----:B------:R-:W4:Y:S01]  /*9290*/  LDL.LU R18, [R1+0x360] ;  /* 0x0003600001127983 */ /* 0x000f220000300800 */
[----:B------:R-:W-:-:S03]  /*92a0*/  @!P3 IMAD.IADD R21, R21, 0x1, -R29 ;  /* 0x000000011515b824 */ /* 0x000fc600078e0a1d */
[----:B------:R-:W4:Y:S04]  /*92b0*/  LDL.LU R20, [R1+0x364] ;  /* 0x0003640001147983 */ /* 0x000f280000300800 */
[----:B------:R0:W-:Y:S01]  /*92c0*/  STL [R1+0x3c], R24 ;  /* 0x00003c1801007387 */ /* 0x0001e20000100800 */
[----:B------:R-:W-:-:S03]  /*92d0*/  @!P2 IMAD.IADD R25, R25, 0x1, -R29 ;  /* 0x000000011919a824 */ /* 0x000fc600078e0a1d */
[----:B0-----:R-:W4:Y:S04]  /*92e0*/  LDL.LU R24, [R1+0x368] ;  /* 0x0003680001187983 */ /* 0x001f280000300800 */
[----:B------:R-:W-:Y:S04]  /*92f0*/  STL [R1+0x38], R5 ;  /* 0x0000380501007387 */ /* 0x000fe80000100800 */
[----:B------:R-:W4:Y:S04]  /*9300*/  LDL.LU R3, [R1+0x370] ;  /* 0x0003700001037983 */ /* 0x000f280000300800 */
[----:B------:R0:W-:Y:S04]  /*9310*/  STL [R1+0x34], R14 ;  /* 0x0000340e01007387 */ /* 0x0001e80000100800 */
[----:B------:R-:W4:Y:S04]  /*9320*/  LDL.LU R10, [R1+0x36c] ;  /* 0x00036c00010a7983 */ /* 0x000f280000300800 */
[----:B------:R1:W-:Y:S04]  /*9330*/  STL [R1+0x30], R21 ;  /* 0x0000301501007387 */ /* 0x0003e80000100800 */
[----:B0-----:R-:W4:Y:S04]  /*9340*/  LDL.LU R14, [R1+0x34c] ;  /* 0x00034c00010e7983 */ /* 0x001f280000300800 */
[----:B-1----:R-:W4:Y:S01]  /*9350*/  LDL.LU R21, [R1+0x350] ;  /* 0x0003500001157983 */ /* 0x002f220000300800 */
[----:B--2---:R-:W-:-:S02]  /*9360*/  ISETP.GT.U32.AND P0, PT, R29, R16, PT ;  /* 0x000000101d00720c */ /* 0x004fc40003f04070 */
[----:B------:R-:W-:-:S11]  /*9370*/  ISETP.GT.U32.AND P1, PT, R29, R19, PT ;  /* 0x000000131d00720c */ /* 0x000fd60003f24070 */
[--C-:B------:R-:W-:Y:S01]  /*9380*/  @!P0 IMAD.IADD R16, R16, 0x1, -R29.reuse ;  /* 0x0000000110108824 */ /* 0x100fe200078e0a1d */
[----:B------:R-:W-:Y:S01]  /*9390*/  ISETP.GT.U32.AND P0, PT, R29, R22, PT ;  /* 0x000000161d00720c */ /* 0x000fe20003f04070 */
[----:B------:R-:W-:Y:S01]  /*93a0*/  @!P1 IMAD.IADD R19, R19, 0x1, -R29 ;  /* 0x0000000113139824 */ /* 0x000fe200078e0a1d */
[----:B------:R-:W-:-:S11]  /*93b0*/  ISETP.GT.U32.AND P1, PT, R29, R25, PT ;  /* 0x000000191d00720c */ /* 0x000fd60003f24070 */
[----:B------:R-:W-:-:S05]  /*93c0*/  @!P0 IMAD.IADD R22, R22, 0x1, -R29 ;  /* 0x0000000116168824 */ /* 0x000fca00078e0a1d */
[----:B------:R0:W-:Y:S01]  /*93d0*/  STL [R1+0x2c], R22 ;  /* 0x00002c1601007387 */ /* 0x0001e20000100800 */
[----:B------:R-:W-:-:S03]  /*93e0*/  @!P1 IMAD.IADD R25, R25, 0x1, -R29 ;  /* 0x0000000119199824 */ /* 0x000fc600078e0a1d */
[----:B0-----:R-:W2:Y:S04]  /*93f0*/  LDL.LU R22, [R1+0x354] ;  /* 0x0003540001167983 */ /* 0x001ea80000300800 */
[----:B------:R0:W-:Y:S04]  /*9400*/  STL [R1+0x28], R25 ;  /* 0x0000281901007387 */ /* 0x0001e80000100800 */
[----:B0-----:R-:W2:Y:S01]  /*9410*/  LDL.LU R25, [R1+0x35c] ;  /* 0x00035c0001197983 */ /* 0x001ea20000300800 */
[C---:B---3--:R-:W-:Y:S02]  /*9420*/  ISETP.GT.U32.AND P2, PT, R29.reuse, R26, PT ;  /* 0x0000001a1d00720c */ /* 0x048fe40003f44070 */
[----:B------:R-:W-:-:S02]  /*9430*/  ISETP.GT.U32.AND P4, PT, R29, R11, PT ;  /* 0x0000000b1d00720c */ /* 0x000fc40003f84070 */
[----:B------:R-:W-:-:S09]  /*9440*/  ISETP.GT.U32.AND P5, PT, R29, R12, PT ;  /* 0x0000000c1d00720c */ /* 0x000fd20003fa4070 */
[----:B------:R-:W-:Y:S01]  /*9450*/  @!P2 IMAD.IADD R26, R26, 0x1, -R29 ;  /* 0x000000011a1aa824 */ /* 0x000fe200078e0a1d */
[----:B------:R-:W-:-:S04]  /*9460*/  ISETP.GT.U32.AND P2, PT, R29, R4, PT ;  /* 0x000000041d00720c */ /* 0x000fc80003f44070 */
[----:B------:R-:W-:Y:S01]  /*9470*/  ISETP.GT.U32.AND P6, PT, R29, R26, PT ;  /* 0x0000001a1d00720c */ /* 0x000fe20003fc4070 */
[--C-:B------:R-:W-:Y:S01]  /*9480*/  @!P4 IMAD.IADD R11, R11, 0x1, -R29.reuse ;  /* 0x000000010b0bc824 */ /* 0x100fe200078e0a1d */
[----:B------:R-:W-:Y:S01]  /*9490*/  ISETP.GT.U32.AND P3, PT, R29, R15, PT ;  /* 0x0000000f1d00720c */ /* 0x000fe20003f64070 */
[----:B------:R-:W-:-:S06]  /*94a0*/  @!P5 IMAD.IADD R12, R12, 0x1, -R29 ;  /* 0x000000010c0cd824 */ /* 0x000fcc00078e0a1d */
[----:B------:R-:W-:Y:S01]  /*94b0*/  @!P2 IMAD.IADD R4, R4, 0x1, -R29 ;  /* 0x000000010404a824 */ /* 0x000fe200078e0a1d */
[----:B------:R-:W-:-:S03]  /*94c0*/  ISETP.GT.U32.AND P0, PT, R29, R16, PT ;  /* 0x000000101d00720c */ /* 0x000fc60003f04070 */
[--C-:B------:R-:W-:Y:S02]  /*94d0*/  @!P6 IMAD.IADD R26, R26, 0x1, -R29.reuse ;  /* 0x000000011a1ae824 */ /* 0x100fe400078e0a1d */
[--C-:B------:R-:W-:Y:S01]  /*94e0*/  @!P3 IMAD.IADD R15, R15, 0x1, -R29.reuse ;  /* 0x000000010f0fb824 */ /* 0x100fe200078e0a1d */
[C---:B-----5:R-:W-:Y:S02]  /*94f0*/  ISETP.GT.U32.AND P2, PT, R29.reuse, R23, PT ;  /* 0x000000171d00720c */ /* 0x060fe40003f44070 */
[C---:B----4-:R-:W-:Y:S02]  /*9500*/  ISETP.GT.U32.AND P4, PT, R29.reuse, R13, PT ;  /* 0x0000000d1d00720c */ /* 0x050fe40003f84070 */
[----:B------:R-:W-:Y:S02]  /*9510*/  IABS R5, R27 ;  /* 0x0000001b00057213 */ /* 0x000fe40000000000 */
[----:B------:R-:W-:Y:S01]  /*9520*/  ISETP.GT.U32.AND P5, PT, R29, R17, PT ;  /* 0x000000111d00720c */ /* 0x000fe20003fa4070 */
[----:B------:R-:W3:Y:S06]  /*9530*/  LDL.LU R27, [R1+0x358] ;  /* 0x00035800011b7983 */ /* 0x000eec0000300800 */
[----:B------:R-:W-:Y:S01]  /*9540*/  @!P2 IMAD.IADD R23, R23, 0x1, -R29 ;  /* 0x000000011717a824 */ /* 0x000fe200078e0a1d */
[----:B------:R-:W-:-:S02]  /*9550*/  ISETP.GT.U32.AND P3, PT, R29, R18, PT ;  /* 0x000000121d00720c */ /* 0x000fc40003f64070 */
[----:B------:R-:W-:Y:S01]  /*9560*/  ISETP.GT.U32.AND P1, PT, R29, R19, PT ;  /* 0x000000131d00720c */ /* 0x000fe20003f24070 */
[--C-:B------:R-:W-:Y:S02]  /*9570*/  @!P4 IMAD.IADD R13, R13, 0x1, -R29.reuse ;  /* 0x000000010d0dc824 */ /* 0x100fe400078e0a1d */
[--C-:B------:R-:W-:Y:S02]  /*9580*/  @!P5 IMAD.IADD R17, R17, 0x1, -R29.reuse ;  /* 0x000000011111d824 */ /* 0x100fe400078e0a1d */
[----:B------:R-:W-:Y:S01]  /*9590*/  @!P0 IMAD.IADD R16, R16, 0x1, -R29 ;  /* 0x0000000110108824 */ /* 0x000fe200078e0a1d */
[C---:B------:R-:W-:Y:S02]  /*95a0*/  ISETP.GT.U32.AND P0, PT, R29.reuse, R20, PT ;  /* 0x000000141d00720c */ /* 0x040fe40003f04070 */
[C---:B------:R-:W-:Y:S02]  /*95b0*/  ISETP.GT.U32.AND P6, PT, R29.reuse, R3, PT ;  /* 0x000000031d00720c */ /* 0x040fe40003fc4070 */
[----:B------:R-:W-:-:S02]  /*95c0*/  ISETP.GT.U32.AND P2, PT, R29, R10, PT ;  /* 0x0000000a1d00720c */ /* 0x000fc40003f44070 */
[C---:B------:R-:W-:Y:S02]  /*95d0*/  ISETP.GT.U32.AND P4, PT, R29.reuse, R14, PT ;  /* 0x0000000e1d00720c */ /* 0x040fe40003f84070 */
[----:B------:R-:W-:-:S07]  /*95e0*/  ISETP.GT.U32.AND P5, PT, R29, R21, PT ;  /* 0x000000151d00720c */ /* 0x000fce0003fa4070 */
[--C-:B------:R-:W-:Y:S01]  /*95f0*/  @!P6 IMAD.IADD R3, R3, 0x1, -R29.reuse ;  /* 0x000000010303e824 */ /* 0x100fe200078e0a1d */
[C---:B------:R-:W-:Y:S01]  /*9600*/  ISETP.GT.U32.AND P6, PT, R29.reuse, R23, PT ;  /* 0x000000171d00720c */ /* 0x040fe20003fc4070 */
[--C-:B------:R-:W-:Y:S01]  /*9610*/  @!P2 IMAD.IADD R10, R10, 0x1, -R29.reuse ;  /* 0x000000010a0aa824 */ /* 0x100fe200078e0a1d */
[----:B------:R-:W-:Y:S01]  /*9620*/  ISETP.GT.U32.AND P2, PT, R29, R13, PT ;  /* 0x0000000d1d00720c */ /* 0x000fe20003f44070 */
[--C-:B------:R-:W-:Y:S01]  /*9630*/  @!P3 IMAD.IADD R18, R18, 0x1, -R29.reuse ;  /* 0x000000011212b824 */ /* 0x100fe200078e0a1d */
[----:B------:R-:W-:Y:S01]  /*9640*/  STL [R1+0x24], R4 ;  /* 0x0000240401007387 */ /* 0x000fe20000100800 */
[--C-:B------:R-:W-:Y:S02]  /*9650*/  @!P1 IMAD.IADD R19, R19, 0x1, -R29.reuse ;  /* 0x0000000113139824 */ /* 0x100fe400078e0a1d */
[--C-:B------:R-:W-:Y:S01]  /*9660*/  @!P4 IMAD.IADD R14, R14, 0x1, -R29.reuse ;  /* 0x000000010e0ec824 */ /* 0x100fe200078e0a1d */
[----:B------:R-:W-:Y:S01]  /*9670*/  STL [R1+0x20], R11 ;  /* 0x0000200b01007387 */ /* 0x000fe20000100800 */
[----:B------:R-:W-:Y:S01]  /*9680*/  ISETP.GT.U32.AND P4, PT, R29, R17, PT ;  /* 0x000000111d00720c */ /* 0x000fe20003f84070 */
[----:B------:R-:W-:-:S02]  /*9690*/  @!P5 IMAD.IADD R21, R21, 0x1, -R29 ;  /* 0x000000011515d824 */ /* 0x000fc400078e0a1d */
[----:B------:R-:W-:Y:S01]  /*96a0*/  STL [R1+0x388], R12 ;  /* 0x0003880c01007387 */ /* 0x000fe20000100800 */
[----:B------:R-:W-:-:S03]  /*96b0*/  ISETP.GT.U32.AND P5, PT, R29, R18, PT ;  /* 0x000000121d00720c */ /* 0x000fc60003fa4070 */
[----:B------:R-:W-:Y:S04]  /*96c0*/  STL [R1+0x38c], R15 ;  /* 0x00038c0f01007387 */ /* 0x000fe80000100800 */
[----:B------:R-:W-:Y:S01]  /*96d0*/  STL [R1+0x390], R16 ;  /* 0x0003901001007387 */ /* 0x000fe20000100800 */
[----:B------:R-:W-:-:S03]  /*96e0*/  ISETP.GT.U32.AND P1, PT, R29, R24, PT ;  /* 0x000000181d00720c */ /* 0x000fc60003f24070 */
[----:B------:R0:W-:Y:S04]  /*96f0*/  STL [R1+0x378], R26 ;  /* 0x0003781a01007387 */ /* 0x0001e80000100800 */
[----:B------:R1:W-:Y:S01]  /*9700*/  STL [R1+0x374], R19 ;  /* 0x0003741301007387 */ /* 0x0003e20000100800 */
[--C-:B------:R-:W-:Y:S02]  /*9710*/  @!P0 IMAD.IADD R20, R20, 0x1, -R29.reuse ;  /* 0x0000000114148824 */ /* 0x100fe400078e0a1d */
[--C-:B------:R-:W-:Y:S01]  /*9720*/  @!P6 IMAD.IADD R23, R23, 0x1, -R29.reuse ;  /* 0x000000011717e824 */ /* 0x100fe200078e0a1d */
[----:B0-----:R-:W4:Y:S01]  /*9730*/  LDL.LU R26, [R1+0x338] ;  /* 0x00033800011a7983 */ /* 0x001f220000300800 */
[----:B------:R-:W-:-:S03]  /*9740*/  @!P2 IMAD.IADD R13, R13, 0x1, -R29 ;  /* 0x000000010d0da824 */ /* 0x000fc600078e0a1d */
[----:B------:R-:W5:Y:S01]  /*9750*/  LDL.LU R11, [R1+0x33c] ;  /* 0x00033c00010b7983 */ /* 0x000f620000300800 */
[----:B------:R-:W-:-:S03]  /*9760*/  @!P4 IMAD.IADD R17, R17, 0x1, -R29 ;  /* 0x000000011111c824 */ /* 0x000fc600078e0a1d */
[----:B------:R-:W5:Y:S04]  /*9770*/  LDL.LU R15, [R1+0x340] ;  /* 0x00034000010f7983 */ /* 0x000f680000300800 */
[----:B------:R-:W5:Y:S01]  /*9780*/  LDL.LU R16, [R1+0x348] ;  /* 0x0003480001107983 */ /* 0x000f620000300800 */
[----:B------:R-:W-:-:S03]  /*9790*/  @!P5 IMAD.IADD R18, R18, 0x1, -R29 ;  /* 0x000000011212d824 */ /* 0x000fc600078e0a1d */
[----:B-1----:R-:W5:Y:S04]  /*97a0*/  LDL.LU R19, [R1+0x344] ;  /* 0x0003440001137983 */ /* 0x002f680000300800 */
[----:B------:R0:W-:Y:S01]  /*97b0*/  STL [R1+0x37c], R23 ;  /* 0x00037c1701007387 */ /* 0x0001e20000100800 */
[----:B------:R-:W-:-:S03]  /*97c0*/  @!P1 IMAD.IADD R24, R24, 0x1, -R29 ;  /* 0x0000000118189824 */ /* 0x000fc600078e0a1d */
[----:B0-----:R-:W5:Y:S04]  /*97d0*/  LDL.LU R23, [R1+0x324] ;  /* 0x0003240001177983 */ /* 0x001f680000300800 */
[----:B------:R0:W-:Y:S04]  /*97e0*/  STL [R1+0x384], R13 ;  /* 0x0003840d01007387 */ /* 0x0001e80000100800 */
[----:B------:R-:W5:Y:S04]  /*97f0*/  LDL.LU R4, [R1+0x328] ;  /* 0x0003280001047983 */ /* 0x000f680000300800 */
[----:B------:R1:W-:Y:S04]  /*9800*/  STL [R1+0x380], R17 ;  /* 0x0003801101007387 */ /* 0x0003e80000100800 */
[----:B------:R-:W5:Y:S04]  /*9810*/  LDL.LU R12, [R1+0x32c] ;  /* 0x00032c00010c7983 */ /* 0x000f680000300800 */
[----:B------:R-:W-:Y:S04]  /*9820*/  STL [R1+0x360], R18 ;  /* 0x0003601201007387 */ /* 0x000fe80000100800 */
[----:B0-----:R-:W5:Y:S04]  /*9830*/  LDL.LU R13, [R1+0x334] ;  /* 0x00033400010d7983 */ /* 0x001f680000300800 */
[----:B-1----:R-:W5:Y:S01]  /*9840*/  LDL.LU R17, [R1+0x330] ;  /* 0x0003300001117983 */ /* 0x002f620000300800 */
[----:B--2---:R-:W-:-:S02]  /*9850*/  ISETP.GT.U32.AND P3, PT, R29, R22, PT ;  /* 0x000000161d00720c */ /* 0x004fc40003f64070 */
[----:B------:R-:W-:-:S11]  /*9860*/  ISETP.GT.U32.AND P0, PT, R29, R25, PT ;  /* 0x000000191d00720c */ /* 0x000fd60003f04070 */
[--C-:B------:R-:W-:Y:S01]  /*9870*/  @!P3 IMAD.IADD R22, R22, 0x1, -R29.reuse ;  /* 0x000000011616b824 */ /* 0x100fe200078e0a1d */
[----:B------:R-:W-:Y:S01]  /*9880*/  ISETP.GT.U32.AND P3, PT, R29, R20, PT ;  /* 0x000000141d00720c */ /* 0x000fe20003f64070 */
[----:B------:R-:W-:Y:S01]  /*9890*/  @!P0 IMAD.IADD R25, R25, 0x1, -R29 ;  /* 0x0000000119198824 */ /* 0x000fe200078e0a1d */
[----:B------:R-:W-:-:S11]  /*98a0*/  ISETP.GT.U32.AND P0, PT, R29, R24, PT ;  /* 0x000000181d00720c */ /* 0x000fd60003f04070 */
[----:B------:R-:W-:-:S05]  /*98b0*/  @!P3 IMAD.IADD R20, R20, 0x1, -R29 ;  /* 0x000000011414b824 */ /* 0x000fca00078e0a1d */
[----:B------:R0:W-:Y:S04]  /*98c0*/  STL [R1+0x364], R20 ;  /* 0x0003641401007387 */ /* 0x0001e80000100800 */
[----:B0-----:R-:W2:Y:S01]  /*98d0*/  LDL.LU R20, [R1+0x310] ;  /* 0x0003100001147983 */ /* 0x001ea20000300800 */
[----:B------:R-:W-:-:S03]  /*98e0*/  @!P0 IMAD.IADD R24, R24, 0x1, -R29 ;  /* 0x0000000118188824 */ /* 0x000fc600078e0a1d */
[----:B------:R-:W2:Y:S04]  /*98f0*/  LDL.LU R18, [R1+0x314] ;  /* 0x0003140001127983 */ /* 0x000ea80000300800 */
[----:B------:R0:W-:Y:S04]  /*9900*/  STL [R1+0x368], R24 ;  /* 0x0003681801007387 */ /* 0x0001e80000100800 */
[----:B0-----:R-:W2:Y:S01]  /*9910*/  LDL.LU R24, [R1+0x318] ;  /* 0x0003180001187983 */ /* 0x001ea20000300800 */
[C---:B---3--:R-:W-:Y:S02]  /*9920*/  ISETP.GT.U32.AND P1, PT, R29.reuse, R27, PT ;  /* 0x0000001b1d00720c */ /* 0x048fe40003f24070 */
[----:B------:R-:W-:-:S11]  /*9930*/  ISETP.GT.U32.AND P2, PT, R29, R10, PT ;  /* 0x0000000a1d00720c */ /* 0x000fd60003f44070 */
[--C-:B------:R-:W-:Y:S01]  /*9940*/  @!P1 IMAD.IADD R27, R27, 0x1, -R29.reuse ;  /* 0x000000011b1b9824 */ /* 0x100fe200078e0a1d */
[C---:B------:R-:W-:Y:S02]  /*9950*/  ISETP.GT.U32.AND P1, PT, R29.reuse, R3, PT ;  /* 0x000000031d00720c */ /* 0x040fe40003f24070 */
[C---:B------:R-:W-:Y:S02]  /*9960*/  ISETP.GT.U32.AND P4, PT, R29.reuse, R14, PT ;  /* 0x0000000e1d00720c */ /* 0x040fe40003f84070 */
[C---:B------:R-:W-:Y:S02]  /*9970*/  ISETP.GT.U32.AND P6, PT, R29.reuse, R27, PT ;  /* 0x0000001b1d00720c */ /* 0x040fe40003fc4070 */
[----:B------:R-:W-:Y:S01]  /*9980*/  ISETP.GT.U32.AND P5, PT, R29, R21, PT ;  /* 0x000000151d00720c */ /* 0x000fe20003fa4070 */
[----:B------:R-:W-:-:S06]  /*9990*/  @!P2 IMAD.IADD R10, R10, 0x1, -R29 ;  /* 0x000000010a0aa824 */ /* 0x000fcc00078e0a1d */
[--C-:B------:R-:W-:Y:S01]  /*99a0*/  @!P1 IMAD.IADD R3, R3, 0x1, -R29.reuse ;  /* 0x0000000103039824 */ /* 0x100fe200078e0a1d */
[C---:B------:R-:W-:Y:S01]  /*99b0*/  ISETP.GT.U32.AND P3, PT, R29.reuse, R22, PT ;  /* 0x000000161d00720c */ /* 0x040fe20003f64070 */
[--C-:B------:R-:W-:Y:S01]  /*99c0*/  @!P4 IMAD.IADD R14, R14, 0x1, -R29.reuse ;  /* 0x000000010e0ec824 */ /* 0x100fe200078e0a1d */
[----:B------:R-:W-:Y:S01]  /*99d0*/  ISETP.GT.U32.AND P0, PT, R29, R25, PT ;  /* 0x000000191d00720c */ /* 0x000fe20003f04070 */
[--C-:B------:R-:W-:Y:S02]  /*99e0*/  @!P6 IMAD.IADD R27, R27, 0x1, -R29.reuse ;  /* 0x000000011b1be824 */ /* 0x100fe400078e0a1d */
[--C-:B------:R-:W-:Y:S01]  /*99f0*/  @!P5 IMAD.IADD R21, R21, 0x1, -R29.reuse ;  /* 0x000000011515d824 */ /* 0x100fe200078e0a1d */
[----:B------:R-:W-:Y:S07]  /*9a00*/  STL [R1+0x370], R3 ;  /* 0x0003700301007387 */ /* 0x000fee0000100800 */
[----:B------:R-:W-:-:S02]  /*9a10*/  @!P3 IMAD.IADD R22, R22, 0x1, -R29 ;  /* 0x000000011616b824 */ /* 0x000fc400078e0a1d */
[----:B------:R-:W-:Y:S01]  /*9a20*/  @!P0 IMAD.IADD R25, R25, 0x1, -R29 ;  /* 0x0000000119198824 */ /* 0x000fe200078e0a1d */
[----:B------:R-:W-:Y:S04]  /*9a30*/  STL [R1+0x36c], R10 ;  /* 0x00036c0a01007387 */ /* 0x000fe80000100800 */
[----:B------:R-:W-:Y:S04]  /*9a40*/  STL [R1+0x34c], R14 ;  /* 0x00034c0e01007387 */ /* 0x000fe80000100800 */
[----:B------:R-:W-:Y:S04]  /*9a50*/  STL [R1+0x350], R21 ;  /* 0x0003501501007387 */ /* 0x000fe80000100800 */
[----:B------:R-:W-:Y:S01]  /*9a60*/  STL [R1+0x354], R22 ;  /* 0x0003541601007387 */ /* 0x000fe20000100800 */
[----:B----4-:R-:W-:-:S02]  /*9a70*/  ISETP.GT.U32.AND P1, PT, R29, R26, PT ;  /* 0x0000001a1d00720c */ /* 0x010fc40003f24070 */
[C---:B-----5:R-:W-:Y:S02]  /*9a80*/  ISETP.GT.U32.AND P2, PT, R29.reuse, R11, PT ;  /* 0x0000000b1d00720c */ /* 0x060fe40003f44070 */
[C---:B------:R-:W-:Y:S02]  /*9a90*/  ISETP.GT.U32.AND P4, PT, R29.reuse, R15, PT ;  /* 0x0000000f1d00720c */ /* 0x040fe40003f84070 */
[----:B------:R-:W-:-:S07]  /*9aa0*/  ISETP.GT.U32.AND P5, PT, R29, R16, PT ;  /* 0x000000101d00720c */ /* 0x000fce0003fa4070 */
[--C-:B------:R-:W-:Y:S02]  /*9ab0*/  @!P1 IMAD.IADD R26, R26, 0x1, -R29.reuse ;  /* 0x000000011a1a9824 */ /* 0x100fe400078e0a1d */
[--C-:B------:R-:W-:Y:S01]  /*9ac0*/  @!P2 IMAD.IADD R11, R11, 0x1, -R29.reuse ;  /* 0x000000010b0ba824 */ /* 0x100fe200078e0a1d */
[----:B------:R-:W-:Y:S01]  /*9ad0*/  ISETP.GT.U32.AND P3, PT, R29, R19, PT ;  /* 0x000000131d00720c */ /* 0x000fe20003f64070 */
[----:B------:R-:W-:Y:S01]  /*9ae0*/  @!P4 IMAD.IADD R15, R15, 0x1, -R29 ;  /* 0x000000010f0fc824 */ /* 0x000fe200078e0a1d */
[C---:B------:R-:W-:Y:S02]  /*9af0*/  ISETP.GT.U32.AND P6, PT, R29.reuse, R4, PT ;  /* 0x000000041d00720c */ /* 0x040fe40003fc4070 */
[C---:B------:R-:W-:Y:S02]  /*9b00*/  ISETP.GT.U32.AND P1, PT, R29.reuse, R12, PT ;  /* 0x0000000c1d00720c */ /* 0x040fe40003f24070 */
[----:B------:R-:W-:-:S09]  /*9b10*/  ISETP.GT.U32.AND P2, PT, R29, R13, PT ;  /* 0x0000000d1d00720c */ /* 0x000fd20003f44070 */
[--C-:B------:R-:W-:Y:S01]  /*9b20*/  @!P6 IMAD.IADD R4, R4, 0x1, -R29.reuse ;  /* 0x000000010404e824 */ /* 0x100fe200078e0a1d */
[C---:B------:R-:W-:Y:S01]  /*9b30*/  ISETP.GT.U32.AND P0, PT, R29.reuse, R23, PT ;  /* 0x000000171d00720c */ /* 0x040fe20003f04070 */
[--C-:B------:R-:W-:Y:S01]  /*9b40*/  @!P5 IMAD.IADD R16, R16, 0x1, -R29.reuse ;  /* 0x000000011010d824 */ /* 0x100fe200078e0a1d */
[C---:B------:R-:W-:Y:S01]  /*9b50*/  ISETP.GT.U32.AND P6, PT, R29.reuse, R26, PT ;  /* 0x0000001a1d00720c */ /* 0x040fe20003fc4070 */
[--C-:B------:R-:W-:Y:S01]  /*9b60*/  @!P1 IMAD.IADD R12, R12, 0x1, -R29.reuse ;  /* 0x000000010c0c9824 */ /* 0x100fe200078e0a1d */
[C---:B------:R-:W-:Y:S02]  /*9b70*/  ISETP.GT.U32.AND P4, PT, R29.reuse, R17, PT ;  /* 0x000000111d00720c */ /* 0x040fe40003f84070 */
[----:B------:R-:W-:Y:S01]  /*9b80*/  ISETP.GT.U32.AND P1, PT, R29, R11, PT ;  /* 0x0000000b1d00720c */ /* 0x000fe20003f24070 */
[----:B------:R0:W-:Y:S01]  /*9b90*/  STL [R1+0x358], R27 ;  /* 0x0003581b01007387 */ /* 0x0001e20000100800 */
[----:B------:R-:W-:Y:S01]  /*9ba0*/  @!P2 IMAD.IADD R13, R13, 0x1, -R29 ;  /* 0x000000010d0da824 */ /* 0x000fe200078e0a1d */
[----:B------:R-:W-:-:S02]  /*9bb0*/  ISETP.GT.U32.AND P2, PT, R29, R15, PT ;  /* 0x0000000f1d00720c */ /* 0x000fc40003f44070 */
[----:B------:R1:W-:Y:S01]  /*9bc0*/  STL [R1+0x35c], R25 ;  /* 0x00035c1901007387 */ /* 0x0003e20000100800 */
[----:B------:R-:W-:-:S03]  /*9bd0*/  @!P3 IMAD.IADD R19, R19, 0x1, -R29 ;  /* 0x000000011313b824 */ /* 0x000fc600078e0a1d */
[----:B0-----:R-:W3:Y:S01]  /*9be0*/  LDL.LU R27, [R1+0x320] ;  /* 0x00032000011b7983 */ /* 0x001ee20000300800 */
[----:B------:R-:W-:-:S03]  /*9bf0*/  @!P0 IMAD.IADD R23, R23, 0x1, -R29 ;  /* 0x0000000117178824 */ /* 0x000fc600078e0a1d */
[----:B------:R-:W4:Y:S01]  /*9c00*/  LDL.LU R14, [R1+0x31c] ;  /* 0x00031c00010e7983 */ /* 0x000f220000300800 */
[----:B------:R-:W-:-:S03]  /*9c10*/  @!P6 IMAD.IADD R26, R26, 0x1, -R29 ;  /* 0x000000011a1ae824 */ /* 0x000fc600078e0a1d */
[----:B------:R-:W5:Y:S01]  /*9c20*/  LDL.LU R21, [R1+0x2fc] ;  /* 0x0002fc0001157983 */ /* 0x000f620000300800 */
[--C-:B------:R-:W-:Y:S01]  /*9c30*/  @!P4 IMAD.IADD R17, R17, 0x1, -R29.reuse ;  /* 0x000000011111c824 */ /* 0x100fe200078e0a1d */
[----:B------:R-:W-:Y:S01]  /*9c40*/  ISETP.GT.U32.AND P4, PT, R29, R16, PT ;  /* 0x000000101d00720c */ /* 0x000fe20003f84070 */
[--C-:B------:R-:W-:Y:S01]  /*9c50*/  @!P1 IMAD.IADD R11, R11, 0x1, -R29.reuse ;  /* 0x000000010b0b9824 */ /* 0x100fe200078e0a1d */
[----:B------:R-:W5:Y:S01]  /*9c60*/  LDL.LU R22, [R1+0x300] ;  /* 0x0003000001167983 */ /* 0x000f620000300800 */
[----:B------:R-:W-:-:S03]  /*9c70*/  @!P2 IMAD.IADD R15, R15, 0x1, -R29 ;  /* 0x000000010f0fa824 */ /* 0x000fc600078e0a1d */
[----:B-1----:R-:W5:Y:S04]  /*9c80*/  LDL.LU R25, [R1+0x304] ;  /* 0x0003040001197983 */ /* 0x002f680000300800 */
[----:B------:R0:W-:Y:S01]  /*9c90*/  STL [R1+0x338], R26 ;  /* 0x0003381a01007387 */ /* 0x0001e20000100800 */
[----:B------:R-:W-:-:S03]  /*9ca0*/  ISETP.GT.U32.AND P1, PT, R29, R12, PT ;  /* 0x0000000c1d00720c */ /* 0x000fc60003f24070 */
[----:B0-----:R-:W5:Y:S04]  /*9cb0*/  LDL.LU R26, [R1+0x30c] ;  /* 0x00030c00011a7983 */ /* 0x001f680000300800 */
[----:B------:R-:W5:Y:S04]  /*9cc0*/  LDL.LU R9, [R1+0x308] ;  /* 0x0003080001097983 */ /* 0x000f680000300800 */
[----:B------:R0:W-:Y:S04]  /*9cd0*/  STL [R1+0x33c], R11 ;  /* 0x00033c0b01007387 */ /* 0x0001e80000100800 */
[----:B------:R-:W5:Y:S04]  /*9ce0*/  LDL.LU R10, [R1+0x2e8] ;  /* 0x0002e800010a7983 */ /* 0x000f680000300800 */
[----:B------:R1:W-:Y:S04]  /*9cf0*/  STL [R1+0x340], R15 ;  /* 0x0003400f01007387 */ /* 0x0003e80000100800 */
[----:B0-----:R-:W5:Y:S01]  /*9d00*/  LDL.LU R11, [R1+0x2ec] ;  /* 0x0002ec00010b7983 */ /* 0x001f620000300800 */
[----:B------:R-:W-:Y:S01]  /*9d10*/  ISETP.GT.U32.AND P2, PT, R29, R13, PT ;  /* 0x0000000d1d00720c */ /* 0x000fe20003f44070 */
[----:B------:R-:W-:-:S02]  /*9d20*/  @!P4 IMAD.IADD R16, R16, 0x1, -R29 ;  /* 0x000000011010c824 */ /* 0x000fc400078e0a1d */
[----:B-1----:R-:W5:Y:S01]  /*9d30*/  LDL.LU R15, [R1+0x2f0] ;  /* 0x0002f000010f7983 */ /* 0x002f620000300800 */
[----:B------:R-:W-:Y:S01]  /*9d40*/  ISETP.GT.U32.AND P4, PT, R29, R17, PT ;  /* 0x000000111d00720c */ /* 0x000fe20003f84070 */
[--C-:B------:R-:W-:Y:S02]  /*9d50*/  @!P1 IMAD.IADD R12, R12, 0x1, -R29.reuse ;  /* 0x000000010c0c9824 */ /* 0x100fe400078e0a1d */
[----:B------:R0:W-:Y:S06]  /*9d60*/  STL [R1+0x348], R16 ;  /* 0x0003481001007387 */ /* 0x0001ec0000100800 */
[----:B------:R-:W-:Y:S01]  /*9d70*/  @!P2 IMAD.IADD R13, R13, 0x1, -R29 ;  /* 0x000000010d0da824 */ /* 0x000fe200078e0a1d */
[----:B0-----:R-:W5:Y:S01]  /*9d80*/  LDL.LU R16, [R1+0x2f8] ;  /* 0x0002f80001107983 */ /* 0x001f620000300800 */
[----:B--2---:R-:W-:-:S02]  /*9d90*/  ISETP.GT.U32.AND P5, PT, R29, R20, PT ;  /* 0x000000141d00720c */ /* 0x004fc40003fa4070 */
[----:B------:R-:W-:-:S11]  /*9da0*/  ISETP.GT.U32.AND P3, PT, R29, R18, PT ;  /* 0x000000121d00720c */ /* 0x000fd60003f64070 */
[--C-:B------:R-:W-:Y:S01]  /*9db0*/  @!P5 IMAD.IADD R20, R20, 0x1, -R29.reuse ;  /* 0x000000011414d824 */ /* 0x100fe200078e0a1d */
[C---:B------:R-:W-:Y:S02]  /*9dc0*/  ISETP.GT.U32.AND P5, PT, R29.reuse, R19, PT ;  /* 0x000000131d00720c */ /* 0x040fe40003fa4070 */
[C---:B------:R-:W-:Y:S01]  /*9dd0*/  ISETP.GT.U32.AND P0, PT, R29.reuse, R24, PT ;  /* 0x000000181d00720c */ /* 0x040fe20003f04070 */
[----:B------:R-:W-:Y:S01]  /*9de0*/  @!P3 IMAD.IADD R18, R18, 0x1, -R29 ;  /* 0x000000011212b824 */ /* 0x000fe200078e0a1d */
[----:B------:R-:W-:-:S09]  /*9df0*/  ISETP.GT.U32.AND P3, PT, R29, R23, PT ;  /* 0x000000171d00720c */ /* 0x000fd20003f64070 */
[--C-:B------:R-:W-:Y:S02]  /*9e00*/  @!P5 IMAD.IADD R19, R19, 0x1, -R29.reuse ;  /* 0x000000011313d824 */ /* 0x100fe400078e0a1d */
[--C-:B------:R-:W-:Y:S01]  /*9e10*/  @!P0 IMAD.IADD R24, R24, 0x1, -R29.reuse ;  /* 0x0000000118188824 */ /* 0x100fe200078e0a1d */
[C---:B------:R-:W-:Y:S02]  /*9e20*/  ISETP.GT.U32.AND P0, PT, R29.reuse, R4, PT ;  /* 0x000000041d00720c */ /* 0x040fe40003f04070 */
[----:B------:R-:W-:Y:S01]  /*9e30*/  ISETP.GT.U32.AND P5, PT, R29, R20, PT ;  /* 0x000000141d00720c */ /* 0x000fe20003fa4070 */
[--C-:B------:R-:W-:Y:S01]  /*9e40*/  @!P3 IMAD.IADD R23, R23, 0x1, -R29.reuse ;  /* 0x000000011717b824 */ /* 0x100fe200078e0a1d */
[----:B------:R0:W-:Y:S01]  /*9e50*/  STL [R1+0x344], R19 ;  /* 0x0003441301007387 */ /* 0x0001e20000100800 */
[----:B------:R-:W-:-:S08]  /*9e60*/  @!P4 IMAD.IADD R17, R17, 0x1, -R29 ;  /* 0x000000011111c824 */ /* 0x000fd000078e0a1d */
[--C-:B------:R-:W-:Y:S01]  /*9e70*/  @!P0 IMAD.IADD R4, R4, 0x1, -R29.reuse ;  /* 0x0000000104048824 */ /* 0x100fe200078e0a1d */
[----:B0-----:R-:W2:Y:S01]  /*9e80*/  LDL.LU R19, [R1+0x2f4] ;  /* 0x0002f40001137983 */ /* 0x001ea20000300800 */
[----:B------:R-:W-:-:S03]  /*9e90*/  @!P5 IMAD.IADD R20, R20, 0x1, -R29 ;  /* 0x000000011414d824 */ /* 0x000fc600078e0a1d */
[----:B------:R0:W-:Y:S04]  /*9ea0*/  STL [R1+0x324], R23 ;  /* 0x0003241701007387 */ /* 0x0001e80000100800 */
[----:B0-----:R-:W2:Y:S04]  /*9eb0*/  LDL.LU R23, [R1+0x2d4] ;  /* 0x0002d40001177983 */ /* 0x001ea80000300800 */
[----:B------:R-:W-:Y:S04]  /*9ec0*/  STL [R1+0x328], R4 ;  /* 0x0003280401007387 */ /* 0x000fe80000100800 */
[----:B------:R-:W-:Y:S04]  /*9ed0*/  STL [R1+0x32c], R12 ;  /* 0x00032c0c01007387 */ /* 0x000fe80000100800 */
[----:B------:R-:W-:Y:S04]  /*9ee0*/  STL [R1+0x334], R13 ;  /* 0x0003340d01007387 */ /* 0x000fe80000100800 */
[----:B------:R0:W-:Y:S04]  /*9ef0*/  STL [R1+0x310], R20 ;  /* 0x0003101401007387 */ /* 0x0001e80000100800 */
[----:B------:R-:W-:Y:S04]  /*9f00*/  STL [R1+0x330], R17 ;  /* 0x0003301101007387 */ /* 0x000fe80000100800 */
[----:B0-----:R-:W2:Y:S01]  /*9f10*/  LDL R20, [R1+0x1068] ;  /* 0x0010680001147983 */ /* 0x001ea20000100800 */
[----:B------:R-:W-:-:S02]  /*9f20*/  ISETP.GT.U32.AND P6, PT, R29, R24, PT ;  /* 0x000000181d00720c */ /* 0x000fc40003fc4070 */
[----:B------:R-:W-:-:S11]  /*9f30*/  ISETP.GT.U32.AND P3, PT, R29, R18, PT ;  /* 0x000000121d00720c */ /* 0x000fd60003f64070 */
[--C-:B------:R-:W-:Y:S02]  /*9f40*/  @!P6 IMAD.IADD R24, R24, 0x1, -R29.reuse ;  /* 0x000000011818e824 */ /* 0x100fe400078e0a1d */
[----:B------:R-:W-:-:S03]  /*9f50*/  @!P3 IMAD.IADD R18, R18, 0x1, -R29 ;  /* 0x000000011212b824 */ /* 0x000fc600078e0a1d */
[----:B------:R0:W-:Y:S04]  /*9f60*/  STL [R1+0x318], R24 ;  /* 0x0003181801007387 */ /* 0x0001e80000100800 */
[----:B------:R1:W-:Y:S04]  /*9f70*/  STL [R1+0x314], R18 ;  /* 0x0003141201007387 */ /* 0x0003e80000100800 */
[----:B0-----:R-:W2:Y:S04]  /*9f80*/  LDL.LU R24, [R1+0x2d8] ;  /* 0x0002d80001187983 */ /* 0x001ea80000300800 */
[----:B------:R-:W2:Y:S04]  /*9f90*/  LDL.LU R12, [R1+0x2dc] ;  /* 0x0002dc00010c7983 */ /* 0x000ea80000300800 */
[----:B------:R-:W2:Y:S04]  /*9fa0*/  LDL.LU R17, [R1+0x2e4] ;  /* 0x0002e40001117983 */ /* 0x000ea80000300800 */
[----:B-1----:R-:W2:Y:S01]  /*9fb0*/  LDL.LU R18, [R1+0x2e0] ;  /* 0x0002e00001127983 */ /* 0x002ea20000300800 */
[----:B---3--:R-:W-:-:S02]  /*9fc0*/  ISETP.GT.U32.AND P0, PT, R29, R27, PT ;  /* 0x0000001b1d00720c */ /* 0x008fc40003f04070 */
[C---:B----4-:R-:W-:Y:S02]  /*9fd0*/  ISETP.GT.U32.AND P1, PT, R29.reuse, R14, PT ;  /* 0x0000000e1d00720c */ /* 0x050fe40003f24070 */
[C---:B-----5:R-:W-:Y:S02]  /*9fe0*/  ISETP.GT.U32.AND P2, PT, R29.reuse, R21, PT ;  /* 0x000000151d00720c */ /* 0x060fe40003f44070 */
[----:B------:R-:W-:-:S07]  /*9ff0*/  ISETP.GT.U32.AND P4, PT, R29, R22, PT ;  /* 0x000000161d00720c */ /* 0x000fce0003f84070 */
[--C-:B------:R-:W-:Y:S02]  /*a000*/  @!P0 IMAD.IADD R27, R27, 0x1, -R29.reuse ;  /* 0x000000011b1b8824 */ /* 0x100fe400078e0a1d */
[--C-:B------:R-:W-:Y:S02]  /*a010*/  @!P1 IMAD.IADD R14, R14, 0x1, -R29.reuse ;  /* 0x000000010e0e9824 */ /* 0x100fe400078e0a1d */
[----:B------:R-:W-:Y:S01]  /*a020*/  @!P2 IMAD.IADD R21, R21, 0x1, -R29 ;  /* 0x000000011515a824 */ /* 0x000fe200078e0a1d */
[C---:B------:R-:W-:Y:S02]  /*a030*/  ISETP.GT.U32.AND P6, PT, R29.reuse, R9, PT ;  /* 0x000000091d00720c */ /* 0x040fe40003fc4070 */
[C---:B------:R-:W-:Y:S02]  /*a040*/  ISETP.GT.U32.AND P0, PT, R29.reuse, R10, PT ;  /* 0x0000000a1d00720c */ /* 0x040fe40003f04070 */
[C---:B------:R-:W-:Y:S02]  /*a050*/  ISETP.GT.U32.AND P1, PT, R29.reuse, R11, PT ;  /* 0x0000000b1d00720c */ /* 0x040fe40003f24070 */
[----:B------:R-:W-:-:S07]  /*a060*/  ISETP.GT.U32.AND P2, PT, R29, R15, PT ;  /* 0x0000000f1d00720c */ /* 0x000fce0003f44070 */
[--C-:B------:R-:W-:Y:S01]  /*a070*/  @!P6 IMAD.IADD R9, R9, 0x1, -R29.reuse ;  /* 0x000000010909e824 */ /* 0x100fe200078e0a1d */
[C---:B------:R-:W-:Y:S01]  /*a080*/  ISETP.GT.U32.AND P6, PT, R29.reuse, R27, PT ;  /* 0x0000001b1d00720c */ /* 0x040fe20003fc4070 */
[--C-:B------:R-:W-:Y:S02]  /*a090*/  @!P4 IMAD.IADD R22, R22, 0x1, -R29.reuse ;  /* 0x000000011616c824 */ /* 0x100fe400078e0a1d */
[--C-:B------:R-:W-:Y:S01]  /*a0a0*/  @!P0 IMAD.IADD R10, R10, 0x1, -R29.reuse ;  /* 0x000000010a0a8824 */ /* 0x100fe200078e0a1d */
[----:B------:R-:W-:Y:S01]  /*a0b0*/  ISETP.GT.U32.AND P0, PT, R29, R14, PT ;  /* 0x0000000e1d00720c */ /* 0x000fe20003f04070 */
[--C-:B------:R-:W-:Y:S01]  /*a0c0*/  @!P1 IMAD.IADD R11, R11, 0x1, -R29.reuse ;  /* 0x000000010b0b9824 */ /* 0x100fe200078e0a1d */
[C---:B------:R-:W-:Y:S02]  /*a0d0*/  ISETP.GT.U32.AND P5, PT, R29.reuse, R25, PT ;  /* 0x000000191d00720c */ /* 0x040fe40003fa4070 */
[----:B------:R-:W-:Y:S01]  /*a0e0*/  ISETP.GT.U32.AND P1, PT, R29, R21, PT ;  /* 0x000000151d00720c */ /* 0x000fe20003f24070 */
[----:B------:R-:W-:Y:S01]  /*a0f0*/  @!P2 IMAD.IADD R15, R15, 0x1, -R29 ;  /* 0x000000010f0fa824 */ /* 0x000fe200078e0a1d */
[----:B------:R-:W-:-:S02]  /*a100*/  ISETP.GT.U32.AND P2, PT, R29, R22, PT ;  /* 0x000000161d00720c */ /* 0x000fc40003f44070 */
[----:B------:R-:W-:Y:S01]  /*a110*/  ISETP.GT.U32.AND P4, PT, R29, R16, PT ;  /* 0x000000101d00720c */ /* 0x000fe20003f84070 */
[----:B------:R-:W-:-:S04]  /*a120*/  @!P6 IMAD.IADD R27, R27, 0x1, -R29 ;  /* 0x000000011b1be824 */ /* 0x000fc800078e0a1d */
[--C-:B------:R-:W-:Y:S02]  /*a130*/  @!P0 IMAD.IADD R14, R14, 0x1, -R29.reuse ;  /* 0x000000010e0e8824 */ /* 0x100fe400078e0a1d */
[--C-:B------:R-:W-:Y:S02]  /*a140*/  @!P5 IMAD.IADD R25, R25, 0x1, -R29.reuse ;  /* 0x000000011919d824 */ /* 0x100fe400078e0a1d */
[--C-:B------:R-:W-:Y:S02]  /*a150*/  @!P1 IMAD.IADD R21, R21, 0x1, -R29.reuse ;  /* 0x0000000115159824 */ /* 0x100fe400078e0a1d */
[--C-:B------:R-:W-:Y:S02]  /*a160*/  @!P2 IMAD.IADD R22, R22, 0x1, -R29.reuse ;  /* 0x000000011616a824 */ /* 0x100fe400078e0a1d */
[----:B------:R-:W-:Y:S01]  /*a170*/  @!P4 IMAD.IADD R16, R16, 0x1, -R29 ;  /* 0x000000011010c824 */ /* 0x000fe200078e0a1d */
[----:B------:R-:W-:-:S13]  /*a180*/  ISETP.GT.U32.AND P4, PT, R29, R25, PT ;  /* 0x000000191d00720c */ /* 0x000fda0003f84070 */
[----:B------:R-:W-:Y:S01]  /*a190*/  @!P4 IMAD.IADD R25, R25, 0x1, -R29 ;  /* 0x000000011919c824 */ /* 0x000fe200078e0a1d */
[----:B--2---:R-:W-:Y:S02]  /*a1a0*/  IABS R4, R20 ;  /* 0x0000001400047213 */ /* 0x004fe40000000000 */
[----:B------:R-:W2:Y:S04]  /*a1b0*/  LDL.LU R20, [R1+0x2c0] ;  /* 0x0002c00001147983 */ /* 0x000ea80000300800 */
[----:B------:R0:W-:Y:S04]  /*a1c0*/  STL [R1+0x320], R27 ;  /* 0x0003201b01007387 */ /* 0x0001e80000100800 */
[----:B0-----:R-:W3:Y:S04]  /*a1d0*/  LDL.LU R27, [R1+0x2c4] ;  /* 0x0002c400011b7983 */ /* 0x001ee80000300800 */
[----:B------:R0:W-:Y:S04]  /*a1e0*/  STL [R1+0x31c], R14 ;  /* 0x00031c0e01007387 */ /* 0x0001e80000100800 */
[----:B------:R-:W4:Y:S04]  /*a1f0*/  LDL.LU R3, [R1+0x2c8] ;  /* 0x0002c80001037983 */ /* 0x000f280000300800 */
[----:B------:R1:W-:Y:S04]  /*a200*/  STL [R1+0x2fc], R21 ;  /* 0x0002fc1501007387 */ /* 0x0003e80000100800 */
[----:B------:R-:W5:Y:S04]  /*a210*/  LDL.LU R13, [R1+0x2d0] ;  /* 0x0002d000010d7983 */ /* 0x000f680000300800 */
[----:B------:R1:W-:Y:S04]  /*a220*/  STL [R1+0x300], R22 ;  /* 0x0003001601007387 */ /* 0x0003e80000100800 */
[----:B0-----:R-:W3:Y:S04]  /*a230*/  LDL.LU R14, [R1+0x2cc] ;  /* 0x0002cc00010e7983 */ /* 0x001ee80000300800 */
[----:B-1----:R-:W3:Y:S04]  /*a240*/  LDL.LU R21, [R1+0x2ac] ;  /* 0x0002ac0001157983 */ /* 0x002ee80000300800 */
[----:B------:R0:W-:Y:S04]  /*a250*/  STL [R1+0x304], R25 ;  /* 0x0003041901007387 */ /* 0x0001e80000100800 */
[----:B------:R-:W3:Y:S01]  /*a260*/  LDL.LU R22, [R1+0x2b0] ;  /* 0x0002b00001167983 */ /* 0x000ee20000300800 */
[----:B------:R-:W-:-:S02]  /*a270*/  ISETP.GT.U32.AND P3, PT, R29, R26, PT ;  /* 0x0000001a1d00720c */ /* 0x000fc40003f64070 */
[C---:B------:R-:W-:Y:S02]  /*a280*/  ISETP.GT.U32.AND P5, PT, R29.reuse, R19, PT ;  /* 0x000000131d00720c */ /* 0x040fe40003fa4070 */
[C---:B------:R-:W-:Y:S01]  /*a290*/  ISETP.GT.U32.AND P0, PT, R29.reuse, R10, PT ;  /* 0x0000000a1d00720c */ /* 0x040fe20003f04070 */
[----:B0-----:R-:W3:Y:S08]  /*a2a0*/  LDL.LU R25, [R1+0x2b4] ;  /* 0x0002b40001197983 */ /* 0x001ef00000300800 */
[--C-:B------:R-:W-:Y:S01]  /*a2b0*/  @!P3 IMAD.IADD R26, R26, 0x1, -R29.reuse ;  /* 0x000000011a1ab824 */ /* 0x100fe200078e0a1d */
[----:B------:R-:W-:Y:S01]  /*a2c0*/  ISETP.GT.U32.AND P3, PT, R29, R23, PT ;  /* 0x000000171d00720c */ /* 0x000fe20003f64070 */
[----:B------:R-:W-:Y:S01]  /*a2d0*/  @!P5 IMAD.IADD R19, R19, 0x1, -R29 ;  /* 0x000000011313d824 */ /* 0x000fe200078e0a1d */
[----:B------:R-:W-:-:S02]  /*a2e0*/  ISETP.GT.U32.AND P1, PT, R29, R11, PT ;  /* 0x0000000b1d00720c */ /* 0x000fc40003f24070 */
[----:B------:R-:W-:-:S09]  /*a2f0*/  ISETP.GT.U32.AND P5, PT, R29, R26, PT ;  /* 0x0000001a1d00720c */ /* 0x000fd20003fa4070 */
[--C-:B------:R-:W-:Y:S01]  /*a300*/  @!P3 IMAD.IADD R23, R23, 0x1, -R29.reuse ;  /* 0x000000011717b824 */ /* 0x100fe200078e0a1d */
[C---:B------:R-:W-:Y:S01]  /*a310*/  ISETP.GT.U32.AND P3, PT, R29.reuse, R9, PT ;  /* 0x000000091d00720c */ /* 0x040fe20003f64070 */
[--C-:B------:R-:W-:Y:S01]  /*a320*/  @!P0 IMAD.IADD R10, R10, 0x1, -R29.reuse ;  /* 0x000000010a0a8824 */ /* 0x100fe200078e0a1d */
[C---:B------:R-:W-:Y:S02]  /*a330*/  ISETP.GT.U32.AND P2, PT, R29.reuse, R15, PT ;  /* 0x0000000f1d00720c */ /* 0x040fe40003f44070 */
[C---:B------:R-:W-:Y:S01]  /*a340*/  ISETP.GT.U32.AND P6, PT, R29.reuse, R23, PT ;  /* 0x000000171d00720c */ /* 0x040fe20003fc4070 */
[--C-:B------:R-:W-:Y:S01]  /*a350*/  @!P5 IMAD.IADD R26, R26, 0x1, -R29.reuse ;  /* 0x000000011a1ad824 */ /* 0x100fe200078e0a1d */
[----:B------:R-:W-:Y:S01]  /*a360*/  ISETP.GT.U32.AND P0, PT, R29, R12, PT ;  /* 0x0000000c1d00720c */ /* 0x000fe20003f04070 */
[----:B------:R-:W-:Y:S01]  /*a370*/  @!P1 IMAD.IADD R11, R11, 0x1, -R29 ;  /* 0x000000010b0b9824 */ /* 0x000fe200078e0a1d */
[----:B------:R-:W-:-:S05]  /*a380*/  ISETP.GT.U32.AND P1, PT, R29, R17, PT ;  /* 0x000000111d00720c */ /* 0x000fca0003f24070 */
[--C-:B------:R-:W-:Y:S01]  /*a390*/  @!P3 IMAD.IADD R9, R9, 0x1, -R29.reuse ;  /* 0x000000010909b824 */ /* 0x100fe200078e0a1d */
[----:B------:R-:W-:Y:S01]  /*a3a0*/  ISETP.GT.U32.AND P3, PT, R29, R24, PT ;  /* 0x000000181d00720c */ /* 0x000fe20003f64070 */
[----:B------:R0:W-:Y:S02]  /*a3b0*/  STL [R1+0x30c], R26 ;  /* 0x00030c1a01007387 */ /* 0x0001e40000100800 */
[--C-:B------:R-:W-:Y:S01]  /*a3c0*/  @!P6 IMAD.IADD R23, R23, 0x1, -R29.reuse ;  /* 0x000000011717e824 */ /* 0x100fe200078e0a1d */
[----:B------:R-:W-:Y:S01]  /*a3d0*/  ISETP.GT.U32.AND P4, PT, R29, R16, PT ;  /* 0x000000101d00720c */ /* 0x000fe20003f84070 */
[----:B------:R-:W-:Y:S01]  /*a3e0*/  @!P2 IMAD.IADD R15, R15, 0x1, -R29 ;  /* 0x000000010f0fa824 */ /* 0x000fe200078e0a1d */
[----:B0-----:R-:W3:Y:S01]  /*a3f0*/  LDL.LU R26, [R1+0x2bc] ;  /* 0x0002bc00011a7983 */ /* 0x001ee20000300800 */
[----:B------:R-:W-:-:S06]  /*a400*/  ISETP.GT.U32.AND P2, PT, R29, R18, PT ;  /* 0x000000121d00720c */ /* 0x000fcc0003f44070 */
[--C-:B------:R-:W-:Y:S01]  /*a410*/  @!P3 IMAD.IADD R24, R24, 0x1, -R29.reuse ;  /* 0x000000011818b824 */ /* 0x100fe200078e0a1d */
[----:B------:R-:W-:Y:S01]  /*a420*/  ISETP.GT.U32.AND P5, PT, R29, R19, PT ;  /* 0x000000131d00720c */ /* 0x000fe20003fa4070 */
[--C-:B------:R-:W-:Y:S02]  /*a430*/  @!P0 IMAD.IADD R12, R12, 0x1, -R29.reuse ;  /* 0x000000010c0c8824 */ /* 0x100fe400078e0a1d */
[--C-:B------:R-:W-:Y:S01]  /*a440*/  @!P1 IMAD.IADD R17, R17, 0x1, -R29.reuse ;  /* 0x0000000111119824 */ /* 0x100fe200078e0a1d */
[----:B------:R-:W-:Y:S01]  /*a450*/  STL [R1+0x308], R9 ;  /* 0x0003080901007387 */ /* 0x000fe20000100800 */
[----:B------:R-:W-:-:S03]  /*a460*/  @!P4 IMAD.IADD R16, R16, 0x1, -R29 ;  /* 0x000000011010c824 */ /* 0x000fc600078e0a1d */
[----:B------:R-:W-:Y:S01]  /*a470*/  STL [R1+0x2e8], R10 ;  /* 0x0002e80a01007387 */ /* 0x000fe20000100800 */
[----:B------:R-:W-:-:S03]  /*a480*/  @!P2 IMAD.IADD R18, R18, 0x1, -R29 ;  /* 0x000000011212a824 */ /* 0x000fc600078e0a1d */
[----:B------:R-:W-:Y:S01]  /*a490*/  STL [R1+0x2ec], R11 ;  /* 0x0002ec0b01007387 */ /* 0x000fe20000100800 */
[----:B------:R-:W-:-:S03]  /*a4a0*/  @!P5 IMAD.IADD R19, R19, 0x1, -R29 ;  /* 0x000000011313d824 */ /* 0x000fc600078e0a1d */
[----:B------:R-:W-:Y:S04]  /*a4b0*/  STL [R1+0x2f0], R15 ;  /* 0x0002f00f01007387 */ /* 0x000fe80000100800 */
[----:B------:R-:W-:Y:S04]  /*a4c0*/  STL [R1+0x2f8], R16 ;  /* 0x0002f81001007387 */ /* 0x000fe80000100800 */
[----:B------:R0:W-:Y:S04]  /*a4d0*/  STL [R1+0x2d4], R23 ;  /* 0x0002d41701007387 */ /* 0x0001e80000100800 */
[----:B------:R1:W-:Y:S04]  /*a4e0*/  STL [R1+0x2f4], R19 ;  /* 0x0002f41301007387 */ /* 0x0003e80000100800 */
[----:B0-----:R-:W3:Y:S04]  /*a4f0*/  LDL.LU R23, [R1+0x2b8] ;  /* 0x0002b80001177983 */ /* 0x001ee80000300800 */
[----:B------:R-:W3:Y:S04]  /*a500*/  LDL.LU R10, [R1+0x298] ;  /* 0x00029800010a7983 */ /* 0x000ee80000300800 */
[----:B------:R-:W3:Y:S04]  /*a510*/  LDL.LU R15, [R1+0x29c] ;  /* 0x00029c00010f7983 */ /* 0x000ee80000300800 */
[----:B------:R-:W3:Y:S04]  /*a520*/  LDL.LU R16, [R1+0x2a0] ;  /* 0x0002a00001107983 */ /* 0x000ee80000300800 */
[----:B-1----:R-:W3:Y:S01]  /*a530*/  LDL.LU R19, [R1+0x2a8] ;  /* 0x0002a80001137983 */ /* 0x002ee20000300800 */
[----:B--2---:R-:W-:-:S02]  /*a540*/  ISETP.GT.U32.AND P4, PT, R29, R20, PT ;  /* 0x000000141d00720c */ /* 0x004fc40003f84070 */
[C---:B----4-:R-:W-:Y:S02]  /*a550*/  ISETP.GT.U32.AND P6, PT, R29.reuse, R3, PT ;  /* 0x000000031d00720c */ /* 0x050fe40003fc4070 */
[C---:B-----5:R-:W-:Y:S02]  /*a560*/  ISETP.GT.U32.AND P3, PT, R29.reuse, R13, PT ;  /* 0x0000000d1d00720c */ /* 0x060fe40003f64070 */
[C---:B---3--:R-:W-:Y:S02]  /*a570*/  ISETP.GT.U32.AND P0, PT, R29.reuse, R14, PT ;  /* 0x0000000e1d00720c */ /* 0x048fe40003f04070 */
[----:B------:R-:W-:-:S07]  /*a580*/  ISETP.GT.U32.AND P1, PT, R29, R21, PT ;  /* 0x000000151d00720c */ /* 0x000fce0003f24070 */
        /* <DEDUP_REMOVED lines=8> */
[----:B------:R-:W-:-:S05]  /*a610*/  ISETP.GT.U32.AND P1, PT, R29, R18, PT ;  /* 0x000000121d00720c */ /* 0x000fca0003f24070 */
[--C-:B------:R-:W-:Y:S02]  /*a620*/  @!P6 IMAD.IADD R24, R24, 0x1, -R29.reuse ;  /* 0x000000011818e824 */ /* 0x100fe400078e0a1d */
[--C-:B------:R-:W-:Y:S02]  /*a630*/  @!P4 IMAD.IADD R20, R20, 0x1, -R29.reuse ;  /* 0x000000011414c824 */ /* 0x100fe400078e0a1d */
[--C-:B------:R-:W-:Y:S01]  /*a640*/  @!P3 IMAD.IADD R12, R12, 0x1, -R29.reuse ;  /* 0x000000010c0cb824 */ /* 0x100fe200078e0a1d */
[----:B------:R0:W-:Y:S01]  /*a650*/  STL [R1+0x2d8], R24 ;  /* 0x0002d81801007387 */ /* 0x0001e20000100800 */
[--C-:B------:R-:W-:Y:S02]  /*a660*/  @!P0 IMAD.IADD R17, R17, 0x1, -R29.reuse ;  /* 0x0000000111118824 */ /* 0x100fe400078e0a1d */
[--C-:B------:R-:W-:Y:S01]  /*a670*/  @!P2 IMAD.IADD R22, R22, 0x1, -R29.reuse ;  /* 0x000000011616a824 */ /* 0x100fe200078e0a1d */
[----:B------:R-:W-:Y:S01]  /*a680*/  ISETP.GT.U32.AND P2, PT, R29, R20, PT ;  /* 0x000000141d00720c */ /* 0x000fe20003f44070 */
[--C-:B------:R-:W-:Y:S01]  /*a690*/  @!P1 IMAD.IADD R18, R18, 0x1, -R29.reuse ;  /* 0x0000000112129824 */ /* 0x100fe200078e0a1d */
[----:B0-----:R-:W2:Y:S04]  /*a6a0*/  LDL.LU R24, [R1+0x2a4] ;  /* 0x0002a40001187983 */ /* 0x001ea80000300800 */
[----:B------:R0:W-:Y:S04]  /*a6b0*/  STL [R1+0x2dc], R12 ;  /* 0x0002dc0c01007387 */ /* 0x0001e80000100800 */
[----:B------:R-:W3:Y:S04]  /*a6c0*/  LDL.LU R8, [R1+0x284] ;  /* 0x0002840001087983 */ /* 0x000ee80000300800 */
[----:B------:R1:W-:Y:S04]  /*a6d0*/  STL [R1+0x2e4], R17 ;  /* 0x0002e41101007387 */ /* 0x0003e80000100800 */
[----:B------:R-:W4:Y:S04]  /*a6e0*/  LDL.LU R11, [R1+0x288] ;  /* 0x00028800010b7983 */ /* 0x000f280000300800 */
[----:B------:R5:W-:Y:S04]  /*a6f0*/  STL [R1+0x2e0], R18 ;  /* 0x0002e01201007387 */ /* 0x000be80000100800 */
[----:B0-----:R-:W2:Y:S04]  /*a700*/  LDL.LU R12, [R1+0x28c] ;  /* 0x00028c00010c7983 */ /* 0x001ea80000300800 */
[----:B-1----:R-:W2:Y:S01]  /*a710*/  LDL.LU R17, [R1+0x294] ;  /* 0x0002940001117983 */ /* 0x002ea20000300800 */
[----:B------:R-:W-:-:S05]  /*a720*/  @!P2 IMAD.IADD R20, R20, 0x1, -R29 ;  /* 0x000000011414a824 */ /* 0x000fca00078e0a1d */
[----:B------:R0:W-:Y:S04]  /*a730*/  STL [R1+0x2c0], R20 ;  /* 0x0002c01401007387 */ /* 0x0001e80000100800 */
[----:B-----5:R-:W5:Y:S04]  /*a740*/  LDL.LU R18, [R1+0x290] ;  /* 0x0002900001127983 */ /* 0x020f680000300800 */
[----:B0-----:R-:W5:Y:S01]  /*a750*/  LDL.LU R20, [R1+0x270] ;  /* 0x0002700001147983 */ /* 0x001f620000300800 */
[C---:B------:R-:W-:Y:S02]  /*a760*/  ISETP.GT.U32.AND P5, PT, R29.reuse, R27, PT ;  /* 0x0000001b1d00720c */ /* 0x040fe40003fa4070 */
[----:B------:R-:W-:-:S11]  /*a770*/  ISETP.GT.U32.AND P4, PT, R29, R25, PT ;  /* 0x000000191d00720c */ /* 0x000fd60003f84070 */
[--C-:B------:R-:W-:Y:S01]  /*a780*/  @!P5 IMAD.IADD R27, R27, 0x1, -R29.reuse ;  /* 0x000000011b1bd824 */ /* 0x100fe200078e0a1d */
[----:B------:R-:W-:Y:S01]  /*a790*/  ISETP.GT.U32.AND P5, PT, R29, R26, PT ;  /* 0x0000001a1d00720c */ /* 0x000fe20003fa4070 */
[----:B------:R-:W-:Y:S01]  /*a7a0*/  @!P4 IMAD.IADD R25, R25, 0x1, -R29 ;  /* 0x000000011919c824 */ /* 0x000fe200078e0a1d */
[C---:B------:R-:W-:Y:S02]  /*a7b0*/  ISETP.GT.U32.AND P3, PT, R29.reuse, R13, PT ;  /* 0x0000000d1d00720c */ /* 0x040fe40003f64070 */
[C---:B------:R-:W-:Y:S02]  /*a7c0*/  ISETP.GT.U32.AND P4, PT, R29.reuse, R27, PT ;  /* 0x0000001b1d00720c */ /* 0x040fe40003f84070 */
[----:B------:R-:W-:-:S07]  /*a7d0*/  ISETP.GT.U32.AND P0, PT, R29, R14, PT ;  /* 0x0000000e1d00720c */ /* 0x000fce0003f04070 */
[--C-:B------:R-:W-:Y:S01]  /*a7e0*/  @!P5 IMAD.IADD R26, R26, 0x1, -R29.reuse ;  /* 0x000000011a1ad824 */ /* 0x100fe200078e0a1d */
[----:B------:R-:W-:Y:S01]  /*a7f0*/  ISETP.GT.U32.AND P5, PT, R29, R3, PT ;  /* 0x000000031d00720c */ /* 0x000fe20003fa4070 */
[----:B------:R-:W-:-:S03]  /*a800*/  @!P3 IMAD.IADD R13, R13, 0x1, -R29 ;  /* 0x000000010d0db824 */ /* 0x000fc600078e0a1d */
[----:B------:R-:W-:Y:S01]  /*a810*/  ISETP.GT.U32.AND P6, PT, R29, R26, PT ;  /* 0x0000001a1d00720c */ /* 0x000fe20003fc4070 */
[----:B------:R-:W-:Y:S01]  /*a820*/  @!P4 IMAD.IADD R27, R27, 0x1, -R29 ;  /* 0x000000011b1bc824 */ /* 0x000fe200078e0a1d */
[C---:B------:R-:W-:Y:S02]  /*a830*/  ISETP.GT.U32.AND P1, PT, R29.reuse, R21, PT ;  /* 0x000000151d00720c */ /* 0x040fe40003f24070 */
[----:B------:R-:W-:-:S05]  /*a840*/  ISETP.GT.U32.AND P3, PT, R29, R10, PT ;  /* 0x0000000a1d00720c */ /* 0x000fca0003f64070 */
[--C-:B------:R-:W-:Y:S01]  /*a850*/  @!P5 IMAD.IADD R3, R3, 0x1, -R29.reuse ;  /* 0x000000010303d824 */ /* 0x100fe200078e0a1d */
[C---:B------:R-:W-:Y:S01]  /*a860*/  ISETP.GT.U32.AND P5, PT, R29.reuse, R23, PT ;  /* 0x000000171d00720c */ /* 0x040fe20003fa4070 */
[--C-:B------:R-:W-:Y:S01]  /*a870*/  @!P0 IMAD.IADD R14, R14, 0x1, -R29.reuse ;  /* 0x000000010e0e8824 */ /* 0x100fe200078e0a1d */
[C---:B------:R-:W-:Y:S01]  /*a880*/  ISETP.GT.U32.AND P2, PT, R29.reuse, R22, PT ;  /* 0x000000161d00720c */ /* 0x040fe20003f44070 */
[----:B------:R0:W-:Y:S01]  /*a890*/  STL [R1+0x2c4], R27 ;  /* 0x0002c41b01007387 */ /* 0x0001e20000100800 */
[C---:B------:R-:W-:Y:S01]  /*a8a0*/  ISETP.GT.U32.AND P0, PT, R29.reuse, R15, PT ;  /* 0x0000000f1d00720c */ /* 0x040fe20003f04070 */
[--C-:B------:R-:W-:Y:S01]  /*a8b0*/  @!P6 IMAD.IADD R26, R26, 0x1, -R29.reuse ;  /* 0x000000011a1ae824 */ /* 0x100fe200078e0a1d */
[----:B------:R-:W-:Y:S01]  /*a8c0*/  ISETP.GT.U32.AND P4, PT, R29, R25, PT ;  /* 0x000000191d00720c */ /* 0x000fe20003f84070 */
[----:B0-----:R-:W5:Y:S06]  /*a8d0*/  LDL.LU R27, [R1+0x274] ;  /* 0x00027400011b7983 */ /* 0x001f6c0000300800 */
[----:B------:R-:W-:-:S02]  /*a8e0*/  @!P5 IMAD.IADD R23, R23, 0x1, -R29 ;  /* 0x000000011717d824 */ /* 0x000fc400078e0a1d */
[--C-:B------:R-:W-:Y:S01]  /*a8f0*/  @!P1 IMAD.IADD R21, R21, 0x1, -R29.reuse ;  /* 0x0000000115159824 */ /* 0x100fe200078e0a1d */
[C---:B------:R-:W-:Y:S01]  /*a900*/  ISETP.GT.U32.AND P1, PT, R29.reuse, R16, PT ;  /* 0x000000101d00720c */ /* 0x040fe20003f24070 */
[--C-:B------:R-:W-:Y:S02]  /*a910*/  @!P3 IMAD.IADD R10, R10, 0x1, -R29.reuse ;  /* 0x000000010a0ab824 */ /* 0x100fe400078e0a1d */
[--C-:B------:R-:W-:Y:S01]  /*a920*/  @!P2 IMAD.IADD R22, R22, 0x1, -R29.reuse ;  /* 0x000000011616a824 */ /* 0x100fe200078e0a1d */
[----:B------:R-:W-:Y:S01]  /*a930*/  ISETP.GT.U32.AND P2, PT, R29, R19, PT ;  /* 0x000000131d00720c */ /* 0x000fe20003f44070 */
[--C-:B------:R-:W-:Y:S01]  /*a940*/  @!P0 IMAD.IADD R15, R15, 0x1, -R29.reuse ;  /* 0x000000010f0f8824 */ /* 0x100fe200078e0a1d */
[----:B------:R-:W-:Y:S01]  /*a950*/  STL [R1+0x2c8], R3 ;  /* 0x0002c80301007387 */ /* 0x000fe20000100800 */
[----:B------:R-:W-:-:S03]  /*a960*/  @!P4 IMAD.IADD R25, R25, 0x1, -R29 ;  /* 0x000000011919c824 */ /* 0x000fc600078e0a1d */
[----:B------:R-:W-:Y:S03]  /*a970*/  STL [R1+0x2d0], R13 ;  /* 0x0002d00d01007387 */ /* 0x000fe60000100800 */
[--C-:B------:R-:W-:Y:S01]  /*a980*/  @!P1 IMAD.IADD R16, R16, 0x1, -R29.reuse ;  /* 0x0000000110109824 */ /* 0x100fe200078e0a1d */
[----:B------:R-:W-:Y:S03]  /*a990*/  STL [R1+0x2cc], R14 ;  /* 0x0002cc0e01007387 */ /* 0x000fe60000100800 */
[----:B------:R-:W-:Y:S01]  /*a9a0*/  @!P2 IMAD.IADD R19, R19, 0x1, -R29 ;  /* 0x000000011313a824 */ /* 0x000fe200078e0a1d */
[----:B------:R-:W-:Y:S04]  /*a9b0*/  STL [R1+0x2ac], R21 ;  /* 0x0002ac1501007387 */ /* 0x000fe80000100800 */
[----:B------:R-:W-:Y:S04]  /*a9c0*/  STL [R1+0x2b0], R22 ;  /* 0x0002b01601007387 */ /* 0x000fe80000100800 */
[----:B------:R0:W-:Y:S04]  /*a9d0*/  STL [R1+0x2b4], R25 ;  /* 0x0002b41901007387 */ /* 0x0001e80000100800 */
[----:B0-----:R-:W5:Y:S04]  /*a9e0*/  LDL R25, [R1+0x1060] ;  /* 0x0010600001197983 */ /* 0x001f680000100800 */
[----:B------:R0:W-:Y:S04]  /*a9f0*/  STL [R1+0x2bc], R26 ;  /* 0x0002bc1a01007387 */ /* 0x0001e80000100800 */
[----:B0-----:R-:W5:Y:S04]  /*aa00*/  LDL.LU R26, [R1+0x278] ;  /* 0x00027800011a7983 */ /* 0x001f680000300800 */
[----:B------:R-:W5:Y:S04]  /*aa10*/  LDL.LU R13, [R1+0x280] ;  /* 0x00028000010d7983 */ /* 0x000f680000300800 */
[----:B------:R-:W5:Y:S04]  /*aa20*/  LDL.LU R14, [R1+0x27c] ;  /* 0x00027c00010e7983 */ /* 0x000f680000300800 */
[----:B------:R-:W5:Y:S04]  /*aa30*/  LDL.LU R21, [R1+0x25c] ;  /* 0x00025c0001157983 */ /* 0x000f680000300800 */
[----:B------:R-:W5:Y:S01]  /*aa40*/  LDL.LU R22, [R1+0x260] ;  /* 0x0002600001167983 */ /* 0x000f620000300800 */
[----:B---3--:R-:W-:-:S02]  /*aa50*/  ISETP.GT.U32.AND P6, PT, R29, R8, PT ;  /* 0x000000081d00720c */ /* 0x008fc40003fc4070 */
[C---:B----4-:R-:W-:Y:S02]  /*aa60*/  ISETP.GT.U32.AND P5, PT, R29.reuse, R11, PT ;  /* 0x0000000b1d00720c */ /* 0x050fe40003fa4070 */
[C---:B--2---:R-:W-:Y:S02]  /*aa70*/  ISETP.GT.U32.AND P3, PT, R29.reuse, R12, PT ;  /* 0x0000000c1d00720c */ /* 0x044fe40003f64070 */
[----:B------:R-:W-:-:S07]  /*aa80*/  ISETP.GT.U32.AND P0, PT, R29, R17, PT ;  /* 0x000000111d00720c */ /* 0x000fce0003f04070 */
[--C-:B------:R-:W-:Y:S01]  /*aa90*/  @!P6 IMAD.IADD R8, R8, 0x1, -R29.reuse ;  /* 0x000000010808e824 */ /* 0x100fe200078e0a1d */
[----:B------:R-:W-:Y:S01]  /*aaa0*/  ISETP.GT.U32.AND P6, PT, R29, R23, PT ;  /* 0x000000171d00720c */ /* 0x000fe20003fc4070 */
[--C-:B------:R-:W-:Y:S01]  /*aab0*/  @!P5 IMAD.IADD R11, R11, 0x1, -R29.reuse ;  /* 0x000000010b0bd824 */ /* 0x100fe200078e0a1d */
[C---:B------:R-:W-:Y:S02]  /*aac0*/  ISETP.GT.U32.AND P4, PT, R29.reuse, R24, PT ;  /* 0x000000181d00720c */ /* 0x040fe40003f84070 */
[C---:B------:R-:W-:Y:S01]  /*aad0*/  ISETP.GT.U32.AND P5, PT, R29.reuse, R10, PT ;  /* 0x0000000a1d00720c */ /* 0x040fe20003fa4070 */
[--C-:B------:R-:W-:Y:S01]  /*aae0*/  @!P3 IMAD.IADD R12, R12, 0x1, -R29.reuse ;  /* 0x000000010c0cb824 */ /* 0x100fe200078e0a1d */
[C---:B-----5:R-:W-:Y:S02]  /*aaf0*/  ISETP.GT.U32.AND P1, PT, R29.reuse, R18, PT ;  /* 0x000000121d00720c */ /* 0x060fe40003f24070 */
[----:B------:R-:W-:Y:S01]  /*ab00*/  ISETP.GT.U32.AND P3, PT, R29, R15, PT ;  /* 0x0000000f1d00720c */ /* 0x000fe20003f64070 */
[----:B------:R-:W-:Y:S01]  /*ab10*/  @!P0 IMAD.IADD R17, R17, 0x1, -R29 ;  /* 0x0000000111118824 */ /* 0x000fe200078e0a1d */
[----:B------:R-:W-:-:S02]  /*ab20*/  ISETP.GT.U32.AND P0, PT, R29, R16, PT ;  /* 0x000000101d00720c */ /* 0x000fc40003f04070 */
[----:B------:R-:W-:Y:S01]  /*ab30*/  ISETP.GT.U32.AND P2, PT, R29, R20, PT ;  /* 0x000000141d00720c */ /* 0x000fe20003f44070 */
[--C-:B------:R-:W-:Y:S02]  /*ab40*/  @!P6 IMAD.IADD R23, R23, 0x1, -R29.reuse ;  /* 0x000000011717e824 */ /* 0x100fe400078e0a1d */
[--C-:B------:R-:W-:Y:S02]  /*ab50*/  @!P4 IMAD.IADD R24, R24, 0x1, -R29.reuse ;  /* 0x000000011818c824 */ /* 0x100fe400078e0a1d */
[--C-:B------:R-:W-:Y:S01]  /*ab60*/  @!P5 IMAD.IADD R10, R10, 0x1, -R29.reuse ;  /* 0x000000010a0ad824 */ /* 0x100fe200078e0a1d */
[----:B------:R0:W-:Y:S01]  /*ab70*/  STL [R1+0x2b8], R23 ;  /* 0x0002b81701007387 */ /* 0x0001e20000100800 */
[--C-:B------:R-:W-:Y:S01]  /*ab80*/  @!P1 IMAD.IADD R18, R18, 0x1, -R29.reuse ;  /* 0x0000000112129824 */ /* 0x100fe200078e0a1d */
[----:B------:R-:W-:Y:S01]  /*ab90*/  ISETP.GT.U32.AND P1, PT, R29, R19, PT ;  /* 0x000000131d00720c */ /* 0x000fe20003f24070 */
[--C-:B------:R-:W-:Y:S02]  /*aba0*/  @!P3 IMAD.IADD R15, R15, 0x1, -R29.reuse ;  /* 0x000000010f0fb824 */ /* 0x100fe400078e0a1d */
[----:B------:R-:W-:-:S02]  /*abb0*/  @!P0 IMAD.IADD R16, R16, 0x1, -R29 ;  /* 0x0000000110108824 */ /* 0x000fc400078e0a1d */
[--C-:B------:R-:W-:Y:S01]  /*abc0*/  @!P2 IMAD.IADD R20, R20, 0x1, -R29.reuse ;  /* 0x000000011414a824 */ /* 0x100fe200078e0a1d */
[----:B------:R-:W-:Y:S01]  /*abd0*/  ISETP.GT.U32.AND P2, PT, R29, R24, PT ;  /* 0x000000181d00720c */ /* 0x000fe20003f44070 */
[----:B0-----:R-:W2:Y:S04]  /*abe0*/  LDL.LU R23, [R1+0x264] ;  /* 0x0002640001177983 */ /* 0x001ea80000300800 */
[----:B------:R0:W-:Y:S04]  /*abf0*/  STL [R1+0x298], R10 ;  /* 0x0002980a01007387 */ /* 0x0001e80000100800 */
[----:B------:R-:W3:Y:S04]  /*ac00*/  LDL.LU R9, [R1+0x26c] ;  /* 0x00026c0001097983 */ /* 0x000ee80000300800 */
[----:B------:R1:W-:Y:S04]  /*ac10*/  STL [R1+0x29c], R15 ;  /* 0x00029c0f01007387 */ /* 0x0003e80000100800 */
[----:B0-----:R-:W4:Y:S04]  /*ac20*/  LDL.LU R10, [R1+0x268] ;  /* 0x00026800010a7983 */ /* 0x001f280000300800 */
[----:B------:R0:W-:Y:S04]  /*ac30*/  STL [R1+0x2a0], R16 ;  /* 0x0002a01001007387 */ /* 0x0001e80000100800 */
[----:B-1----:R-:W5:Y:S01]  /*ac40*/  LDL.LU R15, [R1+0x248] ;  /* 0x00024800010f7983 */ /* 0x002f620000300800 */
[----:B------:R-:W-:-:S03]  /*ac50*/  @!P1 IMAD.IADD R19, R19, 0x1, -R29 ;  /* 0x0000000113139824 */ /* 0x000fc600078e0a1d */
[----:B0-----:R-:W2:Y:S01]  /*ac60*/  LDL.LU R16, [R1+0x24c] ;  /* 0x00024c0001107983 */ /* 0x001ea20000300800 */
[----:B------:R-:W-:-:S03]  /*ac70*/  @!P2 IMAD.IADD R24, R24, 0x1, -R29 ;  /* 0x000000011818a824 */ /* 0x000fc600078e0a1d */
[----:B------:R0:W-:Y:S04]  /*ac80*/  STL [R1+0x2a8], R19 ;  /* 0x0002a81301007387 */ /* 0x0001e80000100800 */
[----:B0-----:R-:W2:Y:S04]  /*ac90*/  LDL.LU R19, [R1+0x250] ;  /* 0x0002500001137983 */ /* 0x001ea80000300800 */
[----:B------:R0:W-:Y:S04]  /*aca0*/  STL [R1+0x2a4], R24 ;  /* 0x0002a41801007387 */ /* 0x0001e80000100800 */
[----:B0-----:R-:W2:Y:S01]  /*acb0*/  LDL.LU R24, [R1+0x258] ;  /* 0x0002580001187983 */ /* 0x001ea20000300800 */
[----:B------:R-:W-:-:S02]  /*acc0*/  ISETP.GT.U32.AND P4, PT, R29, R27, PT ;  /* 0x0000001b1d00720c */ /* 0x000fc40003f84070 */
[C---:B------:R-:W-:Y:S02]  /*acd0*/  ISETP.GT.U32.AND P5, PT, R29.reuse, R11, PT ;  /* 0x0000000b1d00720c */ /* 0x040fe40003fa4070 */
[----:B------:R-:W-:-:S09]  /*ace0*/  ISETP.GT.U32.AND P3, PT, R29, R12, PT ;  /* 0x0000000c1d00720c */ /* 0x000fd20003f64070 */
[----:B------:R-:W-:Y:S01]  /*acf0*/  @!P4 IMAD.IADD R27, R27, 0x1, -R29 ;  /* 0x000000011b1bc824 */ /* 0x000fe200078e0a1d */
[----:B------:R-:W-:-:S04]  /*ad00*/  ISETP.GT.U32.AND P4, PT, R29, R8, PT ;  /* 0x000000081d00720c */ /* 0x000fc80003f84070 */
[----:B------:R-:W-:Y:S01]  /*ad10*/  ISETP.GT.U32.AND P6, PT, R29, R27, PT ;  /* 0x0000001b1d00720c */ /* 0x000fe20003fc4070 */
[----:B------:R-:W-:Y:S01]  /*ad20*/  @!P5 IMAD.IADD R11, R11, 0x1, -R29 ;  /* 0x000000010b0bd824 */ /* 0x000fe200078e0a1d */
[C---:B------:R-:W-:Y:S02]  /*ad30*/  ISETP.GT.U32.AND P0, PT, R29.reuse, R17, PT ;  /* 0x000000111d00720c */ /* 0x040fe40003f04070 */
[----:B------:R-:W-:-:S05]  /*ad40*/  ISETP.GT.U32.AND P1, PT, R29, R18, PT ;  /* 0x000000121d00720c */ /* 0x000fca0003f24070 */
[--C-:B------:R-:W-:Y:S02]  /*ad50*/  @!P4 IMAD.IADD R8, R8, 0x1, -R29.reuse ;  /* 0x000000010808c824 */ /* 0x100fe400078e0a1d */
[--C-:B------:R-:W-:Y:S01]  /*ad60*/  @!P3 IMAD.IADD R12, R12, 0x1, -R29.reuse ;  /* 0x000000010c0cb824 */ /* 0x100fe200078e0a1d */
[C---:B------:R-:W-:Y:S02]  /*ad70*/  ISETP.GT.U32.AND P4, PT, R29.reuse, R26, PT ;  /* 0x0000001a1d00720c */ /* 0x040fe40003f84070 */
[C---:B------:R-:W-:Y:S02]  /*ad80*/  ISETP.GT.U32.AND P5, PT, R29.reuse, R13, PT ;  /* 0x0000000d1d00720c */ /* 0x040fe40003fa4070 */
[----:B------:R-:W-:Y:S02]  /*ad90*/  IABS R3, R25 ;  /* 0x0000001900037213 */ /* 0x000fe40000000000 */
[----:B------:R-:W-:Y:S01]  /*ada0*/  ISETP.GT.U32.AND P3, PT, R29, R14, PT ;  /* 0x0000000e1d00720c */ /* 0x000fe20003f64070 */
[----:B------:R-:W2:Y:S01]  /*adb0*/  LDL.LU R25, [R1+0x254] ;  /* 0x0002540001197983 */ /* 0x000ea20000300800 */
[--C-:B------:R-:W-:Y:S01]  /*adc0*/  @!P6 IMAD.IADD R27, R27, 0x1, -R29.reuse ;  /* 0x000000011b1be824 */ /* 0x100fe200078e0a1d */
[----:B------:R-:W-:Y:S01]  /*add0*/  ISETP.GT.U32.AND P2, PT, R29, R20, PT ;  /* 0x000000141d00720c */ /* 0x000fe20003f44070 */
[----:B------:R-:W-:-:S03]  /*ade0*/  @!P0 IMAD.IADD R17, R17, 0x1, -R29 ;  /* 0x0000000111118824 */ /* 0x000fc600078e0a1d */
[--C-:B------:R-:W-:Y:S01]  /*adf0*/  @!P4 IMAD.IADD R26, R26, 0x1, -R29.reuse ;  /* 0x000000011a1ac824 */ /* 0x100fe200078e0a1d */
[C---:B------:R-:W-:Y:S01]  /*ae00*/  ISETP.GT.U32.AND P0, PT, R29.reuse, R21, PT ;  /* 0x000000151d00720c */ /* 0x040fe20003f04070 */
[--C-:B------:R-:W-:Y:S01]  /*ae10*/  @!P1 IMAD.IADD R18, R18, 0x1, -R29.reuse ;  /* 0x0000000112129824 */ /* 0x100fe200078e0a1d */
[----:B------:R-:W-:Y:S01]  /*ae20*/  ISETP.GT.U32.AND P1, PT, R29, R22, PT ;  /* 0x000000161d00720c */ /* 0x000fe20003f24070 */
[--C-:B------:R-:W-:Y:S02]  /*ae30*/  @!P5 IMAD.IADD R13, R13, 0x1, -R29.reuse ;  /* 0x000000010d0dd824 */ /* 0x100fe400078e0a1d */
[----:B------:R-:W-:-:S03]  /*ae40*/  @!P3 IMAD.IADD R14, R14, 0x1, -R29 ;  /* 0x000000010e0eb824 */ /* 0x000fc600078e0a1d */
[--C-:B------:R-:W-:Y:S01]  /*ae50*/  @!P2 IMAD.IADD R20, R20, 0x1, -R29.reuse ;  /* 0x000000011414a824 */ /* 0x100fe200078e0a1d */
[----:B------:R-:W-:Y:S04]  /*ae60*/  STL [R1+0x284], R8 ;  /* 0x0002840801007387 */ /* 0x000fe80000100800 */
[--C-:B------:R-:W-:Y:S01]  /*ae70*/  @!P0 IMAD.IADD R21, R21, 0x1, -R29.reuse ;  /* 0x0000000115158824 */ /* 0x100fe200078e0a1d */
[----:B------:R-:W-:Y:S01]  /*ae80*/  STL [R1+0x288], R11 ;  /* 0x0002880b01007387 */ /* 0x000fe20000100800 */
[----:B------:R-:W-:-:S03]  /*ae90*/  @!P1 IMAD.IADD R22, R22, 0x1, -R29 ;  /* 0x0000000116169824 */ /* 0x000fc600078e0a1d */
[----:B------:R-:W-:Y:S04]  /*aea0*/  STL [R1+0x28c], R12 ;  /* 0x00028c0c01007387 */ /* 0x000fe80000100800 */
[----:B------:R-:W-:Y:S04]  /*aeb0*/  STL [R1+0x294], R17 ;  /* 0x0002941101007387 */ /* 0x000fe80000100800 */
[----:B------:R-:W-:Y:S04]  /*aec0*/  STL [R1+0x290], R18 ;  /* 0x0002901201007387 */ /* 0x000fe80000100800 */
[----:B------:R0:W-:Y:S04]  /*aed0*/  STL [R1+0x274], R27 ;  /* 0x0002741b01007387 */ /* 0x0001e80000100800 */
[----:B------:R1:W-:Y:S04]  /*aee0*/  STL [R1+0x270], R20 ;  /* 0x0002701401007387 */ /* 0x0003e80000100800 */
[----:B0-----:R-:W2:Y:S04]  /*aef0*/  LDL.LU R27, [R1+0x234] ;  /* 0x00023400011b7983 */ /* 0x001ea80000300800 */
[----:B------:R-:W2:Y:S04]  /*af00*/  LDL.LU R11, [R1+0x238] ;  /* 0x00023800010b7983 */ /* 0x000ea80000300800 */
[----:B------:R-:W2:Y:S04]  /*af10*/  LDL.LU R17, [R1+0x23c] ;  /* 0x00023c0001117983 */ /* 0x000ea80000300800 */
[----:B------:R-:W2:Y:S04]  /*af20*/  LDL.LU R18, [R1+0x244] ;  /* 0x0002440001127983 */ /* 0x000ea80000300800 */
[----:B-1----:R-:W2:Y:S01]  /*af30*/  LDL.LU R20, [R1+0x240] ;  /* 0x0002400001147983 */ /* 0x002ea20000300800 */
[----:B---3--:R-:W-:-:S02]  /*af40*/  ISETP.GT.U32.AND P6, PT, R29, R9, PT ;  /* 0x000000091d00720c */ /* 0x008fc40003fc4070 */
[C---:B----4-:R-:W-:Y:S02]  /*af50*/  ISETP.GT.U32.AND P4, PT, R29.reuse, R10, PT ;  /* 0x0000000a1d00720c */ /* 0x050fe40003f84070 */
[C---:B-----5:R-:W-:Y:S02]  /*af60*/  ISETP.GT.U32.AND P5, PT, R29.reuse, R15, PT ;  /* 0x0000000f1d00720c */ /* 0x060fe40003fa4070 */
[----:B--2---:R-:W-:-:S07]  /*af70*/  ISETP.GT.U32.AND P3, PT, R29, R16, PT ;  /* 0x000000101d00720c */ /* 0x004fce0003f64070 */
[--C-:B------:R-:W-:Y:S01]  /*af80*/  @!P6 IMAD.IADD R9, R9, 0x1, -R29.reuse ;  /* 0x000000010909e824 */ /* 0x100fe200078e0a1d */
[C---:B------:R-:W-:Y:S01]  /*af90*/  ISETP.GT.U32.AND P2, PT, R29.reuse, R23, PT ;  /* 0x000000171d00720c */ /* 0x040fe20003f44070 */
[--C-:B------:R-:W-:Y:S01]  /*afa0*/  @!P4 IMAD.IADD R10, R10, 0x1, -R29.reuse ;  /* 0x000000010a0ac824 */ /* 0x100fe200078e0a1d */
[C---:B------:R-:W-:Y:S02]  /*afb0*/  ISETP.GT.U32.AND P6, PT, R29.reuse, R26, PT ;  /* 0x0000001a1d00720c */ /* 0x040fe40003fc4070 */
[----:B------:R-:W-:Y:S01]  /*afc0*/  ISETP.GT.U32.AND P4, PT, R29, R13, PT ;  /* 0x0000000d1d00720c */ /* 0x000fe20003f84070 */
[--C-:B------:R-:W-:Y:S01]  /*afd0*/  @!P5 IMAD.IADD R15, R15, 0x1, -R29.reuse ;  /* 0x000000010f0fd824 */ /* 0x100fe200078e0a1d */
[C---:B------:R-:W-:Y:S02]  /*afe0*/  ISETP.GT.U32.AND P5, PT, R29.reuse, R14, PT ;  /* 0x0000000e1d00720c */ /* 0x040fe40003fa4070 */
[C---:B------:R-:W-:Y:S01]  /*aff0*/  ISETP.GT.U32.AND P0, PT, R29.reuse, R19, PT ;  /* 0x000000131d00720c */ /* 0x040fe20003f04070 */
[----:B------:R-:W-:Y:S01]  /*b000*/  @!P3 IMAD.IADD R16, R16, 0x1, -R29 ;  /* 0x000000011010b824 */ /* 0x000fe200078e0a1d */
[----:B------:R-:W-:-:S03]  /*b010*/  ISETP.GT.U32.AND P3, PT, R29, R21, PT ;  /* 0x000000151d00720c */ /* 0x000fc60003f64070 */
[--C-:B------:R-:W-:Y:S02]  /*b020*/  @!P2 IMAD.IADD R23, R23, 0x1, -R29.reuse ;  /* 0x000000011717a824 */ /* 0x100fe400078e0a1d */
[--C-:B------:R-:W-:Y:S01]  /*b030*/  @!P6 IMAD.IADD R26, R26, 0x1, -R29.reuse ;  /* 0x000000011a1ae824 */ /* 0x100fe200078e0a1d */
[----:B------:R-:W-:Y:S01]  /*b040*/  ISETP.GT.U32.AND P1, PT, R29, R24, PT ;  /* 0x000000181d00720c */ /* 0x000fe20003f24070 */
[----:B------:R-:W-:-:S04]  /*b050*/  @!P4 IMAD.IADD R13, R13, 0x1, -R29 ;  /* 0x000000010d0dc824 */ /* 0x000fc800078e0a1d */
[--C-:B------:R-:W-:Y:S01]  /*b060*/  @!P0 IMAD.IADD R19, R19, 0x1, -R29.reuse ;  /* 0x0000000113138824 */ /* 0x100fe200078e0a1d */
[----:B------:R-:W-:Y:S01]  /*b070*/  ISETP.GT.U32.AND P0, PT, R29, R22, PT ;  /* 0x000000161d00720c */ /* 0x000fe20003f04070 */
[----:B------:R0:W-:Y:S01]  /*b080*/  STL [R1+0x278], R26 ;  /* 0x0002781a01007387 */ /* 0x0001e20000100800 */
[--C-:B------:R-:W-:Y:S02]  /*b090*/  @!P5 IMAD.IADD R14, R14, 0x1, -R29.reuse ;  /* 0x000000010e0ed824 */ /* 0x100fe400078e0a1d */
[----:B------:R-:W-:-:S03]  /*b0a0*/  @!P3 IMAD.IADD R21, R21, 0x1, -R29 ;  /* 0x000000011515b824 */ /* 0x000fc600078e0a1d */
[--C-:B------:R-:W-:Y:S01]  /*b0b0*/  @!P1 IMAD.IADD R24, R24, 0x1, -R29.reuse ;  /* 0x0000000118189824 */ /* 0x100fe200078e0a1d */
[----:B------:R-:W-:Y:S01]  /*b0c0*/  ISETP.GT.U32.AND P1, PT, R29, R23, PT ;  /* 0x000000171d00720c */ /* 0x000fe20003f24070 */
[----:B0-----:R-:W2:Y:S04]  /*b0d0*/  LDL.LU R26, [R1+0x220] ;  /* 0x00022000011a7983 */ /* 0x001ea80000300800 */
[----:B------:R0:W-:Y:S04]  /*b0e0*/  STL [R1+0x280], R13 ;  /* 0x0002800d01007387 */ /* 0x0001e80000100800 */
[----:B------:R-:W3:Y:S04]  /*b0f0*/  LDL.LU R8, [R1+0x224] ;  /* 0x0002240001087983 */ /* 0x000ee80000300800 */
[----:B------:R1:W-:Y:S04]  /*b100*/  STL [R1+0x27c], R14 ;  /* 0x00027c0e01007387 */ /* 0x0003e80000100800 */
[----:B------:R-:W4:Y:S04]  /*b110*/  LDL.LU R12, [R1+0x228] ;  /* 0x00022800010c7983 */ /* 0x000f280000300800 */
[----:B------:R-:W-:Y:S04]  /*b120*/  STL [R1+0x25c], R21 ;  /* 0x00025c1501007387 */ /* 0x000fe80000100800 */
[----:B0-----:R-:W5:Y:S01]  /*b130*/  LDL.LU R13, [R1+0x230] ;  /* 0x00023000010d7983 */ /* 0x001f620000300800 */
[----:B------:R-:W-:-:S02]  /*b140*/  @!P0 IMAD.IADD R22, R22, 0x1, -R29 ;  /* 0x0000000116168824 */ /* 0x000fc400078e0a1d */
[----:B------:R-:W-:Y:S01]  /*b150*/  @!P1 IMAD.IADD R23, R23, 0x1, -R29 ;  /* 0x0000000117179824 */ /* 0x000fe200078e0a1d */
[----:B-1----:R-:W2:Y:S04]  /*b160*/  LDL.LU R14, [R1+0x22c] ;  /* 0x00022c00010e7983 */ /* 0x002ea80000300800 */
[----:B------:R-:W-:Y:S04]  /*b170*/  STL [R1+0x260], R22 ;  /* 0x0002601601007387 */ /* 0x000fe80000100800 */
[----:B------:R0:W-:Y:S04]  /*b180*/  STL [R1+0x264], R23 ;  /* 0x0002641701007387 */ /* 0x0001e80000100800 */
[----:B0-----:R-:W2:Y:S04]  /*b190*/  LDL.LU R23, [R1+0x20c] ;  /* 0x00020c0001177983 */ /* 0x001ea80000300800 */
[----:B------:R-:W2:Y:S04]  /*b1a0*/  LDL.LU R21, [R1+0x210] ;  /* 0x0002100001157983 */ /* 0x000ea80000300800 */
[----:B------:R-:W2:Y:S01]  /*b1b0*/  LDL.LU R22, [R1+0x214] ;  /* 0x0002140001167983 */ /* 0x000ea20000300800 */
[----:B------:R-:W-:-:S02]  /*b1c0*/  ISETP.GT.U32.AND P2, PT, R29, R25, PT ;  /* 0x000000191d00720c */ /* 0x000fc40003f44070 */
        /* <DEDUP_REMOVED lines=8> */
[C---:B------:R-:W-:Y:S02]  /*b250*/  ISETP.GT.U32.AND P2, PT, R29.reuse, R27, PT ;  /* 0x0000001b1d00720c */ /* 0x040fe40003f44070 */
[C---:B------:R-:W-:Y:S02]  /*b260*/  ISETP.GT.U32.AND P4, PT, R29.reuse, R11, PT ;  /* 0x0000000b1d00720c */ /* 0x040fe40003f84070 */
[----:B------:R-:W-:Y:S01]  /*b270*/  ISETP.GT.U32.AND P0, PT, R29, R19, PT ;  /* 0x000000131d00720c */ /* 0x000fe20003f04070 */
[--C-:B------:R-:W-:Y:S01]  /*b280*/  @!P6 IMAD.IADD R25, R25, 0x1, -R29.reuse ;  /* 0x000000011919e824 */ /* 0x100fe200078e0a1d */
[----:B------:R-:W-:Y:S01]  /*b290*/  ISETP.GT.U32.AND P1, PT, R29, R24, PT ;  /* 0x000000181d00720c */ /* 0x000fe20003f24070 */
[--C-:B------:R-:W-:Y:S01]  /*b2a0*/  @!P5 IMAD.IADD R15, R15, 0x1, -R29.reuse ;  /* 0x000000010f0fd824 */ /* 0x100fe200078e0a1d */
[C---:B------:R-:W-:Y:S01]  /*b2b0*/  ISETP.GT.U32.AND P5, PT, R29.reuse, R17, PT ;  /* 0x000000111d00720c */ /* 0x040fe20003fa4070 */
[----:B------:R-:W-:Y:S01]  /*b2c0*/  @!P3 IMAD.IADD R16, R16, 0x1, -R29 ;  /* 0x000000011010b824 */ /* 0x000fe200078e0a1d */
[----:B------:R-:W-:-:S03]  /*b2d0*/  ISETP.GT.U32.AND P3, PT, R29, R18, PT ;  /* 0x000000121d00720c */ /* 0x000fc60003f64070 */
[--C-:B------:R-:W-:Y:S02]  /*b2e0*/  @!P2 IMAD.IADD R27, R27, 0x1, -R29.reuse ;  /* 0x000000011b1ba824 */ /* 0x100fe400078e0a1d */
[--C-:B------:R-:W-:Y:S02]  /*b2f0*/  @!P4 IMAD.IADD R11, R11, 0x1, -R29.reuse ;  /* 0x000000010b0bc824 */ /* 0x100fe400078e0a1d */
[--C-:B------:R-:W-:Y:S01]  /*b300*/  @!P0 IMAD.IADD R19, R19, 0x1, -R29.reuse ;  /* 0x0000000113138824 */ /* 0x100fe200078e0a1d */
[----:B------:R-:W-:Y:S01]  /*b310*/  ISETP.GT.U32.AND P0, PT, R29, R20, PT ;  /* 0x000000141d00720c */ /* 0x000fe20003f04070 */
[--C-:B------:R-:W-:Y:S02]  /*b320*/  @!P1 IMAD.IADD R24, R24, 0x1, -R29.reuse ;  /* 0x0000000118189824 */ /* 0x100fe400078e0a1d */
[--C-:B------:R-:W-:Y:S01]  /*b330*/  @!P5 IMAD.IADD R17, R17, 0x1, -R29.reuse ;  /* 0x000000011111d824 */ /* 0x100fe200078e0a1d */
[----:B------:R-:W-:Y:S01]  /*b340*/  STL [R1+0x26c], R9 ;  /* 0x00026c0901007387 */ /* 0x000fe20000100800 */
[----:B------:R-:W-:-:S03]  /*b350*/  @!P3 IMAD.IADD R18, R18, 0x1, -R29 ;  /* 0x000000011212b824 */ /* 0x000fc600078e0a1d */
[----:B------:R-:W-:Y:S04]  /*b360*/  STL [R1+0x268], R10 ;  /* 0x0002680a01007387 */ /* 0x000fe80000100800 */
[----:B------:R-:W-:Y:S04]  /*b370*/  STL [R1+0x248], R15 ;  /* 0x0002480f01007387 */ /* 0x000fe80000100800 */
[----:B------:R-:W-:Y:S04]  /*b380*/  STL [R1+0x24c], R16 ;  /* 0x00024c1001007387 */ /* 0x000fe80000100800 */
[----:B------:R-:W-:Y:S01]  /*b390*/  STL [R1+0x250], R19 ;  /* 0x0002501301007387 */ /* 0x000fe20000100800 */
[----:B------:R-:W-:-:S03]  /*b3a0*/  @!P0 IMAD.IADD R20, R20, 0x1, -R29 ;  /* 0x0000000114148824 */ /* 0x000fc600078e0a1d */
[----:B------:R0:W-:Y:S04]  /*b3b0*/  STL [R1+0x258], R24 ;  /* 0x0002581801007387 */ /* 0x0001e80000100800 */
[----:B0-----:R-:W2:Y:S04]  /*b3c0*/  LDL.LU R24, [R1+0x21c] ;  /* 0x00021c0001187983 */ /* 0x001ea80000300800 */
[----:B------:R-:W2:Y:S04]  /*b3d0*/  LDL.LU R15, [R1+0x218] ;  /* 0x00021800010f7983 */ /* 0x000ea80000300800 */
[----:B------:R-:W2:Y:S04]  /*b3e0*/  LDL.LU R16, [R1+0x1f8] ;  /* 0x0001f80001107983 */ /* 0x000ea80000300800 */
[----:B------:R0:W-:Y:S04]  /*b3f0*/  STL [R1+0x254], R25 ;  /* 0x0002541901007387 */ /* 0x0001e80000100800 */
[----:B------:R-:W2:Y:S04]  /*b400*/  LDL.LU R19, [R1+0x1fc] ;  /* 0x0001fc0001137983 */ /* 0x000ea80000300800 */
[----:B0-----:R-:W2:Y:S01]  /*b410*/  LDL.LU R25, [R1+0x200] ;  /* 0x0002000001197983 */ /* 0x001ea20000300800 */
[----:B---3--:R-:W-:-:S02]  /*b420*/  ISETP.GT.U32.AND P6, PT, R29, R8, PT ;  /* 0x000000081d00720c */ /* 0x008fc40003fc4070 */
[C---:B----4-:R-:W-:Y:S02]  /*b430*/  ISETP.GT.U32.AND P2, PT, R29.reuse, R12, PT ;  /* 0x0000000c1d00720c */ /* 0x050fe40003f44070 */
[----:B-----5:R-:W-:-:S09]  /*b440*/  ISETP.GT.U32.AND P4, PT, R29, R13, PT ;  /* 0x0000000d1d00720c */ /* 0x020fd20003f84070 */
[--C-:B------:R-:W-:Y:S01]  /*b450*/  @!P6 IMAD.IADD R8, R8, 0x1, -R29.reuse ;  /* 0x000000010808e824 */ /* 0x100fe200078e0a1d */
[C---:B--2---:R-:W-:Y:S02]  /*b460*/  ISETP.GT.U32.AND P1, PT, R29.reuse, R26, PT ;  /* 0x0000001a1d00720c */ /* 0x044fe40003f24070 */
[C---:B------:R-:W-:Y:S01]  /*b470*/  ISETP.GT.U32.AND P6, PT, R29.reuse, R27, PT ;  /* 0x0000001b1d00720c */ /* 0x040fe20003fc4070 */
[--C-:B------:R-:W-:Y:S01]  /*b480*/  @!P2 IMAD.IADD R12, R12, 0x1, -R29.reuse ;  /* 0x000000010c0ca824 */ /* 0x100fe200078e0a1d */
[C---:B------:R-:W-:Y:S02]  /*b490*/  ISETP.GT.U32.AND P5, PT, R29.reuse, R14, PT ;  /* 0x0000000e1d00720c */ /* 0x040fe40003fa4070 */
[----:B------:R-:W-:Y:S01]  /*b4a0*/  ISETP.GT.U32.AND P2, PT, R29, R11, PT ;  /* 0x0000000b1d00720c */ /* 0x000fe20003f44070 */
[----:B------:R-:W-:Y:S01]  /*b4b0*/  @!P4 IMAD.IADD R13, R13, 0x1, -R29 ;  /* 0x000000010d0dc824 */ /* 0x000fe200078e0a1d */
[C---:B------:R-:W-:Y:S02]  /*b4c0*/  ISETP.GT.U32.AND P4, PT, R29.reuse, R17, PT ;  /* 0x000000111d00720c */ /* 0x040fe40003f84070 */
[----:B------:R-:W-:-:S03]  /*b4d0*/  ISETP.GT.U32.AND P3, PT, R29, R23, PT ;  /* 0x000000171d00720c */ /* 0x000fc60003f64070 */
[--C-:B------:R-:W-:Y:S01]  /*b4e0*/  @!P1 IMAD.IADD R26, R26, 0x1, -R29.reuse ;  /* 0x000000011a1a9824 */ /* 0x100fe200078e0a1d */
[----:B------:R-:W-:Y:S01]  /*b4f0*/  ISETP.GT.U32.AND P0, PT, R29, R21, PT ;  /* 0x000000151d00720c */ /* 0x000fe20003f04070 */
[--C-:B------:R-:W-:Y:S01]  /*b500*/  @!P6 IMAD.IADD R27, R27, 0x1, -R29.reuse ;  /* 0x000000011b1be824 */ /* 0x100fe200078e0a1d */
[C---:B------:R-:W-:Y:S01]  /*b510*/  ISETP.GT.U32.AND P1, PT, R29.reuse, R22, PT ;  /* 0x000000161d00720c */ /* 0x040fe20003f24070 */
[--C-:B------:R-:W-:Y:S01]  /*b520*/  @!P5 IMAD.IADD R14, R14, 0x1, -R29.reuse ;  /* 0x000000010e0ed824 */ /* 0x100fe200078e0a1d */
[----:B------:R-:W-:Y:S01]  /*b530*/  ISETP.GT.U32.AND P5, PT, R29, R18, PT ;  /* 0x000000121d00720c */ /* 0x000fe20003fa4070 */
[----:B------:R-:W-:-:S04]  /*b540*/  @!P2 IMAD.IADD R11, R11, 0x1, -R29 ;  /* 0x000000010b0ba824 */ /* 0x000fc800078e0a1d */
[--C-:B------:R-:W-:Y:S01]  /*b550*/  @!P3 IMAD.IADD R23, R23, 0x1, -R29.reuse ;  /* 0x000000011717b824 */ /* 0x100fe200078e0a1d */
[----:B------:R-:W-:Y:S01]  /*b560*/  ISETP.GT.U32.AND P3, PT, R29, R20, PT ;  /* 0x000000141d00720c */ /* 0x000fe20003f64070 */
[----:B------:R0:W-:Y:S01]  /*b570*/  STL [R1+0x234], R27 ;  /* 0x0002341b01007387 */ /* 0x0001e20000100800 */
[--C-:B------:R-:W-:Y:S02]  /*b580*/  @!P4 IMAD.IADD R17, R17, 0x1, -R29.reuse ;  /* 0x000000011111c824 */ /* 0x100fe400078e0a1d */
[--C-:B------:R-:W-:Y:S01]  /*b590*/  @!P0 IMAD.IADD R21, R21, 0x1, -R29.reuse ;  /* 0x0000000115158824 */ /* 0x100fe200078e0a1d */
[----:B------:R-:W-:Y:S01]  /*b5a0*/  ISETP.GT.U32.AND P0, PT, R29, R26, PT ;  /* 0x0000001a1d00720c */ /* 0x000fe20003f04070 */
[----:B0-----:R-:W2:Y:S04]  /*b5b0*/  LDL.LU R27, [R1+0x208] ;  /* 0x00020800011b7983 */ /* 0x001ea80000300800 */
[----:B------:R-:W3:Y:S04]  /*b5c0*/  LDL.LU R9, [R1+0x204] ;  /* 0x0002040001097983 */ /* 0x000ee80000300800 */
[----:B------:R0:W-:Y:S04]  /*b5d0*/  STL [R1+0x238], R11 ;  /* 0x0002380b01007387 */ /* 0x0001e80000100800 */
[----:B------:R-:W4:Y:S01]  /*b5e0*/  LDL.LU R10, [R1+0x1e4] ;  /* 0x0001e400010a7983 */ /* 0x000f220000300800 */
[----:B------:R-:W-:-:S03]  /*b5f0*/  @!P1 IMAD.IADD R22, R22, 0x1, -R29 ;  /* 0x0000000116169824 */ /* 0x000fc600078e0a1d */
[----:B------:R1:W-:Y:S01]  /*b600*/  STL [R1+0x23c], R17 ;  /* 0x00023c1101007387 */ /* 0x0003e20000100800 */
[----:B------:R-:W-:-:S03]  /*b610*/  ISETP.GT.U32.AND P1, PT, R29, R8, PT ;  /* 0x000000081d00720c */ /* 0x000fc60003f24070 */
[----:B0-----:R-:W5:Y:S01]  /*b620*/  LDL.LU R11, [R1+0x1e8] ;  /* 0x0001e800010b7983 */ /* 0x001f620000300800 */
[C---:B------:R-:W-:Y:S01]  /*b630*/  ISETP.GT.U32.AND P2, PT, R29.reuse, R12, PT ;  /* 0x0000000c1d00720c */ /* 0x040fe20003f44070 */
[--C-:B------:R-:W-:Y:S01]  /*b640*/  @!P3 IMAD.IADD R20, R20, 0x1, -R29.reuse ;  /* 0x000000011414b824 */ /* 0x100fe200078e0a1d */
[C---:B------:R-:W-:Y:S01]  /*b650*/  ISETP.GT.U32.AND P4, PT, R29.reuse, R13, PT ;  /* 0x0000000d1d00720c */ /* 0x040fe20003f84070 */
[----:B-1----:R-:W2:Y:S01]  /*b660*/  LDL.LU R17, [R1+0x1ec] ;  /* 0x0001ec0001117983 */ /* 0x002ea20000300800 */
[--C-:B------:R-:W-:Y:S01]  /*b670*/  @!P5 IMAD.IADD R18, R18, 0x1, -R29.reuse ;  /* 0x000000011212d824 */ /* 0x100fe200078e0a1d */
[C---:B------:R-:W-:Y:S02]  /*b680*/  ISETP.GT.U32.AND P3, PT, R29.reuse, R23, PT ;  /* 0x000000171d00720c */ /* 0x040fe40003f64070 */
[----:B------:R-:W-:Y:S01]  /*b690*/  ISETP.GT.U32.AND P5, PT, R29, R14, PT ;  /* 0x0000000e1d00720c */ /* 0x000fe20003fa4070 */
[--C-:B------:R-:W-:Y:S01]  /*b6a0*/  @!P0 IMAD.IADD R26, R26, 0x1, -R29.reuse ;  /* 0x000000011a1a8824 */ /* 0x100fe200078e0a1d */
[----:B------:R0:W-:Y:S01]  /*b6b0*/  STL [R1+0x244], R18 ;  /* 0x0002441201007387 */ /* 0x0001e20000100800 */
[----:B------:R-:W-:-:S03]  /*b6c0*/  @!P1 IMAD.IADD R8, R8, 0x1, -R29 ;  /* 0x0000000108089824 */ /* 0x000fc600078e0a1d */
[--C-:B------:R-:W-:Y:S02]  /*b6d0*/  @!P2 IMAD.IADD R12, R12, 0x1, -R29.reuse ;  /* 0x000000010c0ca824 */ /* 0x100fe400078e0a1d */
[--C-:B------:R-:W-:Y:S01]  /*b6e0*/  @!P4 IMAD.IADD R13, R13, 0x1, -R29.reuse ;  /* 0x000000010d0dc824 */ /* 0x100fe200078e0a1d */
[----:B0-----:R-:W2:Y:S02]  /*b6f0*/  LDL.LU R18, [R1+0x1f4] ;  /* 0x0001f40001127983 */ /* 0x001ea40000300800 */
[--C-:B------:R-:W-:Y:S02]  /*b700*/  @!P3 IMAD.IADD R23, R23, 0x1, -R29.reuse ;  /* 0x000000011717b824 */ /* 0x100fe400078e0a1d */
[----:B------:R0:W-:Y:S01]  /*b710*/  STL [R1+0x240], R20 ;  /* 0x0002401401007387 */ /* 0x0001e20000100800 */
[----:B------:R-:W-:-:S03]  /*b720*/  @!P5 IMAD.IADD R14, R14, 0x1, -R29 ;  /* 0x000000010e0ed824 */ /* 0x000fc600078e0a1d */
[----:B0-----:R-:W2:Y:S04]  /*b730*/  LDL.LU R20, [R1+0x1f0] ;  /* 0x0001f00001147983 */ /* 0x001ea80000300800 */
        /* <DEDUP_REMOVED lines=9> */
[C---:B------:R-:W-:Y:S02]  /*b7d0*/  ISETP.GT.U32.AND P1, PT, R29.reuse, R24, PT ;  /* 0x000000181d00720c */ /* 0x040fe40003f24070 */
[C---:B------:R-:W-:Y:S02]  /*b7e0*/  ISETP.GT.U32.AND P2, PT, R29.reuse, R15, PT ;  /* 0x0000000f1d00720c */ /* 0x040fe40003f44070 */
[C---:B------:R-:W-:Y:S02]  /*b7f0*/  ISETP.GT.U32.AND P4, PT, R29.reuse, R16, PT ;  /* 0x000000101d00720c */ /* 0x040fe40003f84070 */
[----:B------:R-:W-:-:S05]  /*b800*/  ISETP.GT.U32.AND P5, PT, R29, R19, PT ;  /* 0x000000131d00720c */ /* 0x000fca0003fa4070 */
[--C-:B------:R-:W-:Y:S02]  /*b810*/  @!P6 IMAD.IADD R22, R22, 0x1, -R29.reuse ;  /* 0x000000011616e824 */ /* 0x100fe400078e0a1d */
[--C-:B------:R-:W-:Y:S01]  /*b820*/  @!P1 IMAD.IADD R24, R24, 0x1, -R29.reuse ;  /* 0x0000000118189824 */ /* 0x100fe200078e0a1d */
[----:B------:R-:W-:Y:S01]  /*b830*/  ISETP.GT.U32.AND P0, PT, R29, R21, PT ;  /* 0x000000151d00720c */ /* 0x000fe20003f04070 */
[--C-:B------:R-:W-:Y:S02]  /*b840*/  @!P2 IMAD.IADD R15, R15, 0x1, -R29.reuse ;  /* 0x000000010f0fa824 */ /* 0x100fe400078e0a1d */
[--C-:B------:R-:W-:Y:S02]  /*b850*/  @!P4 IMAD.IADD R16, R16, 0x1, -R29.reuse ;  /* 0x000000011010c824 */ /* 0x100fe400078e0a1d */
[--C-:B------:R-:W-:Y:S01]  /*b860*/  @!P5 IMAD.IADD R19, R19, 0x1, -R29.reuse ;  /* 0x000000011313d824 */ /* 0x100fe200078e0a1d */
[----:B------:R-:W-:Y:S01]  /*b870*/  ISETP.GT.U32.AND P3, PT, R29, R25, PT ;  /* 0x000000191d00720c */ /* 0x000fe20003f64070 */
[----:B------:R0:W-:Y:S06]  /*b880*/  STL [R1+0x214], R22 ;  /* 0x0002141601007387 */ /* 0x0001ec0000100800 */
[----:B------:R-:W-:-:S05]  /*b890*/  @!P0 IMAD.IADD R21, R21, 0x1, -R29 ;  /* 0x0000000115158824 */ /* 0x000fca00078e0a1d */
[----:B------:R1:W-:Y:S04]  /*b8a0*/  STL [R1+0x210], R21 ;  /* 0x0002101501007387 */ /* 0x0003e80000100800 */
[----:B0-----:R-:W2:Y:S04]  /*b8b0*/  LDL.LU R22, [R1+0x1d4] ;  /* 0x0001d40001167983 */ /* 0x001ea80000300800 */
[----:B------:R-:W2:Y:S04]  /*b8c0*/  LDL.LU R12, [R1+0x1d8] ;  /* 0x0001d800010c7983 */ /* 0x000ea80000300800 */
[----:B------:R-:W2:Y:S01]  /*b8d0*/  LDL.LU R13, [R1+0x1e0] ;  /* 0x0001e000010d7983 */ /* 0x000ea20000300800 */
[----:B------:R-:W-:-:S03]  /*b8e0*/  @!P3 IMAD.IADD R25, R25, 0x1, -R29 ;  /* 0x000000011919b824 */ /* 0x000fc600078e0a1d */
[----:B-1----:R-:W2:Y:S01]  /*b8f0*/  LDL.LU R21, [R1+0x1dc] ;  /* 0x0001dc0001157983 */ /* 0x002ea20000300800 */
[C---:B---3--:R-:W-:Y:S02]  /*b900*/  ISETP.GT.U32.AND P6, PT, R29.reuse, R9, PT ;  /* 0x000000091d00720c */ /* 0x048fe40003fc4070 */
[C---:B----4-:R-:W-:Y:S02]  /*b910*/  ISETP.GT.U32.AND P1, PT, R29.reuse, R10, PT ;  /* 0x0000000a1d00720c */ /* 0x050fe40003f24070 */
[C---:B-----5:R-:W-:Y:S02]  /*b920*/  ISETP.GT.U32.AND P2, PT, R29.reuse, R11, PT ;  /* 0x0000000b1d00720c */ /* 0x060fe40003f44070 */
[----:B--2---:R-:W-:-:S07]  /*b930*/  ISETP.GT.U32.AND P4, PT, R29, R17, PT ;  /* 0x000000111d00720c */ /* 0x004fce0003f84070 */
[--C-:B------:R-:W-:Y:S01]  /*b940*/  @!P6 IMAD.IADD R9, R9, 0x1, -R29.reuse ;  /* 0x000000010909e824 */ /* 0x100fe200078e0a1d */
[C---:B------:R-:W-:Y:S01]  /*b950*/  ISETP.GT.U32.AND P6, PT, R29.reuse, R24, PT ;  /* 0x000000181d00720c */ /* 0x040fe20003fc4070 */
[--C-:B------:R-:W-:Y:S01]  /*b960*/  @!P1 IMAD.IADD R10, R10, 0x1, -R29.reuse ;  /* 0x000000010a0a9824 */ /* 0x100fe200078e0a1d */
[----:B------:R-:W-:Y:S01]  /*b970*/  ISETP.GT.U32.AND P1, PT, R29, R15, PT ;  /* 0x0000000f1d00720c */ /* 0x000fe20003f24070 */
[--C-:B------:R-:W-:Y:S01]  /*b980*/  @!P2 IMAD.IADD R11, R11, 0x1, -R29.reuse ;  /* 0x000000010b0ba824 */ /* 0x100fe200078e0a1d */
[----:B------:R-:W-:Y:S01]  /*b990*/  ISETP.GT.U32.AND P2, PT, R29, R16, PT ;  /* 0x000000101d00720c */ /* 0x000fe20003f44070 */
[----:B------:R-:W-:Y:S01]  /*b9a0*/  @!P4 IMAD.IADD R17, R17, 0x1, -R29 ;  /* 0x000000011111c824 */ /* 0x000fe200078e0a1d */
[C---:B------:R-:W-:Y:S02]  /*b9b0*/  ISETP.GT.U32.AND P4, PT, R29.reuse, R19, PT ;  /* 0x000000131d00720c */ /* 0x040fe40003f84070 */
[----:B------:R-:W-:-:S05]  /*b9c0*/  ISETP.GT.U32.AND P5, PT, R29, R18, PT ;  /* 0x000000121d00720c */ /* 0x000fca0003fa4070 */
[--C-:B------:R-:W-:Y:S02]  /*b9d0*/  @!P6 IMAD.IADD R24, R24, 0x1, -R29.reuse ;  /* 0x000000011818e824 */ /* 0x100fe400078e0a1d */
[--C-:B------:R-:W-:Y:S02]  /*b9e0*/  @!P1 IMAD.IADD R15, R15, 0x1, -R29.reuse ;  /* 0x000000010f0f9824 */ /* 0x100fe400078e0a1d */
[--C-:B------:R-:W-:Y:S02]  /*b9f0*/  @!P2 IMAD.IADD R16, R16, 0x1, -R29.reuse ;  /* 0x000000011010a824 */ /* 0x100fe400078e0a1d */
[--C-:B------:R-:W-:Y:S02]  /*ba00*/  @!P4 IMAD.IADD R19, R19, 0x1, -R29.reuse ;  /* 0x000000011313c824 */ /* 0x100fe400078e0a1d */
[----:B------:R-:W-:Y:S01]  /*ba10*/  @!P5 IMAD.IADD R18, R18, 0x1, -R29 ;  /* 0x000000011212d824 */ /* 0x000fe200078e0a1d */
[----:B------:R-:W-:-:S13]  /*ba20*/  ISETP.GT.U32.AND P5, PT, R29, R25, PT ;  /* 0x000000191d00720c */ /* 0x000fda0003fa4070 */
[----:B------:R-:W-:Y:S01]  /*ba30*/  @!P5 IMAD.IADD R25, R25, 0x1, -R29 ;  /* 0x000000011919d824 */ /* 0x000fe200078e0a1d */
[----:B------:R-:W-:Y:S02]  /*ba40*/  IABS R2, R23 ;  /* 0x0000001700027213 */ /* 0x000fe40000000000 */
        /* <DEDUP_REMOVED lines=14> */
[----:B------:R-:W-:Y:S01]  /*bb30*/  ISETP.GT.U32.AND P1, PT, R29, R10, PT ;  /* 0x0000000a1d00720c */ /* 0x000fe20003f24070 */
[----:B0-----:R-:W3:Y:S08]  /*bb40*/  LDL.LU R25, [R1+0x1a8] ;  /* 0x0001a80001197983 */ /* 0x001ef00000300800 */
[--C-:B------:R-:W-:Y:S01]  /*bb50*/  @!P0 IMAD.IADD R27, R27, 0x1, -R29.reuse ;  /* 0x000000011b1b8824 */ /* 0x100fe200078e0a1d */
[----:B------:R-:W-:Y:S01]  /*bb60*/  ISETP.GT.U32.AND P0, PT, R29, R26, PT ;  /* 0x0000001a1d00720c */ /* 0x000fe20003f04070 */
[----:B------:R-:W-:-:S03]  /*bb70*/  @!P3 IMAD.IADD R20, R20, 0x1, -R29 ;  /* 0x000000011414b824 */ /* 0x000fc600078e0a1d */
[----:B------:R-:W-:-:S09]  /*bb80*/  ISETP.GT.U32.AND P3, PT, R29, R27, PT ;  /* 0x0000001b1d00720c */ /* 0x000fd20003f64070 */
[--C-:B------:R-:W-:Y:S01]  /*bb90*/  @!P0 IMAD.IADD R26, R26, 0x1, -R29.reuse ;  /* 0x000000011a1a8824 */ /* 0x100fe200078e0a1d */
[C---:B------:R-:W-:Y:S02]  /*bba0*/  ISETP.GT.U32.AND P0, PT, R29.reuse, R9, PT ;  /* 0x000000091d00720c */ /* 0x040fe40003f04070 */
[C---:B------:R-:W-:Y:S02]  /*bbb0*/  ISETP.GT.U32.AND P2, PT, R29.reuse, R11, PT ;  /* 0x0000000b1d00720c */ /* 0x040fe40003f44070 */
[----:B------:R-:W-:Y:S01]  /*bbc0*/  ISETP.GT.U32.AND P6, PT, R29, R26, PT ;  /* 0x0000001a1d00720c */ /* 0x000fe20003fc4070 */
[--C-:B------:R-:W-:Y:S01]  /*bbd0*/  @!P3 IMAD.IADD R27, R27, 0x1, -R29.reuse ;  /* 0x000000011b1bb824 */ /* 0x100fe200078e0a1d */
[C---:B------:R-:W-:Y:S01]  /*bbe0*/  ISETP.GT.U32.AND P4, PT, R29.reuse, R17, PT ;  /* 0x000000111d00720c */ /* 0x040fe20003f84070 */
[----:B------:R-:W-:Y:S01]  /*bbf0*/  @!P1 IMAD.IADD R10, R10, 0x1, -R29 ;  /* 0x000000010a0a9824 */ /* 0x000fe200078e0a1d */
[----:B------:R-:W-:-:S05]  /*bc00*/  ISETP.GT.U32.AND P1, PT, R29, R12, PT ;  /* 0x0000000c1d00720c */ /* 0x000fca0003f24070 */
[--C-:B------:R-:W-:Y:S01]  /*bc10*/  @!P0 IMAD.IADD R9, R9, 0x1, -R29.reuse ;  /* 0x0000000109098824 */ /* 0x100fe200078e0a1d */
[----:B------:R-:W-:Y:S01]  /*bc20*/  ISETP.GT.U32.AND P0, PT, R29, R22, PT ;  /* 0x000000161d00720c */ /* 0x000fe20003f04070 */
[--C-:B------:R-:W-:Y:S01]  /*bc30*/  @!P2 IMAD.IADD R11, R11, 0x1, -R29.reuse ;  /* 0x000000010b0ba824 */ /* 0x100fe200078e0a1d */
[----:B------:R0:W-:Y:S01]  /*bc40*/  STL [R1+0x208], R27 ;  /* 0x0002081b01007387 */ /* 0x0001e20000100800 */
[C---:B------:R-:W-:Y:S01]  /*bc50*/  ISETP.GT.U32.AND P2, PT, R29.reuse, R13, PT ;  /* 0x0000000d1d00720c */ /* 0x040fe20003f44070 */
[--C-:B------:R-:W-:Y:S01]  /*bc60*/  @!P6 IMAD.IADD R26, R26, 0x1, -R29.reuse ;  /* 0x000000011a1ae824 */ /* 0x100fe200078e0a1d */
[C---:B------:R-:W-:Y:S01]  /*bc70*/  ISETP.GT.U32.AND P5, PT, R29.reuse, R18, PT ;  /* 0x000000121d00720c */ /* 0x040fe20003fa4070 */
[----:B0-----:R-:W3:Y:S07]  /*bc80*/  LDL.LU R27, [R1+0x1b4] ;  /* 0x0001b400011b7983 */ /* 0x001eee0000300800 */
[--C-:B------:R-:W-:Y:S01]  /*bc90*/  @!P0 IMAD.IADD R22, R22, 0x1, -R29.reuse ;  /* 0x0000000116168824 */ /* 0x100fe200078e0a1d */
[----:B------:R-:W-:Y:S01]  /*bca0*/  ISETP.GT.U32.AND P3, PT, R29, R20, PT ;  /* 0x000000141d00720c */ /* 0x000fe20003f64070 */
[--C-:B------:R-:W-:Y:S01]  /*bcb0*/  @!P4 IMAD.IADD R17, R17, 0x1, -R29.reuse ;  /* 0x000000011111c824 */ /* 0x100fe200078e0a1d */
[----:B------:R-:W-:Y:S01]  /*bcc0*/  ISETP.GT.U32.AND P4, PT, R29, R21, PT ;  /* 0x000000151d00720c */ /* 0x000fe20003f84070 */
[----:B------:R-:W-:-:S02]  /*bcd0*/  @!P1 IMAD.IADD R12, R12, 0x1, -R29 ;  /* 0x000000010c0c9824 */ /* 0x000fc400078e0a1d */
[--C-:B------:R-:W-:Y:S01]  /*bce0*/  @!P2 IMAD.IADD R13, R13, 0x1, -R29.reuse ;  /* 0x000000010d0da824 */ /* 0x100fe200078e0a1d */
[----:B------:R-:W-:Y:S01]  /*bcf0*/  STL [R1+0x204], R9 ;  /* 0x0002040901007387 */ /* 0x000fe20000100800 */
[----:B------:R-:W-:-:S03]  /*bd00*/  @!P5 IMAD.IADD R18, R18, 0x1, -R29 ;  /* 0x000000011212d824 */ /* 0x000fc600078e0a1d */
[----:B------:R-:W-:Y:S03]  /*bd10*/  STL [R1+0x1e4], R10 ;  /* 0x0001e40a01007387 */ /* 0x000fe60000100800 */
[--C-:B------:R-:W-:Y:S01]  /*bd20*/  @!P3 IMAD.IADD R20, R20, 0x1, -R29.reuse ;  /* 0x000000011414b824 */ /* 0x100fe200078e0a1d */
        /* <DEDUP_REMOVED lines=53> */
[----:B------:R-:W-:Y:S01]  /*c080*/  @!P3 IMAD.IADD R27, R27, 0x1, -R29 ;  /* 0x000000011b1bb824 */ /* 0x000fe200078e0a1d */
[----:B------:R-:W-:-:S04]  /*c090*/  ISETP.GT.U32.AND P3, PT, R29, R8, PT ;  /* 0x000000081d00720c */ /* 0x000fc80003f64070 */
[C---:B------:R-:W-:Y:S01]  /*c0a0*/  ISETP.GT.U32.AND P6, PT, R29.reuse, R27, PT ;  /* 0x0000001b1d00720c */ /* 0x040fe20003fc4070 */
[--C-:B------:R-:W-:Y:S01]  /*c0b0*/  @!P5 IMAD.IADD R24, R24, 0x1, -R29.reuse ;  /* 0x000000011818d824 */ /* 0x100fe200078e0a1d */
[C---:B------:R-:W-:Y:S01]  /*c0c0*/  ISETP.GT.U32.AND P2, PT, R29.reuse, R16, PT ;  /* 0x000000101d00720c */ /* 0x040fe20003f44070 */
[----:B------:R-:W-:Y:S01]  /*c0d0*/  @!P0 IMAD.IADD R14, R14, 0x1, -R29 ;  /* 0x000000010e0e8824 */ /* 0x000fe200078e0a1d */
[----:B------:R-:W-:-:S05]  /*c0e0*/  ISETP.GT.U32.AND P0, PT, R29, R11, PT ;  /* 0x0000000b1d00720c */ /* 0x000fca0003f04070 */
[--C-:B------:R-:W-:Y:S01]  /*c0f0*/  @!P3 IMAD.IADD R8, R8, 0x1, -R29.reuse ;  /* 0x000000010808b824 */ /* 0x100fe200078e0a1d */
[----:B------:R-:W-:Y:S01]  /*c100*/  ISETP.GT.U32.AND P3, PT, R29, R26, PT ;  /* 0x0000001a1d00720c */ /* 0x000fe20003f64070 */
[--C-:B------:R-:W-:Y:S01]  /*c110*/  @!P1 IMAD.IADD R15, R15, 0x1, -R29.reuse ;  /* 0x000000010f0f9824 */ /* 0x100fe200078e0a1d */
[----:B------:R-:W-:Y:S01]  /*c120*/  ISETP.GT.U32.AND P1, PT, R29, R17, PT ;  /* 0x000000111d00720c */ /* 0x000fe20003f24070 */
[----:B------:R0:W-:Y:S01]  /*c130*/  STL [R1+0x1bc], R24 ;  /* 0x0001bc1801007387 */ /* 0x0001e20000100800 */
[--C-:B------:R-:W-:Y:S01]  /*c140*/  @!P6 IMAD.IADD R27, R27, 0x1, -R29.reuse ;  /* 0x000000011b1be824 */ /* 0x100fe200078e0a1d */
[C---:B------:R-:W-:Y:S01]  /*c150*/  ISETP.GT.U32.AND P4, PT, R29.reuse, R19, PT ;  /* 0x000000131d00720c */ /* 0x040fe20003f84070 */
[--C-:B------:R-:W-:Y:S01]  /*c160*/  @!P2 IMAD.IADD R16, R16, 0x1, -R29.reuse ;  /* 0x000000011010a824 */ /* 0x100fe200078e0a1d */
[----:B0-----:R-:W5:Y:S06]  /*c170*/  LDL.LU R24, [R1+0x158] ;  /* 0x0001580001187983 */ /* 0x001f6c0000300800 */
[--C-:B------:R-:W-:Y:S01]  /*c180*/  @!P3 IMAD.IADD R26, R26, 0x1, -R29.reuse ;  /* 0x000000011a1ab824 */ /* 0x100fe200078e0a1d */
[----:B------:R-:W-:Y:S01]  /*c190*/  ISETP.GT.U32.AND P2, PT, R29, R18, PT ;  /* 0x000000121d00720c */ /* 0x000fe20003f44070 */
[--C-:B------:R-:W-:Y:S01]  /*c1a0*/  @!P0 IMAD.IADD R11, R11, 0x1, -R29.reuse ;  /* 0x000000010b0b8824 */ /* 0x100fe200078e0a1d */
[----:B------:R-:W-:Y:S01]  /*c1b0*/  ISETP.GT.U32.AND P5, PT, R29, R25, PT ;  /* 0x000000191d00720c */ /* 0x000fe20003fa4070 */
[----:B------:R-:W-:-:S02]  /*c1c0*/  @!P1 IMAD.IADD R17, R17, 0x1, -R29 ;  /* 0x0000000111119824 */ /* 0x000fc400078e0a1d */
[--C-:B------:R-:W-:Y:S01]  /*c1d0*/  @!P4 IMAD.IADD R19, R19, 0x1, -R29.reuse ;  /* 0x000000011313c824 */ /* 0x100fe200078e0a1d */
[----:B------:R-:W-:Y:S01]  /*c1e0*/  ISETP.GT.U32.AND P4, PT, R29, R20, PT ;  /* 0x000000141d00720c */ /* 0x000fe20003f84070 */
[----:B------:R-:W-:Y:S04]  /*c1f0*/  STL [R1+0x1c4], R8 ;  /* 0x0001c40801007387 */ /* 0x000fe80000100800 */
[----:B------:R-:W-:Y:S02]  /*c200*/  STL [R1+0x1cc], R14 ;  /* 0x0001cc0e01007387 */ /* 0x000fe40000100800 */
[--C-:B------:R-:W-:Y:S02]  /*c210*/  @!P2 IMAD.IADD R18, R18, 0x1, -R29.reuse ;  /* 0x000000011212a824 */ /* 0x100fe400078e0a1d */
[--C-:B------:R-:W-:Y:S01]  /*c220*/  @!P5 IMAD.IADD R25, R25, 0x1, -R29.reuse ;  /* 0x000000011919d824 */ /* 0x100fe200078e0a1d */
[----:B------:R-:W-:Y:S04]  /*c230*/  STL [R1+0x1c8], R15 ;  /* 0x0001c80f01007387 */ /* 0x000fe80000100800 */
[----:B------:R-:W-:Y:S04]  /*c240*/  STL [R1+0x1a0], R16 ;  /* 0x0001a01001007387 */ /* 0x000fe80000100800 */
[----:B------:R-:W-:Y:S04]  /*c250*/  STL [R1+0x1a4], R19 ;  /* 0x0001a41301007387 */ /* 0x000fe80000100800 */
[----:B------:R0:W-:Y:S04]  /*c260*/  STL [R1+0x1b4], R27 ;  /* 0x0001b41b01007387 */ /* 0x0001e80000100800 */
[----:B------:R1:W-:Y:S01]  /*c270*/  STL [R1+0x1a8], R25 ;  /* 0x0001a81901007387 */ /* 0x0003e20000100800 */
[----:B------:R-:W-:-:S03]  /*c280*/  @!P4 IMAD.IADD R20, R20, 0x1, -R29 ;  /* 0x000000011414c824 */ /* 0x000fc600078e0a1d */
[----:B0-----:R-:W5:Y:S04]  /*c290*/  LDL R27, [R1+0x1064] ;  /* 0x00106400011b7983 */ /* 0x001f680000100800 */
[----:B-1----:R-:W5:Y:S04]  /*c2a0*/  LDL.LU R25, [R1+0x160] ;  /* 0x0001600001197983 */ /* 0x002f680000300800 */
        /* <DEDUP_REMOVED lines=8> */
[C---:B------:R-:W-:Y:S01]  /*c330*/  ISETP.GT.U32.AND P6, PT, R29.reuse, R26, PT ;  /* 0x0000001a1d00720c */ /* 0x040fe20003fc4070 */
[--C-:B------:R-:W-:Y:S01]  /*c340*/  @!P3 IMAD.IADD R10, R10, 0x1, -R29.reuse ;  /* 0x000000010a0ab824 */ /* 0x100fe200078e0a1d */
[C---:B------:R-:W-:Y:S01]  /*c350*/  ISETP.GT.U32.AND P3, PT, R29.reuse, R11, PT ;  /* 0x0000000b1d00720c */ /* 0x040fe20003f64070 */
[--C-:B------:R-:W-:Y:S01]  /*c360*/  @!P0 IMAD.IADD R12, R12, 0x1, -R29.reuse ;  /* 0x000000010c0c8824 */ /* 0x100fe200078e0a1d */
[C---:B-----5:R-:W-:Y:S02]  /*c370*/  ISETP.GT.U32.AND P2, PT, R29.reuse, R21, PT ;  /* 0x000000151d00720c */ /* 0x060fe40003f44070 */
[----:B------:R-:W-:Y:S01]  /*c380*/  ISETP.GT.U32.AND P0, PT, R29, R17, PT ;  /* 0x000000111d00720c */ /* 0x000fe20003f04070 */
[----:B------:R-:W-:Y:S01]  /*c390*/  @!P1 IMAD.IADD R13, R13, 0x1, -R29 ;  /* 0x000000010d0d9824 */ /* 0x000fe200078e0a1d */
[----:B------:R-:W-:-:S05]  /*c3a0*/  ISETP.GT.U32.AND P1, PT, R29, R18, PT ;  /* 0x000000121d00720c */ /* 0x000fca0003f24070 */
[--C-:B------:R-:W-:Y:S01]  /*c3b0*/  @!P6 IMAD.IADD R26, R26, 0x1, -R29.reuse ;  /* 0x000000011a1ae824 */ /* 0x100fe200078e0a1d */
[----:B------:R-:W-:Y:S01]  /*c3c0*/  ISETP.GT.U32.AND P5, PT, R29, R22, PT ;  /* 0x000000161d00720c */ /* 0x000fe20003fa4070 */
[--C-:B------:R-:W-:Y:S01]  /*c3d0*/  @!P3 IMAD.IADD R11, R11, 0x1, -R29.reuse ;  /* 0x000000010b0bb824 */ /* 0x100fe200078e0a1d */
[----:B------:R-:W-:Y:S02]  /*c3e0*/  ISETP.GT.U32.AND P4, PT, R29, R23, PT ;  /* 0x000000171d00720c */ /* 0x000fe40003f84070 */
[----:B------:R0:W-:Y:S01]  /*c3f0*/  STL [R1+0x1ac], R26 ;  /* 0x0001ac1a01007387 */ /* 0x0001e20000100800 */
[--C-:B------:R-:W-:Y:S01]  /*c400*/  @!P2 IMAD.IADD R21, R21, 0x1, -R29.reuse ;  /* 0x000000011515a824 */ /* 0x100fe200078e0a1d */
[----:B------:R-:W-:Y:S01]  /*c410*/  ISETP.GT.U32.AND P2, PT, R29, R20, PT ;  /* 0x000000141d00720c */ /* 0x000fe20003f44070 */
[--C-:B------:R-:W-:Y:S02]  /*c420*/  @!P0 IMAD.IADD R17, R17, 0x1, -R29.reuse ;  /* 0x0000000111118824 */ /* 0x100fe400078e0a1d */
[--C-:B------:R-:W-:Y:S01]  /*c430*/  @!P1 IMAD.IADD R18, R18, 0x1, -R29.reuse ;  /* 0x0000000112129824 */ /* 0x100fe200078e0a1d */
[----:B0-----:R-:W2:Y:S04]  /*c440*/  LDL.LU R26, [R1+0x134] ;  /* 0x00013400011a7983 */ /* 0x001ea80000300800 */
[----:B------:R-:W3:Y:S04]  /*c450*/  LDL.LU R19, [R1+0x140] ;  /* 0x0001400001137983 */ /* 0x000ee80000300800 */
[----:B------:R0:W-:Y:S04]  /*c460*/  STL [R1+0x188], R11 ;  /* 0x0001880b01007387 */ /* 0x0001e80000100800 */
[----:B------:R-:W4:Y:S01]  /*c470*/  LDL.LU R8, [R1+0x150] ;  /* 0x0001500001087983 */ /* 0x000f220000300800 */
[----:B------:R-:W-:-:S03]  /*c480*/  @!P5 IMAD.IADD R22, R22, 0x1, -R29 ;  /* 0x000000011616d824 */ /* 0x000fc600078e0a1d */
[----:B------:R1:W-:Y:S04]  /*c490*/  STL [R1+0x18c], R17 ;  /* 0x00018c1101007387 */ /* 0x0003e80000100800 */
[----:B0-----:R-:W5:Y:S01]  /*c4a0*/  LDL.LU R11, [R1+0x148] ;  /* 0x00014800010b7983 */ /* 0x001f620000300800 */
[----:B------:R-:W-:-:S03]  /*c4b0*/  @!P4 IMAD.IADD R23, R23, 0x1, -R29 ;  /* 0x000000011717c824 */ /* 0x000fc600078e0a1d */
[----:B------:R0:W-:Y:S01]  /*c4c0*/  STL [R1+0x190], R18 ;  /* 0x0001901201007387 */ /* 0x0001e20000100800 */
[----:B------:R-:W-:-:S03]  /*c4d0*/  ISETP.GT.U32.AND P4, PT, R29, R22, PT ;  /* 0x000000161d00720c */ /* 0x000fc60003f84070 */
[----:B-1----:R-:W2:Y:S01]  /*c4e0*/  LDL.LU R17, [R1+0x118] ;  /* 0x0001180001117983 */ /* 0x002ea20000300800 */
[----:B------:R-:W-:-:S03]  /*c4f0*/  @!P2 IMAD.IADD R20, R20, 0x1, -R29 ;  /* 0x000000011414a824 */ /* 0x000fc600078e0a1d */
[----:B0-----:R-:W3:Y:S04]  /*c500*/  LDL.LU R18, [R1+0x11c] ;  /* 0x00011c0001127983 */ /* 0x001ee80000300800 */
[----:B------:R0:W-:Y:S02]  /*c510*/  STL [R1+0x19c], R20 ;  /* 0x00019c1401007387 */ /* 0x0001e40000100800 */
[----:B------:R-:W-:Y:S02]  /*c520*/  @!P4 IMAD.IADD R22, R22, 0x1, -R29 ;  /* 0x000000011616c824 */ /* 0x000fe400078e0a1d */
[----:B0-----:R-:W3:Y:S04]  /*c530*/  LDL.LU R20, [R1+0x120] ;  /* 0x0001200001147983 */ /* 0x001ee80000300800 */
[----:B------:R0:W-:Y:S04]  /*c540*/  STL [R1+0x198], R22 ;  /* 0x0001981601007387 */ /* 0x0001e80000100800 */
[----:B0-----:R-:W3:Y:S01]  /*c550*/  LDL.LU R22, [R1+0x12c] ;  /* 0x00012c0001167983 */ /* 0x001ee20000300800 */
[----:B------:R-:W-:-:S05]  /*c560*/  IABS R6, R6 ;  /* 0x0000000600067213 */ /* 0x000fca0000000000 */
[----:B------:R-:W-:-:S04]  /*c570*/  IMAD.HI.U32 R0, R28, R6, RZ ;  /* 0x000000061c007227 */ /* 0x000fc800078e00ff */
[----:B------:R-:W-:-:S04]  /*c580*/  IMAD.MOV R0, RZ, RZ, -R0 ;  /* 0x000000ffff007224 */ /* 0x000fc800078e0a00 */
[C---:B------:R-:W-:Y:S02]  /*c590*/  IMAD R6, R29.reuse, R0, R6 ;  /* 0x000000001d067224 */ /* 0x040fe400078e0206 */
[----:B------:R-:W-:Y:S01]  /*c5a0*/  IMAD.HI.U32 R0, R28, R5, RZ ;  /* 0x000000051c007227 */ /* 0x000fe200078e00ff */
[----:B------:R-:W-:-:S03]  /*c5b0*/  ISETP.GT.U32.AND P5, PT, R29, R24, PT ;  /* 0x000000181d00720c */ /* 0x000fc60003fa4070 */
[----:B------:R-:W-:-:S04]  /*c5c0*/  IMAD.MOV R0, RZ, RZ, -R0 ;  /* 0x000000ffff007224 */ /* 0x000fc800078e0a00 */
[----:B------:R-:W-:Y:S02]  /*c5d0*/  IMAD R5, R29, R0, R5 ;  /* 0x000000001d057224 */ /* 0x000fe400078e0205 */
[----:B------:R-:W-:-:S04]  /*c5e0*/  IMAD.HI.U32 R0, R28, R4, RZ ;  /* 0x000000041c007227 */ /* 0x000fc800078e00ff */
[----:B------:R-:W-:Y:S02]  /*c5f0*/  IMAD.MOV R0, RZ, RZ, -R0 ;  /* 0x000000ffff007224 */ /* 0x000fe400078e0a00 */
[----:B------:R-:W-:Y:S01]  /*c600*/  @!P5 IMAD.IADD R24, R24, 0x1, -R29 ;  /* 0x000000011818d824 */ /* 0x000fe200078e0a1d */
[C---:B------:R-:W-:Y:S01]  /*c610*/  ISETP.GT.U32.AND P5, PT, R29.reuse, R9, PT ;  /* 0x000000091d00720c */ /* 0x040fe20003fa4070 */
[C---:B------:R-:W-:Y:S02]  /*c620*/  IMAD R4, R29.reuse, R0, R4 ;  /* 0x000000001d047224 */ /* 0x040fe400078e0204 */
[----:B------:R-:W-:Y:S01]  /*c630*/  IMAD.HI.U32 R0, R28, R3, RZ ;  /* 0x000000031c007227 */ /* 0x000fe200078e00ff */
[----:B------:R-:W-:-:S03]  /*c640*/  ISETP.GT.U32.AND P3, PT, R29, R10, PT ;  /* 0x0000000a1d00720c */ /* 0x000fc60003f64070 */
[----:B------:R-:W-:Y:S01]  /*c650*/  IMAD.MOV R0, RZ, RZ, -R0 ;  /* 0x000000ffff007224 */ /* 0x000fe200078e0a00 */
[----:B------:R-:W-:-:S03]  /*c660*/  ISETP.GT.U32.AND P6, PT, R29, R24, PT ;  /* 0x000000181d00720c */ /* 0x000fc60003fc4070 */
[C---:B------:R-:W-:Y:S02]  /*c670*/  IMAD R3, R29.reuse, R0, R3 ;  /* 0x000000001d037224 */ /* 0x040fe400078e0203 */
[----:B------:R-:W-:Y:S01]  /*c680*/  IMAD.HI.U32 R0, R28, R2, RZ ;  /* 0x000000021c007227 */ /* 0x000fe200078e00ff */
[C---:B------:R-:W-:Y:S02]  /*c690*/  ISETP.GT.U32.AND P0, PT, R29.reuse, R12, PT ;  /* 0x0000000c1d00720c */ /* 0x040fe40003f04070 */
[----:B------:R-:W-:Y:S01]  /*c6a0*/  ISETP.GT.U32.AND P1, PT, R29, R13, PT ;  /* 0x0000000d1d00720c */ /* 0x000fe20003f24070 */
[----:B------:R-:W-:Y:S02]  /*c6b0*/  IMAD.MOV R0, RZ, RZ, -R0 ;  /* 0x000000ffff007224 */ /* 0x000fe400078e0a00 */
[--C-:B------:R-:W-:Y:S01]  /*c6c0*/  @!P5 IMAD.IADD R9, R9, 0x1, -R29.reuse ;  /* 0x000000010909d824 */ /* 0x100fe200078e0a1d */
[C---:B------:R-:W-:Y:S01]  /*c6d0*/  ISETP.GT.U32.AND P5, PT, R29.reuse, R25, PT ;  /* 0x000000191d00720c */ /* 0x040fe20003fa4070 */
[----:B------:R-:W-:Y:S01]  /*c6e0*/  @!P3 IMAD.IADD R10, R10, 0x1, -R29 ;  /* 0x000000010a0ab824 */ /* 0x000fe200078e0a1d */
[C---:B------:R-:W-:Y:S01]  /*c6f0*/  ISETP.GT.U32.AND P3, PT, R29.reuse, R14, PT ;  /* 0x0000000e1d00720c */ /* 0x040fe20003f64070 */
[----:B------:R-:W-:Y:S01]  /*c700*/  IMAD R2, R29, R0, R2 ;  /* 0x000000001d027224 */ /* 0x000fe200078e0202 */
[----:B------:R-:W-:-:S02]  /*c710*/  IABS R0, R27 ;  /* 0x0000001b00007213 */ /* 0x000fc40000000000 */
[----:B------:R-:W3:Y:S01]  /*c720*/  LDL.LU R27, [R1+0x128] ;  /* 0x00012800011b7983 */ /* 0x000ee20000300800 */
[C---:B------:R-:W-:Y:S01]  /*c730*/  ISETP.GT.U32.AND P2, PT, R29.reuse, R21, PT ;  /* 0x000000151d00720c */ /* 0x040fe20003f44070 */
[--C-:B------:R-:W-:Y:S02]  /*c740*/  @!P6 IMAD.IADD R24, R24, 0x1, -R29.reuse ;  /* 0x000000011818e824 */ /* 0x100fe400078e0a1d */
[--C-:B------:R-:W-:Y:S01]  /*c750*/  @!P0 IMAD.IADD R12, R12, 0x1, -R29.reuse ;  /* 0x000000010c0c8824 */ /* 0x100fe200078e0a1d */
[----:B------:R-:W-:Y:S01]  /*c760*/  ISETP.GT.U32.AND P0, PT, R29, R15, PT ;  /* 0x0000000f1d00720c */ /* 0x000fe20003f04070 */
[--C-:B------:R-:W-:Y:S01]  /*c770*/  @!P1 IMAD.IADD R13, R13, 0x1, -R29.reuse ;  /* 0x000000010d0d9824 */ /* 0x100fe200078e0a1d */
[----:B------:R-:W-:Y:S01]  /*c780*/  ISETP.GT.U32.AND P1, PT, R29, R16, PT ;  /* 0x000000101d00720c */ /* 0x000fe20003f24070 */
[--C-:B------:R-:W-:Y:S01]  /*c790*/  @!P5 IMAD.IADD R25, R25, 0x1, -R29.reuse ;  /* 0x000000011919d824 */ /* 0x100fe200078e0a1d */
[----:B------:R-:W-:Y:S01]  /*c7a0*/  ISETP.GT.U32.AND P4, PT, R29, R23, PT ;  /* 0x000000171d00720c */ /* 0x000fe20003f84070 */
[----:B------:R-:W-:-:S04]  /*c7b0*/  @!P3 IMAD.IADD R14, R14, 0x1, -R29 ;  /* 0x000000010e0eb824 */ /* 0x000fc800078e0a1d */
[--C-:B------:R-:W-:Y:S01]  /*c7c0*/  @!P2 IMAD.IADD R21, R21, 0x1, -R29.reuse ;  /* 0x000000011515a824 */ /* 0x100fe200078e0a1d */
[----:B------:R-:W-:Y:S03]  /*c7d0*/  STL [R1+0x16c], R9 ;  /* 0x00016c0901007387 */ /* 0x000fe60000100800 */
[--C-:B------:R-:W-:Y:S01]  /*c7e0*/  @!P0 IMAD.IADD R15, R15, 0x1, -R29.reuse ;  /* 0x000000010f0f8824 */ /* 0x100fe200078e0a1d */
[----:B------:R-:W-:Y:S01]  /*c7f0*/  STL [R1+0x170], R10 ;  /* 0x0001700a01007387 */ /* 0x000fe20000100800 */
[--C-:B------:R-:W-:Y:S02]  /*c800*/  @!P1 IMAD.IADD R16, R16, 0x1, -R29.reuse ;  /* 0x0000000110109824 */ /* 0x100fe400078e0a1d */
[----:B------:R-:W-:Y:S01]  /*c810*/  @!P4 IMAD.IADD R23, R23, 0x1, -R29 ;  /* 0x000000011717c824 */ /* 0x000fe200078e0a1d */
[----:B------:R-:W-:Y:S04]  /*c820*/  STL [R1+0x178], R12 ;  /* 0x0001780c01007387 */ /* 0x000fe80000100800 */
        /* <DEDUP_REMOVED lines=9> */
[----:B----4-:R-:W-:-:S02]  /*c8c0*/  ISETP.GT.U32.AND P6, PT, R29, R8, PT ;  /* 0x000000081d00720c */ /* 0x010fc40003fc4070 */
[C---:B-----5:R-:W-:Y:S02]  /*c8d0*/  ISETP.GT.U32.AND P5, PT, R29.reuse, R11, PT ;  /* 0x0000000b1d00720c */ /* 0x060fe40003fa4070 */
[----:B--2---:R-:W-:-:S09]  /*c8e0*/  ISETP.GT.U32.AND P3, PT, R29, R17, PT ;  /* 0x000000111d00720c */ /* 0x004fd20003f64070 */
[--C-:B------:R-:W-:Y:S01]  /*c8f0*/  @!P6 IMAD.IADD R8, R8, 0x1, -R29.reuse ;  /* 0x000000010808e824 */ /* 0x100fe200078e0a1d */
[C---:B------:R-:W-:Y:S02]  /*c900*/  ISETP.GT.U32.AND P2, PT, R29.reuse, R26, PT ;  /* 0x0000001a1d00720c */ /* 0x040fe40003f44070 */
[----:B------:R-:W-:Y:S01]  /*c910*/  ISETP.GT.U32.AND P6, PT, R29, R25, PT ;  /* 0x000000191d00720c */ /* 0x000fe20003fc4070 */
[--C-:B------:R-:W-:Y:S01]  /*c920*/  @!P5 IMAD.IADD R11, R11, 0x1, -R29.reuse ;  /* 0x000000010b0bd824 */ /* 0x100fe200078e0a1d */
[C---:B---3--:R-:W-:Y:S02]  /*c930*/  ISETP.GT.U32.AND P0, PT, R29.reuse, R18, PT ;  /* 0x000000121d00720c */ /* 0x048fe40003f04070 */
[----:B------:R-:W-:Y:S01]  /*c940*/  ISETP.GT.U32.AND P5, PT, R29, R14, PT ;  /* 0x0000000e1d00720c */ /* 0x000fe20003fa4070 */
[----:B------:R-:W-:Y:S01]  /*c950*/  @!P3 IMAD.IADD R17, R17, 0x1, -R29 ;  /* 0x000000011111b824 */ /* 0x000fe200078e0a1d */
[C---:B------:R-:W-:Y:S02]  /*c960*/  ISETP.GT.U32.AND P3, PT, R29.reuse, R15, PT ;  /* 0x0000000f1d00720c */ /* 0x040fe40003f64070 */
[----:B------:R-:W-:-:S02]  /*c970*/  ISETP.GT.U32.AND P1, PT, R29, R20, PT ;  /* 0x000000141d00720c */ /* 0x000fc40003f24070 */
[----:B------:R-:W-:Y:S01]  /*c980*/  ISETP.GT.U32.AND P4, PT, R29, R19, PT ;  /* 0x000000131d00720c */ /* 0x000fe20003f84070 */
[--C-:B------:R-:W-:Y:S02]  /*c990*/  @!P2 IMAD.IADD R26, R26, 0x1, -R29.reuse ;  /* 0x000000011a1aa824 */ /* 0x100fe400078e0a1d */
[--C-:B------:R-:W-:Y:S02]  /*c9a0*/  @!P6 IMAD.IADD R25, R25, 0x1, -R29.reuse ;  /* 0x000000011919e824 */ /* 0x100fe400078e0a1d */
[--C-:B------:R-:W-:Y:S01]  /*c9b0*/  @!P0 IMAD.IADD R18, R18, 0x1, -R29.reuse ;  /* 0x0000000112128824 */ /* 0x100fe200078e0a1d */
[C---:B------:R-:W-:Y:S01]  /*c9c0*/  ISETP.GT.U32.AND P0, PT, R29.reuse, R16, PT ;  /* 0x000000101d00720c */ /* 0x040fe20003f04070 */
[--C-:B------:R-:W-:Y:S01]  /*c9d0*/  @!P5 IMAD.IADD R14, R14, 0x1, -R29.reuse ;  /* 0x000000010e0ed824 */ /* 0x100fe200078e0a1d */
[----:B------:R0:W-:Y:S01]  /*c9e0*/  STL [R1+0x160], R25 ;  /* 0x0001601901007387 */ /* 0x0001e20000100800 */
[C---:B------:R-:W-:Y:S02]  /*c9f0*/  ISETP.GT.U32.AND P2, PT, R29.reuse, R22, PT ;  /* 0x000000161d00720c */ /* 0x040fe40003f44070 */
[--C-:B------:R-:W-:Y:S01]  /*ca00*/  @!P1 IMAD.IADD R20, R20, 0x1, -R29.reuse ;  /* 0x0000000114149824 */ /* 0x100fe200078e0a1d */
[----:B------:R-:W-:Y:S01]  /*ca10*/  ISETP.GT.U32.AND P1, PT, R29, R26, PT ;  /* 0x0000001a1d00720c */ /* 0x000fe20003f24070 */
[--C-:B------:R-:W-:Y:S01]  /*ca20*/  @!P3 IMAD.IADD R15, R15, 0x1, -R29.reuse ;  /* 0x000000010f0fb824 */ /* 0x100fe200078e0a1d */
[----:B0-----:R-:W2:Y:S01]  /*ca30*/  LDL.LU R25, [R1+0xdc] ;  /* 0x0000dc0001197983 */ /* 0x001ea20000300800 */
[----:B------:R-:W-:-:S03]  /*ca40*/  @!P4 IMAD.IADD R19, R19, 0x1, -R29 ;  /* 0x000000011313c824 */ /* 0x000fc600078e0a1d */
[----:B------:R-:W3:Y:S04]  /*ca50*/  LDL.LU R12, [R1+0xe0] ;  /* 0x0000e000010c7983 */ /* 0x000ee80000300800 */
[----:B------:R0:W-:Y:S04]  /*ca60*/  STL [R1+0x168], R14 ;  /* 0x0001680e01007387 */ /* 0x0001e80000100800 */
[----:B------:R-:W4:Y:S01]  /*ca70*/  LDL.LU R13, [R1+0xe8] ;  /* 0x0000e800010d7983 */ /* 0x000f220000300800 */
[----:B------:R-:W-:-:S03]  /*ca80*/  @!P2 IMAD.IADD R22, R22, 0x1, -R29 ;  /* 0x000000011616a824 */ /* 0x000fc600078e0a1d */
[----:B------:R1:W-:Y:S01]  /*ca90*/  STL [R1+0x164], R15 ;  /* 0x0001640f01007387 */ /* 0x0003e20000100800 */
[----:B------:R-:W-:-:S03]  /*caa0*/  ISETP.GT.U32.AND P2, PT, R29, R19, PT ;  /* 0x000000131d00720c */ /* 0x000fc60003f44070 */
[----:B0-----:R-:W5:Y:S01]  /*cab0*/  LDL.LU R14, [R1+0xf0] ;  /* 0x0000f000010e7983 */ /* 0x001f620000300800 */
[--C-:B------:R-:W-:Y:S02]  /*cac0*/  @!P0 IMAD.IADD R16, R16, 0x1, -R29.reuse ;  /* 0x0000000110108824 */ /* 0x100fe400078e0a1d */
[--C-:B------:R-:W-:Y:S01]  /*cad0*/  @!P1 IMAD.IADD R26, R26, 0x1, -R29.reuse ;  /* 0x000000011a1a9824 */ /* 0x100fe200078e0a1d */
[----:B-1----:R-:W2:Y:S04]  /*cae0*/  LDL.LU R15, [R1+0xec] ;  /* 0x0000ec00010f7983 */ /* 0x002ea80000300800 */
[----:B------:R-:W-:Y:S04]  /*caf0*/  STL [R1+0x130], R16 ;  /* 0x0001301001007387 */ /* 0x000fe80000100800 */
[----:B------:R0:W-:Y:S01]  /*cb00*/  STL [R1+0x134], R26 ;  /* 0x0001341a01007387 */ /* 0x0001e20000100800 */
[----:B------:R-:W-:-:S03]  /*cb10*/  @!P2 IMAD.IADD R19, R19, 0x1, -R29 ;  /* 0x000000011313a824 */ /* 0x000fc600078e0a1d */
[----:B0-----:R-:W2:Y:S04]  /*cb20*/  LDL.LU R26, [R1+0xb8] ;  /* 0x0000b800011a7983 */ /* 0x001ea80000300800 */
[----:B------:R-:W2:Y:S04]  /*cb30*/  LDL.LU R16, [R1+0xbc] ;  /* 0x0000bc0001107983 */ /* 0x000ea80000300800 */
[----:B------:R0:W-:Y:S04]  /*cb40*/  STL [R1+0x140], R19 ;  /* 0x0001401301007387 */ /* 0x0001e80000100800 */
[----:B0-----:R-:W2:Y:S01]  /*cb50*/  LDL.LU R19, [R1+0xc8] ;  /* 0x0000c80001137983 */ /* 0x001ea20000300800 */
        /* <DEDUP_REMOVED lines=10> */
[----:B------:R-:W-:Y:S01]  /*cc00*/  ISETP.GT.U32.AND P5, PT, R29, R9, PT ;  /* 0x000000091d00720c */ /* 0x000fe20003fa4070 */
[--C-:B------:R-:W-:Y:S01]  /*cc10*/  @!P6 IMAD.IADD R17, R17, 0x1, -R29.reuse ;  /* 0x000000011111e824 */ /* 0x100fe200078e0a1d */
[----:B------:R-:W-:Y:S01]  /*cc20*/  ISETP.GT.U32.AND P1, PT, R29, R20, PT ;  /* 0x000000141d00720c */ /* 0x000fe20003f24070 */
[--C-:B------:R-:W-:Y:S01]  /*cc30*/  @!P3 IMAD.IADD R27, R27, 0x1, -R29.reuse ;  /* 0x000000011b1bb824 */ /* 0x100fe200078e0a1d */
[C---:B------:R-:W-:Y:S02]  /*cc40*/  ISETP.GT.U32.AND P2, PT, R29.reuse, R22, PT ;  /* 0x000000161d00720c */ /* 0x040fe40003f44070 */
        /* <DEDUP_REMOVED lines=14> */
[----:B------:R-:W-:Y:S04]  /*cd30*/  STL [R1+0x120], R20 ;  /* 0x0001201401007387 */ /* 0x000fe80000100800 */
[----:B------:R0:W-:Y:S01]  /*cd40*/  STL [R1+0x128], R27 ;  /* 0x0001281b01007387 */ /* 0x0001e20000100800 */
[----:B------:R-:W-:-:S03]  /*cd50*/  @!P1 IMAD.IADD R23, R23, 0x1, -R29 ;  /* 0x0000000117179824 */ /* 0x000fc600078e0a1d */
[----:B------:R1:W-:Y:S04]  /*cd60*/  STL [R1+0x12c], R22 ;  /* 0x00012c1601007387 */ /* 0x0003e80000100800 */
[----:B0-----:R-:W2:Y:S04]  /*cd70*/  LDL.LU R27, [R1+0xd8] ;  /* 0x0000d800011b7983 */ /* 0x001ea80000300800 */
[----:B------:R-:W2:Y:S01]  /*cd80*/  LDL.LU R17, [R1+0xd0] ;  /* 0x0000d00001117983 */ /* 0x000ea20000300800 */
[----:B------:R-:W-:-:S03]  /*cd90*/  IMAD.HI.U32 R7, R28, R0, RZ ;  /* 0x000000001c077227 */ /* 0x000fc600078e00ff */
[----:B------:R-:W2:Y:S01]  /*cda0*/  LDL.LU R18, [R1+0xa4] ;  /* 0x0000a40001127983 */ /* 0x000ea20000300800 */
[----:B------:R-:W-:-:S03]  /*cdb0*/  IMAD.MOV R11, RZ, RZ, -R7 ;  /* 0x000000ffff0b7224 */ /* 0x000fc600078e0a07 */
[----:B------:R-:W2:Y:S04]  /*cdc0*/  LDL.LU R20, [R1+0xa8] ;  /* 0x0000a80001147983 */ /* 0x000ea80000300800 */
[----:B-1----:R-:W2:Y:S01]  /*cdd0*/  LDL.LU R22, [R1+0xac] ;  /* 0x0000ac0001167983 */ /* 0x002ea20000300800 */
[C---:B---3--:R-:W-:Y:S02]  /*cde0*/  ISETP.GT.U32.AND P3, PT, R29.reuse, R12, PT ;  /* 0x0000000c1d00720c */ /* 0x048fe40003f64070 */
[C---:B----4-:R-:W-:Y:S02]  /*cdf0*/  ISETP.GT.U32.AND P4, PT, R29.reuse, R13, PT ;  /* 0x0000000d1d00720c */ /* 0x050fe40003f84070 */
[----:B-----5:R-:W-:-:S09]  /*ce00*/  ISETP.GT.U32.AND P5, PT, R29, R14, PT ;  /* 0x0000000e1d00720c */ /* 0x020fd20003fa4070 */
[--C-:B------:R-:W-:Y:S01]  /*ce10*/  @!P3 IMAD.IADD R12, R12, 0x1, -R29.reuse ;  /* 0x000000010c0cb824 */ /* 0x100fe200078e0a1d */
[C---:B--2---:R-:W-:Y:S02]  /*ce20*/  ISETP.GT.U32.AND P2, PT, R29.reuse, R25, PT ;  /* 0x000000191d00720c */ /* 0x044fe40003f44070 */
[C---:B------:R-:W-:Y:S02]  /*ce30*/  ISETP.GT.U32.AND P3, PT, R29.reuse, R24, PT ;  /* 0x000000181d00720c */ /* 0x040fe40003f64070 */
[----:B------:R-:W-:Y:S01]  /*ce40*/  ISETP.GT.U32.AND P6, PT, R29, R15, PT ;  /* 0x0000000f1d00720c */ /* 0x000fe20003fc4070 */
[--C-:B------:R-:W-:Y:S01]  /*ce50*/  @!P4 IMAD.IADD R13, R13, 0x1, -R29.reuse ;  /* 0x000000010d0dc824 */ /* 0x100fe200078e0a1d */
[C---:B------:R-:W-:Y:S01]  /*ce60*/  ISETP.GT.U32.AND P4, PT, R29.reuse, R9, PT ;  /* 0x000000091d00720c */ /* 0x040fe20003f84070 */
[----:B------:R-:W-:Y:S01]  /*ce70*/  @!P5 IMAD.IADD R14, R14, 0x1, -R29 ;  /* 0x000000010e0ed824 */ /* 0x000fe200078e0a1d */
[C---:B------:R-:W-:Y:S02]  /*ce80*/  ISETP.GT.U32.AND P5, PT, R29.reuse, R10, PT ;  /* 0x0000000a1d00720c */ /* 0x040fe40003fa4070 */
[----:B------:R-:W-:-:S03]  /*ce90*/  ISETP.GT.U32.AND P0, PT, R29, R26, PT ;  /* 0x0000001a1d00720c */ /* 0x000fc60003f04070 */
[----:B------:R-:W-:-:S04]  /*cea0*/  @!P2 IMAD.IADD R25, R25, 0x1, -R29 ;  /* 0x000000011919a824 */ /* 0x000fc800078e0a1d */
[--C-:B------:R-:W-:Y:S01]  /*ceb0*/  @!P6 IMAD.IADD R15, R15, 0x1, -R29.reuse ;  /* 0x000000010f0fe824 */ /* 0x100fe200078e0a1d */
[C---:B------:R-:W-:Y:S01]  /*cec0*/  ISETP.GT.U32.AND P1, PT, R29.reuse, R16, PT ;  /* 0x000000101d00720c */ /* 0x040fe20003f24070 */
[--C-:B------:R-:W-:Y:S01]  /*ced0*/  @!P3 IMAD.IADD R24, R24, 0x1, -R29.reuse ;  /* 0x000000011818b824 */ /* 0x100fe200078e0a1d */
[----:B------:R-:W-:Y:S01]  /*cee0*/  ISETP.GT.U32.AND P6, PT, R29, R21, PT ;  /* 0x000000151d00720c */ /* 0x000fe20003fc4070 */
[--C-:B------:R-:W-:Y:S02]  /*cef0*/  @!P4 IMAD.IADD R9, R9, 0x1, -R29.reuse ;  /* 0x000000010909c824 */ /* 0x100fe400078e0a1d */
[--C-:B------:R-:W-:Y:S01]  /*cf00*/  @!P5 IMAD.IADD R10, R10, 0x1, -R29.reuse ;  /* 0x000000010a0ad824 */ /* 0x100fe200078e0a1d */
[----:B------:R0:W-:Y:S01]  /*cf10*/  STL [R1+0xf4], R24 ;  /* 0x0000f41801007387 */ /* 0x0001e20000100800 */
[--C-:B------:R-:W-:Y:S01]  /*cf20*/  @!P0 IMAD.IADD R26, R26, 0x1, -R29.reuse ;  /* 0x000000011a1a8824 */ /* 0x100fe200078e0a1d */
[C---:B------:R-:W-:Y:S02]  /*cf30*/  ISETP.GT.U32.AND P0, PT, R29.reuse, R23, PT ;  /* 0x000000171d00720c */ /* 0x040fe40003f04070 */
[----:B------:R-:W-:Y:S01]  /*cf40*/  ISETP.GT.U32.AND P2, PT, R29, R19, PT ;  /* 0x000000131d00720c */ /* 0x000fe20003f44070 */
[----:B0-----:R-:W2:Y:S04]  /*cf50*/  LDL.LU R24, [R1+0xb4] ;  /* 0x0000b40001187983 */ /* 0x001ea80000300800 */
[----:B------:R-:W3:Y:S01]  /*cf60*/  LDL.LU R7, [R1+0xb0] ;  /* 0x0000b00001077983 */ /* 0x000ee20000300800 */
[----:B------:R-:W-:-:S03]  /*cf70*/  @!P1 IMAD.IADD R16, R16, 0x1, -R29 ;  /* 0x0000000110109824 */ /* 0x000fc600078e0a1d */
[----:B------:R0:W-:Y:S01]  /*cf80*/  STL [R1+0xf8], R9 ;  /* 0x0000f80901007387 */ /* 0x0001e20000100800 */
[----:B------:R-:W-:-:S03]  /*cf90*/  ISETP.GT.U32.AND P1, PT, R29, R25, PT ;  /* 0x000000191d00720c */ /* 0x000fc60003f24070 */
[----:B------:R-:W4:Y:S01]  /*cfa0*/  LDL.LU R8, [R1+0x90] ;  /* 0x0000900001087983 */ /* 0x000f220000300800 */
[----:B------:R-:W-:-:S03]  /*cfb0*/  @!P2 IMAD.IADD R19, R19, 0x1, -R29 ;  /* 0x000000011313a824 */ /* 0x000fc600078e0a1d */
[----:B------:R1:W-:Y:S01]  /*cfc0*/  STL [R1+0x108], R10 ;  /* 0x0001080a01007387 */ /* 0x0003e20000100800 */
[----:B------:R-:W-:-:S03]  /*cfd0*/  @!P6 IMAD.IADD R21, R21, 0x1, -R29 ;  /* 0x000000011515e824 */ /* 0x000fc600078e0a1d */
[----:B0-----:R-:W5:Y:S01]  /*cfe0*/  LDL.LU R9, [R1+0x94] ;  /* 0x0000940001097983 */ /* 0x001f620000300800 */
[----:B------:R-:W-:Y:S01]  /*cff0*/  ISETP.GT.U32.AND P2, PT, R29, R12, PT ;  /* 0x0000000c1d00720c */ /* 0x000fe20003f44070 */
[--C-:B------:R-:W-:Y:S01]  /*d000*/  @!P0 IMAD.IADD R23, R23, 0x1, -R29.reuse ;  /* 0x0000000117178824 */ /* 0x100fe200078e0a1d */
[C---:B------:R-:W-:Y:S01]  /*d010*/  ISETP.GT.U32.AND P3, PT, R29.reuse, R13, PT ;  /* 0x0000000d1d00720c */ /* 0x040fe20003f64070 */
[----:B-1----:R-:W2:Y:S01]  /*d020*/  LDL.LU R10, [R1+0x98] ;  /* 0x00009800010a7983 */ /* 0x002ea20000300800 */
[C---:B------:R-:W-:Y:S02]  /*d030*/  ISETP.GT.U32.AND P4, PT, R29.reuse, R14, PT ;  /* 0x0000000e1d00720c */ /* 0x040fe40003f84070 */
[C---:B------:R-:W-:Y:S01]  /*d040*/  ISETP.GT.U32.AND P0, PT, R29.reuse, R26, PT ;  /* 0x0000001a1d00720c */ /* 0x040fe20003f04070 */
[----:B------:R0:W-:Y:S01]  /*d050*/  STL [R1+0x114], R21 ;  /* 0x0001141501007387 */ /* 0x0001e20000100800 */
[----:B------:R-:W-:Y:S01]  /*d060*/  ISETP.GT.U32.AND P5, PT, R29, R15, PT ;  /* 0x0000000f1d00720c */ /* 0x000fe20003fa4070 */
[----:B------:R-:W-:-:S02]  /*d070*/  @!P1 IMAD.IADD R25, R25, 0x1, -R29 ;  /* 0x0000000119199824 */ /* 0x000fc400078e0a1d */
[----:B0-----:R-:W2:Y:S02]  /*d080*/  LDL.LU R21, [R1+0xa0] ;  /* 0x0000a00001157983 */ /* 0x001ea40000300800 */
[--C-:B------:R-:W-:Y:S02]  /*d090*/  @!P2 IMAD.IADD R12, R12, 0x1, -R29.reuse ;  /* 0x000000010c0ca824 */ /* 0x100fe400078e0a1d */
[--C-:B------:R-:W-:Y:S01]  /*d0a0*/  @!P3 IMAD.IADD R13, R13, 0x1, -R29.reuse ;  /* 0x000000010d0db824 */ /* 0x100fe200078e0a1d */
[----:B------:R0:W-:Y:S01]  /*d0b0*/  STL [R1+0x110], R23 ;  /* 0x0001101701007387 */ /* 0x0001e20000100800 */
[--C-:B------:R-:W-:Y:S02]  /*d0c0*/  @!P4 IMAD.IADD R14, R14, 0x1, -R29.reuse ;  /* 0x000000010e0ec824 */ /* 0x100fe400078e0a1d */
[--C-:B------:R-:W-:Y:S02]  /*d0d0*/  @!P0 IMAD.IADD R26, R26, 0x1, -R29.reuse ;  /* 0x000000011a1a8824 */ /* 0x100fe400078e0a1d */
[----:B------:R-:W-:Y:S01]  /*d0e0*/  @!P5 IMAD.IADD R15, R15, 0x1, -R29 ;  /* 0x000000010f0fd824 */ /* 0x000fe200078e0a1d */
        /* <DEDUP_REMOVED lines=15> */
[--C-:B------:R-:W-:Y:S02]  /*d1e0*/  @!P2 IMAD.IADD R27, R27, 0x1, -R29.reuse ;  /* 0x000000011b1ba824 */ /* 0x100fe400078e0a1d */
[--C-:B------:R-:W-:Y:S01]  /*d1f0*/  @!P3 IMAD.IADD R17, R17, 0x1, -R29.reuse ;  /* 0x000000011111b824 */ /* 0x100fe200078e0a1d */
[C---:B------:R-:W-:Y:S01]  /*d200*/  ISETP.GT.U32.AND P1, PT, R29.reuse, R16, PT ;  /* 0x000000101d00720c */ /* 0x040fe20003f24070 */
[--C-:B------:R-:W-:Y:S01]  /*d210*/  @!P4 IMAD.IADD R18, R18, 0x1, -R29.reuse ;  /* 0x000000011212c824 */ /* 0x100fe200078e0a1d */
[C---:B------:R-:W-:Y:S01]  /*d220*/  ISETP.GT.U32.AND P0, PT, R29.reuse, R22, PT ;  /* 0x000000161d00720c */ /* 0x040fe20003f04070 */
[----:B------:R-:W-:Y:S02]  /*d230*/  @!P5 IMAD.IADD R20, R20, 0x1, -R29 ;  /* 0x000000011414d824 */ /* 0x000fe400078e0a1d */
[----:B------:R-:W-:-:S02]  /*d240*/  IMAD R0, R29, R11, R0 ;  /* 0x0000000b1d007224 */ /* 0x000fc400078e0200 */
[----:B------:R-:W2:Y:S06]  /*d250*/  LDL.LU R11, [R1+0x80] ;  /* 0x00008000010b7983 */ /* 0x000eac0000300800 */
[--C-:B------:R-:W-:Y:S02]  /*d260*/  @!P1 IMAD.IADD R16, R16, 0x1, -R29.reuse ;  /* 0x0000000110109824 */ /* 0x100fe400078e0a1d */
[----:B------:R-:W-:-:S03]  /*d270*/  @!P0 IMAD.IADD R22, R22, 0x1, -R29 ;  /* 0x0000000116168824 */ /* 0x000fc600078e0a1d */
[----:B------:R-:W-:Y:S04]  /*d280*/  STL [R1+0xbc], R16 ;  /* 0x0000bc1001007387 */ /* 0x000fe80000100800 */
[----:B------:R-:W2:Y:S04]  /*d290*/  LDL.LU R12, [R1+0x84] ;  /* 0x00008400010c7983 */ /* 0x000ea80000300800 */
[----:B------:R0:W-:Y:S04]  /*d2a0*/  STL [R1+0xc8], R19 ;  /* 0x0000c81301007387 */ /* 0x0001e80000100800 */
[----:B------:R-:W2:Y:S04]  /*d2b0*/  LDL.LU R13, [R1+0x8c] ;  /* 0x00008c00010d7983 */ /* 0x000ea80000300800 */
[----:B------:R-:W2:Y:S01]  /*d2c0*/  LDL.LU R14, [R1+0x88] ;  /* 0x00008800010e7983 */ /* 0x000ea20000300800 */
[----:B---3--:R-:W-:-:S02]  /*d2d0*/  ISETP.GT.U32.AND P6, PT, R29, R7, PT ;  /* 0x000000071d00720c */ /* 0x008fc40003fc4070 */
        /* <DEDUP_REMOVED lines=14> */
[--C-:B------:R-:W-:Y:S02]  /*d3c0*/  @!P3 IMAD.IADD R18, R18, 0x1, -R29.reuse ;  /* 0x000000011212b824 */ /* 0x100fe400078e0a1d */
[--C-:B------:R-:W-:Y:S01]  /*d3d0*/  @!P5 IMAD.IADD R21, R21, 0x1, -R29.reuse ;  /* 0x000000011515d824 */ /* 0x100fe200078e0a1d */
[----:B------:R-:W-:Y:S01]  /*d3e0*/  ISETP.GT.U32.AND P5, PT, R29, R22, PT ;  /* 0x000000161d00720c */ /* 0x000fe20003fa4070 */
[----:B------:R-:W-:-:S12]  /*d3f0*/  @!P4 IMAD.IADD R20, R20, 0x1, -R29 ;  /* 0x000000011414c824 */ /* 0x000fd800078e0a1d */
[----:B------:R-:W-:Y:S01]  /*d400*/  @!P5 IMAD.IADD R22, R22, 0x1, -R29 ;  /* 0x000000011616d824 */ /* 0x000fe200078e0a1d */
[----:B0-----:R-:W-:Y:S02]  /*d410*/  IABS R19, R26 ;  /* 0x0000001a00137213 */ /* 0x001fe40000000000 */
        /* <DEDUP_REMOVED lines=11> */
[----:B------:R-:W3:Y:S04]  /*d4d0*/  LDL.LU R20, [R1+0x6c] ;  /* 0x00006c0001147983 */ /* 0x000ee80000300800 */
[----:B0-----:R-:W3:Y:S01]  /*d4e0*/  LDL.LU R22, [R1+0x174] ;  /* 0x0001740001167983 */ /* 0x001ee20000300800 */
[----:B------:R-:W-:-:S02]  /*d4f0*/  ISETP.GT.U32.AND P1, PT, R29, R24, PT ;  /* 0x000000181d00720c */ /* 0x000fc40003f24070 */
        /* <DEDUP_REMOVED lines=8> */
[C---:B------:R-:W-:Y:S02]  /*d580*/  ISETP.GT.U32.AND P1, PT, R29.reuse, R7, PT ;  /* 0x000000071d00720c */ /* 0x040fe40003f24070 */
[C---:B------:R-:W-:Y:S02]  /*d590*/  ISETP.GT.U32.AND P4, PT, R29.reuse, R10, PT ;  /* 0x0000000a1d00720c */ /* 0x040fe40003f84070 */
[C---:B------:R-:W-:Y:S01]  /*d5a0*/  ISETP.GT.U32.AND P6, PT, R29.reuse, R25, PT ;  /* 0x000000191d00720c */ /* 0x040fe20003fc4070 */
[--C-:B------:R-:W-:Y:S01]  /*d5b0*/  @!P0 IMAD.IADD R24, R24, 0x1, -R29.reuse ;  /* 0x0000000118188824 */ /* 0x100fe200078e0a1d */
[C---:B------:R-:W-:Y:S01]  /*d5c0*/  ISETP.GT.U32.AND P5, PT, R29.reuse, R21, PT ;  /* 0x000000151d00720c */ /* 0x040fe20003fa4070 */
[--C-:B------:R-:W-:Y:S01]  /*d5d0*/  @!P2 IMAD.IADD R8, R8, 0x1, -R29.reuse ;  /* 0x000000010808a824 */ /* 0x100fe200078e0a1d */
[----:B------:R-:W-:Y:S01]  /*d5e0*/  ISETP.GT.U32.AND P2, PT, R29, R12, PT ;  /* 0x0000000c1d00720c */ /* 0x000fe20003f44070 */
[----:B------:R-:W-:-:S04]  /*d5f0*/  @!P3 IMAD.IADD R9, R9, 0x1, -R29 ;  /* 0x000000010909b824 */ /* 0x000fc800078e0a1d */
[--C-:B------:R-:W-:Y:S01]  /*d600*/  @!P1 IMAD.IADD R7, R7, 0x1, -R29.reuse ;  /* 0x0000000107079824 */ /* 0x100fe200078e0a1d */
[C---:B------:R-:W-:Y:S02]  /*d610*/  ISETP.GT.U32.AND P1, PT, R29.reuse, R11, PT ;  /* 0x0000000b1d00720c */ /* 0x040fe40003f24070 */
[C---:B------:R-:W-:Y:S01]  /*d620*/  ISETP.GT.U32.AND P3, PT, R29.reuse, R13, PT ;  /* 0x0000000d1d00720c */ /* 0x040fe20003f64070 */
[----:B------:R0:W-:Y:S01]  /*d630*/  STL [R1+0xb4], R24 ;  /* 0x0000b41801007387 */ /* 0x0001e20000100800 */
[--C-:B------:R-:W-:Y:S01]  /*d640*/  @!P4 IMAD.IADD R10, R10, 0x1, -R29.reuse ;  /* 0x000000010a0ac824 */ /* 0x100fe200078e0a1d */
[C---:B------:R-:W-:Y:S02]  /*d650*/  ISETP.GT.U32.AND P4, PT, R29.reuse, R14, PT ;  /* 0x0000000e1d00720c */ /* 0x040fe40003f84070 */
[----:B------:R-:W-:Y:S01]  /*d660*/  ISETP.GT.U32.AND P0, PT, R29, R23, PT ;  /* 0x000000171d00720c */ /* 0x000fe20003f04070 */
[--C-:B------:R-:W-:Y:S01]  /*d670*/  @!P6 IMAD.IADD R25, R25, 0x1, -R29.reuse ;  /* 0x000000011919e824 */ /* 0x100fe200078e0a1d */
[----:B0-----:R-:W3:Y:S01]  /*d680*/  LDL.LU R24, [R1+0x194] ;  /* 0x0001940001187983 */ /* 0x001ee20000300800 */
[----:B------:R-:W-:-:S03]  /*d690*/  @!P5 IMAD.IADD R21, R21, 0x1, -R29 ;  /* 0x000000011515d824 */ /* 0x000fc600078e0a1d */
[--C-:B------:R-:W-:Y:S02]  /*d6a0*/  @!P1 IMAD.IADD R11, R11, 0x1, -R29.reuse ;  /* 0x000000010b0b9824 */ /* 0x100fe400078e0a1d */
[--C-:B------:R-:W-:Y:S02]  /*d6b0*/  @!P2 IMAD.IADD R12, R12, 0x1, -R29.reuse ;  /* 0x000000010c0ca824 */ /* 0x100fe400078e0a1d */
[--C-:B------:R-:W-:Y:S02]  /*d6c0*/  @!P3 IMAD.IADD R13, R13, 0x1, -R29.reuse ;  /* 0x000000010d0db824 */ /* 0x100fe400078e0a1d */
[--C-:B------:R-:W-:Y:S02]  /*d6d0*/  @!P4 IMAD.IADD R14, R14, 0x1, -R29.reuse ;  /* 0x000000010e0ec824 */ /* 0x100fe400078e0a1d */
[----:B------:R-:W-:Y:S01]  /*d6e0*/  @!P0 IMAD.IADD R23, R23, 0x1, -R29 ;  /* 0x0000000117178824 */ /* 0x000fe200078e0a1d */
[----:B------:R-:W-:Y:S04]  /*d6f0*/  STL [R1+0xb0], R7 ;  /* 0x0000b00701007387 */ /* 0x000fe80000100800 */
[----:B------:R-:W-:Y:S04]  /*d700*/  STL [R1+0x90], R8 ;  /* 0x0000900801007387 */ /* 0x000fe80000100800 */
[----:B------:R-:W-:Y:S04]  /*d710*/  STL [R1+0x94], R9 ;  /* 0x0000940901007387 */ /* 0x000fe80000100800 */
[----:B------:R-:W-:Y:S04]  /*d720*/  STL [R1+0x98], R10 ;  /* 0x0000980a01007387 */ /* 0x000fe80000100800 */
[----:B------:R-:W-:Y:S04]  /*d730*/  STL [R1+0xa0], R21 ;  /* 0x0000a01501007387 */ /* 0x000fe80000100800 */
[----:B------:R0:W-:Y:S04]  /*d740*/  STL [R1+0x7c], R25 ;  /* 0x00007c1901007387 */ /* 0x0001e80000100800 */
[----:B------:R1:W-:Y:S04]  /*d750*/  STL [R1+0x9c], R23 ;  /* 0x00009c1701007387 */ /* 0x0003e80000100800 */
[----:B0-----:R-:W3:Y:S04]  /*d760*/  LDL.LU R25, [R1+0x17c] ;  /* 0x00017c0001197983 */ /* 0x001ee80000300800 */
[----:B-1----:R-:W3:Y:S04]  /*d770*/  LDL.LU R23, [R1+0x138] ;  /* 0x0001380001177983 */ /* 0x002ee80000300800 */
[----:B------:R-:W3:Y:S04]  /*d780*/  LDL.LU R21, [R1+0x13c] ;  /* 0x00013c0001157983 */ /* 0x000ee80000300800 */
[----:B------:R-:W3:Y:S04]  /*d790*/  LDL.LU R7, [R1+0x144] ;  /* 0x0001440001077983 */ /* 0x000ee80000300800 */
[----:B------:R-:W3:Y:S04]  /*d7a0*/  LDL.LU R8, [R1+0x15c] ;  /* 0x00015c0001087983 */ /* 0x000ee80000300800 */
[----:B------:R-:W3:Y:S01]  /*d7b0*/  LDL.LU R9, [R1+0x14c] ;  /* 0x00014c0001097983 */ /* 0x000ee20000300800 */
[----:B--2---:R-:W-:-:S02]  /*d7c0*/  ISETP.GT.U32.AND P5, PT, R29, R26, PT ;  /* 0x0000001a1d00720c */ /* 0x004fc40003fa4070 */
[C---:B----4-:R-:W-:Y:S02]  /*d7d0*/  ISETP.GT.U32.AND P6, PT, R29.reuse, R15, PT ;  /* 0x0000000f1d00720c */ /* 0x050fe40003fc4070 */
[C---:B-----5:R-:W-:Y:S02]  /*d7e0*/  ISETP.GT.U32.AND P1, PT, R29.reuse, R16, PT ;  /* 0x000000101d00720c */ /* 0x060fe40003f24070 */
[C---:B---3--:R-:W-:Y:S02]  /*d7f0*/  ISETP.GT.U32.AND P2, PT, R29.reuse, R17, PT ;  /* 0x000000111d00720c */ /* 0x048fe40003f44070 */
[C---:B------:R-:W-:Y:S02]  /*d800*/  ISETP.GT.U32.AND P3, PT, R29.reuse, R18, PT ;  /* 0x000000121d00720c */ /* 0x040fe40003f64070 */
[----:B------:R-:W-:-:S05]  /*d810*/  ISETP.GT.U32.AND P0, PT, R29, R27, PT ;  /* 0x0000001b1d00720c */ /* 0x000fca0003f04070 */
[--C-:B------:R-:W-:Y:S01]  /*d820*/  @!P6 IMAD.IADD R15, R15, 0x1, -R29.reuse ;  /* 0x000000010f0fe824 */ /* 0x100fe200078e0a1d */
[C---:B------:R-:W-:Y:S01]  /*d830*/  ISETP.GT.U32.AND P4, PT, R29.reuse, R20, PT ;  /* 0x000000141d00720c */ /* 0x040fe20003f84070 */
[--C-:B------:R-:W-:Y:S01]  /*d840*/  @!P5 IMAD.IADD R26, R26, 0x1, -R29.reuse ;  /* 0x000000011a1ad824 */ /* 0x100fe200078e0a1d */
[C---:B------:R-:W-:Y:S01]  /*d850*/  ISETP.GT.U32.AND P6, PT, R29.reuse, R11, PT ;  /* 0x0000000b1d00720c */ /* 0x040fe20003fc4070 */
[--C-:B------:R-:W-:Y:S01]  /*d860*/  @!P1 IMAD.IADD R16, R16, 0x1, -R29.reuse ;  /* 0x0000000110109824 */ /* 0x100fe200078e0a1d */
[----:B------:R-:W-:Y:S01]  /*d870*/  ISETP.GT.U32.AND P1, PT, R29, R12, PT ;  /* 0x0000000c1d00720c */ /* 0x000fe20003f24070 */
[--C-:B------:R-:W-:Y:S01]  /*d880*/  @!P2 IMAD.IADD R17, R17, 0x1, -R29.reuse ;  /* 0x000000011111a824 */ /* 0x100fe200078e0a1d */
[C---:B------:R-:W-:Y:S01]  /*d890*/  ISETP.GT.U32.AND P5, PT, R29.reuse, R22, PT ;  /* 0x000000161d00720c */ /* 0x040fe20003fa4070 */
[--C-:B------:R-:W-:Y:S01]  /*d8a0*/  @!P3 IMAD.IADD R18, R18, 0x1, -R29.reuse ;  /* 0x000000011212b824 */ /* 0x100fe200078e0a1d */
[C---:B------:R-:W-:Y:S02]  /*d8b0*/  ISETP.GT.U32.AND P2, PT, R29.reuse, R13, PT ;  /* 0x0000000d1d00720c */ /* 0x040fe40003f44070 */
[----:B------:R-:W-:Y:S01]  /*d8c0*/  ISETP.GT.U32.AND P3, PT, R29, R14, PT ;  /* 0x0000000e1d00720c */ /* 0x000fe20003f64070 */
[----:B------:R-:W-:-:S02]  /*d8d0*/  @!P0 IMAD.IADD R27, R27, 0x1, -R29 ;  /* 0x000000011b1b8824 */ /* 0x000fc400078e0a1d */
[--C-:B------:R-:W-:Y:S01]  /*d8e0*/  @!P4 IMAD.IADD R20, R20, 0x1, -R29.reuse ;  /* 0x000000011414c824 */ /* 0x100fe200078e0a1d */
[----:B------:R-:W-:Y:S01]  /*d8f0*/  ISETP.GT.U32.AND P4, PT, R29, R26, PT ;  /* 0x0000001a1d00720c */ /* 0x000fe20003f84070 */
[--C-:B------:R-:W-:Y:S02]  /*d900*/  @!P6 IMAD.IADD R11, R11, 0x1, -R29.reuse ;  /* 0x000000010b0be824 */ /* 0x100fe400078e0a1d */
[--C-:B------:R-:W-:Y:S02]  /*d910*/  @!P1 IMAD.IADD R12, R12, 0x1, -R29.reuse ;  /* 0x000000010c0c9824 */ /* 0x100fe400078e0a1d */
[--C-:B------:R-:W-:Y:S01]  /*d920*/  @!P5 IMAD.IADD R22, R22, 0x1, -R29.reuse ;  /* 0x000000011616d824 */ /* 0x100fe200078e0a1d */
[----:B------:R-:W-:Y:S01]  /*d930*/  ISETP.GT.U32.AND P5, PT, R29, R27, PT ;  /* 0x0000001b1d00720c */ /* 0x000fe20003fa4070 */
[--C-:B------:R-:W-:Y:S01]  /*d940*/  @!P2 IMAD.IADD R13, R13, 0x1, -R29.reuse ;  /* 0x000000010d0da824 */ /* 0x100fe200078e0a1d */
[----:B------:R0:W-:Y:S01]  /*d950*/  STL [R1+0x80], R11 ;  /* 0x0000800b01007387 */ /* 0x0001e20000100800 */
[----:B------:R-:W-:-:S03]  /*d960*/  @!P3 IMAD.IADD R14, R14, 0x1, -R29 ;  /* 0x000000010e0eb824 */ /* 0x000fc600078e0a1d */
[----:B------:R1:W-:Y:S01]  /*d970*/  STL [R1+0x84], R12 ;  /* 0x0000840c01007387 */ /* 0x0003e20000100800 */
[----:B------:R-:W-:-:S03]  /*d980*/  @!P4 IMAD.IADD R26, R26, 0x1, -R29 ;  /* 0x000000011a1ac824 */ /* 0x000fc600078e0a1d */
[----:B------:R-:W2:Y:S04]  /*d990*/  LDL.LU R10, [R1+0xfc] ;  /* 0x0000fc00010a7983 */ /* 0x000ea80000300800 */
[----:B------:R3:W-:Y:S04]  /*d9a0*/  STL [R1+0x8c], R13 ;  /* 0x00008c0d01007387 */ /* 0x0007e80000100800 */
[----:B0-----:R-:W4:Y:S04]  /*d9b0*/  LDL.LU R11, [R1+0x100] ;  /* 0x00010000010b7983 */ /* 0x001f280000300800 */
[----:B------:R0:W-:Y:S04]  /*d9c0*/  STL [R1+0x88], R14 ;  /* 0x0000880e01007387 */ /* 0x0001e80000100800 */
[----:B-1----:R-:W5:Y:S01]  /*d9d0*/  LDL.LU R12, [R1+0x104] ;  /* 0x00010400010c7983 */ /* 0x002f620000300800 */
[----:B------:R-:W-:-:S03]  /*d9e0*/  @!P5 IMAD.IADD R27, R27, 0x1, -R29 ;  /* 0x000000011b1bd824 */ /* 0x000fc600078e0a1d */
[----:B---3--:R-:W3:Y:S04]  /*d9f0*/  LDL.LU R13, [R1+0x124] ;  /* 0x00012400010d7983 */ /* 0x008ee80000300800 */
[----:B------:R1:W-:Y:S04]  /*da00*/  STL [R1+0x70], R26 ;  /* 0x0000701a01007387 */ /* 0x0003e80000100800 */
[----:B0-----:R-:W3:Y:S04]  /*da10*/  LDL.LU R14, [R1+0x10c] ;  /* 0x00010c00010e7983 */ /* 0x001ee80000300800 */
[----:B-1----:R-:W3:Y:S04]  /*da20*/  LDL.LU R26, [R1+0xc0] ;  /* 0x0000c000011a7983 */ /* 0x002ee80000300800 */
[----:B------:R0:W-:Y:S04]  /*da30*/  STL [R1+0x74], R27 ;  /* 0x0000741b01007387 */ /* 0x0001e80000100800 */
[----:B0-----:R-:W3:Y:S01]  /*da40*/  LDL.LU R27, [R1+0xc4] ;  /* 0x0000c400011b7983 */ /* 0x001ee20000300800 */
[----:B------:R-:W-:-:S02]  /*da50*/  ISETP.GT.U32.AND P0, PT, R29, R24, PT ;  /* 0x000000181d00720c */ /* 0x000fc40003f04070 */
[C---:B------:R-:W-:Y:S02]  /*da60*/  ISETP.GT.U32.AND P1, PT, R29.reuse, R16, PT ;  /* 0x000000101d00720c */ /* 0x040fe40003f24070 */
[C---:B------:R-:W-:Y:S02]  /*da70*/  ISETP.GT.U32.AND P2, PT, R29.reuse, R17, PT ;  /* 0x000000111d00720c */ /* 0x040fe40003f44070 */
[----:B------:R-:W-:-:S07]  /*da80*/  ISETP.GT.U32.AND P3, PT, R29, R18, PT ;  /* 0x000000121d00720c */ /* 0x000fce0003f64070 */
[--C-:B------:R-:W-:Y:S01]  /*da90*/  @!P0 IMAD.IADD R24, R24, 0x1, -R29.reuse ;  /* 0x0000000118188824 */ /* 0x100fe200078e0a1d */
[C---:B------:R-:W-:Y:S02]  /*daa0*/  ISETP.GT.U32.AND P0, PT, R29.reuse, R15, PT ;  /* 0x0000000f1d00720c */ /* 0x040fe40003f04070 */
[C---:B------:R-:W-:Y:S02]  /*dab0*/  ISETP.GT.U32.AND P4, PT, R29.reuse, R20, PT ;  /* 0x000000141d00720c */ /* 0x040fe40003f84070 */
[C---:B------:R-:W-:Y:S02]  /*dac0*/  ISETP.GT.U32.AND P5, PT, R29.reuse, R22, PT ;  /* 0x000000161d00720c */ /* 0x040fe40003fa4070 */
[----:B------:R-:W-:Y:S01]  /*dad0*/  ISETP.GT.U32.AND P6, PT, R29, R24, PT ;  /* 0x000000181d00720c */ /* 0x000fe20003fc4070 */
[--C-:B------:R-:W-:Y:S02]  /*dae0*/  @!P1 IMAD.IADD R16, R16, 0x1, -R29.reuse ;  /* 0x0000000110109824 */ /* 0x100fe400078e0a1d */
[----:B------:R-:W-:-:S04]  /*daf0*/  @!P2 IMAD.IADD R17, R17, 0x1, -R29 ;  /* 0x000000011111a824 */ /* 0x000fc800078e0a1d */
[--C-:B------:R-:W-:Y:S01]  /*db00*/  @!P0 IMAD.IADD R15, R15, 0x1, -R29.reuse ;  /* 0x000000010f0f8824 */ /* 0x100fe200078e0a1d */
[C---:B------:R-:W-:Y:S02]  /*db10*/  ISETP.GT.U32.AND P0, PT, R29.reuse, R25, PT ;  /* 0x000000191d00720c */ /* 0x040fe40003f04070 */
[C---:B------:R-:W-:Y:S01]  /*db20*/  ISETP.GT.U32.AND P1, PT, R29.reuse, R23, PT ;  /* 0x000000171d00720c */ /* 0x040fe20003f24070 */
[--C-:B------:R-:W-:Y:S01]  /*db30*/  @!P3 IMAD.IADD R18, R18, 0x1, -R29.reuse ;  /* 0x000000011212b824 */ /* 0x100fe200078e0a1d */
[C---:B------:R-:W-:Y:S01]  /*db40*/  ISETP.GT.U32.AND P2, PT, R29.reuse, R21, PT ;  /* 0x000000151d00720c */ /* 0x040fe20003f44070 */
[--C-:B------:R-:W-:Y:S01]  /*db50*/  @!P4 IMAD.IADD R20, R20, 0x1, -R29.reuse ;  /* 0x000000011414c824 */ /* 0x100fe200078e0a1d */
[C---:B------:R-:W-:Y:S01]  /*db60*/  ISETP.GT.U32.AND P3, PT, R29.reuse, R7, PT ;  /* 0x000000071d00720c */ /* 0x040fe20003f64070 */
[--C-:B------:R-:W-:Y:S01]  /*db70*/  @!P5 IMAD.IADD R22, R22, 0x1, -R29.reuse ;  /* 0x000000011616d824 */ /* 0x100fe200078e0a1d */
[----:B------:R-:W-:Y:S01]  /*db80*/  ISETP.GT.U32.AND P4, PT, R29, R8, PT ;  /* 0x000000081d00720c */ /* 0x000fe20003f84070 */
[----:B------:R-:W-:-:S04]  /*db90*/  @!P6 IMAD.IADD R24, R24, 0x1, -R29 ;  /* 0x000000011818e824 */ /* 0x000fc800078e0a1d */
[--C-:B------:R-:W-:Y:S01]  /*dba0*/  @!P0 IMAD.IADD R25, R25, 0x1, -R29.reuse ;  /* 0x0000000119198824 */ /* 0x100fe200078e0a1d */
[----:B------:R-:W-:Y:S01]  /*dbb0*/  ISETP.GT.U32.AND P5, PT, R29, R9, PT ;  /* 0x000000091d00720c */ /* 0x000fe20003fa4070 */
[--C-:B------:R-:W-:Y:S02]  /*dbc0*/  @!P1 IMAD.IADD R23, R23, 0x1, -R29.reuse ;  /* 0x0000000117179824 */ /* 0x100fe400078e0a1d */
[--C-:B------:R-:W-:Y:S02]  /*dbd0*/  @!P2 IMAD.IADD R21, R21, 0x1, -R29.reuse ;  /* 0x000000011515a824 */ /* 0x100fe400078e0a1d */
[--C-:B------:R-:W-:Y:S02]  /*dbe0*/  @!P3 IMAD.IADD R7, R7, 0x1, -R29.reuse ;  /* 0x000000010707b824 */ /* 0x100fe400078e0a1d */
[----:B------:R-:W-:-:S06]  /*dbf0*/  @!P4 IMAD.IADD R8, R8, 0x1, -R29 ;  /* 0x000000010808c824 */ /* 0x000fcc00078e0a1d */
[----:B------:R-:W-:Y:S01]  /*dc00*/  @!P5 IMAD.IADD R9, R9, 0x1, -R29 ;  /* 0x000000010909d824 */ /* 0x000fe200078e0a1d */
[----:B------:R0:W-:Y:S01]  /*dc10*/  STL [R1+0x78], R15 ;  /* 0x0000780f01007387 */ /* 0x0001e20000100800 */
[----:B------:R-:W-:-:S03]  /*dc20*/  IMAD.HI.U32 R28, R28, R19, RZ ;  /* 0x000000131c1c7227 */ /* 0x000fc600078e00ff */
[----:B------:R1:W-:Y:S04]  /*dc30*/  STL [R1+0x1c0], R16 ;  /* 0x0001c01001007387 */ /* 0x0003e80000100800 */
[----:B------:R0:W-:Y:S01]  /*dc40*/  STL [R1+0x1b0], R17 ;  /* 0x0001b01101007387 */ /* 0x0001e20000100800 */
[----:B------:R-:W-:-:S03]  /*dc50*/  IMAD.MOV R28, RZ, RZ, -R28 ;  /* 0x000000ffff1c7224 */ /* 0x000fc600078e0a1c */
[----:B------:R1:W-:Y:S04]  /*dc60*/  STL [R1+0x68], R18 ;  /* 0x0000681201007387 */ /* 0x0003e80000100800 */
[----:B------:R1:W-:Y:S04]  /*dc70*/  STL [R1+0x6c], R20 ;  /* 0x00006c1401007387 */ /* 0x0003e80000100800 */
[----:B0-----:R-:W3:Y:S04]  /*dc80*/  LDL.LU R15, [R1+0xcc] ;  /* 0x0000cc00010f7983 */ /* 0x001ee80000300800 */
[----:B------:R-:W-:Y:S01]  /*dc90*/  STL [R1+0x174], R22 ;  /* 0x0001741601007387 */ /* 0x000fe20000100800 */
[----:B------:R-:W-:-:S03]  /*dca0*/  IMAD R28, R29, R28, R19 ;  /* 0x0000001c1d1c7224 */ /* 0x000fc600078e0213 */
[----:B-1----:R-:W3:Y:S04]  /*dcb0*/  LDL.LU R16, [R1+0xe4] ;  /* 0x0000e40001107983 */ /* 0x002ee80000300800 */
[----:B------:R-:W3:Y:S04]  /*dcc0*/  LDL.LU R17, [R1+0xd4] ;  /* 0x0000d40001117983 */ /* 0x000ee80000300800 */
[----:B------:R-:W-:Y:S04]  /*dcd0*/  STL [R1+0x194], R24 ;  /* 0x0001941801007387 */ /* 0x000fe80000100800 */
[----:B------:R-:W3:Y:S04]  /*dce0*/  LDL.LU R18, [R1+0x1c] ;  /* 0x00001c0001127983 */ /* 0x000ee80000300800 */
[----:B------:R-:W3:Y:S04]  /*dcf0*/  LDL.LU R19, [R1+0x18] ;  /* 0x0000180001137983 */ /* 0x000ee80000300800 */
[----:B------:R-:W3:Y:S01]  /*dd00*/  LDL.LU R20, [R1+0x14] ;  /* 0x0000140001147983 */ /* 0x000ee20000300800 */
[----:B--2---:R-:W-:-:S02]  /*dd10*/  ISETP.GT.U32.AND P6, PT, R29, R10, PT ;  /* 0x0000000a1d00720c */ /* 0x004fc40003fc4070 */
[C---:B----4-:R-:W-:Y:S02]  /*dd20*/  ISETP.GT.U32.AND P0, PT, R29.reuse, R11, PT ;  /* 0x0000000b1d00720c */ /* 0x050fe40003f04070 */
[C---:B-----5:R-:W-:Y:S02]  /*dd30*/  ISETP.GT.U32.AND P1, PT, R29.reuse, R12, PT ;  /* 0x0000000c1d00720c */ /* 0x060fe40003f24070 */
[----:B---3--:R-:W-:-:S07]  /*dd40*/  ISETP.GT.U32.AND P2, PT, R29, R13, PT ;  /* 0x0000000d1d00720c */ /* 0x008fce0003f44070 */
[--C-:B------:R-:W-:Y:S01]  /*dd50*/  @!P6 IMAD.IADD R10, R10, 0x1, -R29.reuse ;  /* 0x000000010a0ae824 */ /* 0x100fe200078e0a1d */
[C---:B------:R-:W-:Y:S02]  /*dd60*/  ISETP.GT.U32.AND P6, PT, R29.reuse, R25, PT ;  /* 0x000000191d00720c */ /* 0x040fe40003fc4070 */
[----:B------:R-:W-:Y:S01]  /*dd70*/  ISETP.GT.U32.AND P3, PT, R29, R14, PT ;  /* 0x0000000e1d00720c */ /* 0x000fe20003f64070 */
[--C-:B------:R-:W-:Y:S01]  /*dd80*/  @!P0 IMAD.IADD R11, R11, 0x1, -R29.reuse ;  /* 0x000000010b0b8824 */ /* 0x100fe200078e0a1d */
[C---:B------:R-:W-:Y:S01]  /*dd90*/  ISETP.GT.U32.AND P4, PT, R29.reuse, R26, PT ;  /* 0x0000001a1d00720c */ /* 0x040fe20003f84070 */
[--C-:B------:R-:W-:Y:S01]  /*dda0*/  @!P1 IMAD.IADD R12, R12, 0x1, -R29.reuse ;  /* 0x000000010c0c9824 */ /* 0x100fe200078e0a1d */
[----:B------:R-:W-:Y:S01]  /*ddb0*/  ISETP.GT.U32.AND P0, PT, R29, R23, PT ;  /* 0x000000171d00720c */ /* 0x000fe20003f04070 */
[----:B------:R-:W-:Y:S01]  /*ddc0*/  @!P2 IMAD.IADD R13, R13, 0x1, -R29 ;  /* 0x000000010d0da824 */ /* 0x000fe200078e0a1d */
[C---:B------:R-:W-:Y:S02]  /*ddd0*/  ISETP.GT.U32.AND P1, PT, R29.reuse, R21, PT ;  /* 0x000000151d00720c */ /* 0x040fe40003f24070 */
[----:B------:R-:W-:-:S05]  /*dde0*/  ISETP.GT.U32.AND P2, PT, R29, R7, PT ;  /* 0x000000071d00720c */ /* 0x000fca0003f44070 */
[--C-:B------:R-:W-:Y:S01]  /*ddf0*/  @!P3 IMAD.IADD R14, R14, 0x1, -R29.reuse ;  /* 0x000000010e0eb824 */ /* 0x100fe200078e0a1d */
[C---:B------:R-:W-:Y:S01]  /*de00*/  ISETP.GT.U32.AND P5, PT, R29.reuse, R27, PT ;  /* 0x0000001b1d00720c */ /* 0x040fe20003fa4070 */
[--C-:B------:R-:W-:Y:S01]  /*de10*/  @!P4 IMAD.IADD R26, R26, 0x1, -R29.reuse ;  /* 0x000000011a1ac824 */ /* 0x100fe200078e0a1d */
[C---:B------:R-:W-:Y:S02]  /*de20*/  ISETP.GT.U32.AND P3, PT, R29.reuse, R8, PT ;  /* 0x000000081d00720c */ /* 0x040fe40003f64070 */
[----:B------:R-:W-:Y:S01]  /*de30*/  ISETP.GT.U32.AND P4, PT, R29, R9, PT ;  /* 0x000000091d00720c */ /* 0x000fe20003f84070 */
[--C-:B------:R-:W-:Y:S02]  /*de40*/  @!P6 IMAD.IADD R25, R25, 0x1, -R29.reuse ;  /* 0x000000011919e824 */ /* 0x100fe400078e0a1d */
[--C-:B------:R-:W-:Y:S01]  /*de50*/  @!P0 IMAD.IADD R23, R23, 0x1, -R29.reuse ;  /* 0x0000000117178824 */ /* 0x100fe200078e0a1d */
[----:B------:R-:W-:Y:S01]  /*de60*/  ISETP.GT.U32.AND P0, PT, R29, R11, PT ;  /* 0x0000000b1d00720c */ /* 0x000fe20003f04070 */
[----:B------:R-:W-:-:S04]  /*de70*/  @!P1 IMAD.IADD R21, R21, 0x1, -R29 ;  /* 0x0000000115159824 */ /* 0x000fc800078e0a1d */
[--C-:B------:R-:W-:Y:S01]  /*de80*/  @!P5 IMAD.IADD R27, R27, 0x1, -R29.reuse ;  /* 0x000000011b1bd824 */ /* 0x100fe200078e0a1d */
[C---:B------:R-:W-:Y:S01]  /*de90*/  ISETP.GT.U32.AND P5, PT, R29.reuse, R10, PT ;  /* 0x0000000a1d00720c */ /* 0x040fe20003fa4070 */
[----:B------:R0:W-:Y:S01]  /*dea0*/  STL [R1+0x17c], R25 ;  /* 0x00017c1901007387 */ /* 0x0001e20000100800 */
[----:B------:R-:W-:Y:S01]  /*deb0*/  ISETP.GT.U32.AND P1, PT, R29, R12, PT ;  /* 0x0000000c1d00720c */ /* 0x000fe20003f24070 */
[--C-:B------:R-:W-:Y:S01]  /*dec0*/  @!P2 IMAD.IADD R7, R7, 0x1, -R29.reuse ;  /* 0x000000010707a824 */ /* 0x100fe200078e0a1d */
[C---:B------:R-:W-:Y:S01]  /*ded0*/  ISETP.GT.U32.AND P2, PT, R29.reuse, R13, PT ;  /* 0x0000000d1d00720c */ /* 0x040fe20003f44070 */
[--C-:B------:R-:W-:Y:S01]  /*dee0*/  @!P3 IMAD.IADD R8, R8, 0x1, -R29.reuse ;  /* 0x000000010808b824 */ /* 0x100fe200078e0a1d */
[----:B------:R-:W-:Y:S01]  /*def0*/  ISETP.GT.U32.AND P3, PT, R29, R14, PT ;  /* 0x0000000e1d00720c */ /* 0x000fe20003f64070 */
[----:B------:R-:W-:Y:S01]  /*df00*/  @!P4 IMAD.IADD R9, R9, 0x1, -R29 ;  /* 0x000000010909c824 */ /* 0x000fe200078e0a1d */
[----:B0-----:R-:W2:Y:S04]  /*df10*/  LDL.LU R25, [R1+0x10] ;  /* 0x0000100001197983 */ /* 0x001ea80000300800 */
[----:B------:R-:W3:Y:S01]  /*df20*/  LDL.LU R24, [R1+0xc] ;  /* 0x00000c0001187983 */ /* 0x000ee20000300800 */
[----:B------:R-:W-:-:S03]  /*df30*/  ISETP.GT.U32.AND P4, PT, R29, R26, PT ;  /* 0x0000001a1d00720c */ /* 0x000fc60003f84070 */
[----:B------:R0:W-:Y:S01]  /*df40*/  STL [R1+0x138], R23 ;  /* 0x0001381701007387 */ /* 0x0001e20000100800 */
[----:B------:R-:W-:Y:S01]  /*df50*/  ISETP.GT.U32.AND P6, PT, R29, R27, PT ;  /* 0x0000001b1d00720c */ /* 0x000fe20003fc4070 */
[--C-:B------:R-:W-:Y:S02]  /*df60*/  @!P5 IMAD.IADD R10, R10, 0x1, -R29.reuse ;  /* 0x000000010a0ad824 */ /* 0x100fe400078e0a1d */
[----:B0-----:R-:W4:Y:S04]  /*df70*/  LDL.LU R23, [R1+0x8] ;  /* 0x0000080001177983 */ /* 0x001f280000300800 */
[----:B------:R-:W5:Y:S04]  /*df80*/  LDL.LU R22, [R1+0x4] ;  /* 0x0000040001167983 */ /* 0x000f680000300800 */
[----:B------:R0:W-:Y:S01]  /*df90*/  STL [R1+0x13c], R21 ;  /* 0x00013c1501007387 */ /* 0x0001e20000100800 */
[----:B------:R-:W-:-:S02]  /*dfa0*/  @!P0 IMAD.IADD R11, R11, 0x1, -R29 ;  /* 0x000000010b0b8824 */ /* 0x000fc400078e0a1d */
[--C-:B------:R-:W-:Y:S01]  /*dfb0*/  @!P1 IMAD.IADD R12, R12, 0x1, -R29.reuse ;  /* 0x000000010c0c9824 */ /* 0x100fe200078e0a1d */
[----:B0-----:R-:W5:Y:S04]  /*dfc0*/  LDL.LU R21, [R1] ;  /* 0x0000000001157983 */ /* 0x001f680000300800 */
[----:B------:R0:W-:Y:S01]  /*dfd0*/  STL [R1+0x144], R7 ;  /* 0x0001440701007387 */ /* 0x0001e20000100800 */
[----:B------:R-:W-:-:S03]  /*dfe0*/  @!P2 IMAD.IADD R13, R13, 0x1, -R29 ;  /* 0x000000010d0da824 */ /* 0x000fc600078e0a1d */
[----:B0-----:R-:W5:Y:S04]  /*dff0*/  LDL.LU R7, [R1+0x1680] ;  /* 0x0016800001077983 */ /* 0x001f680000300800 */
        /* <DEDUP_REMOVED lines=9> */
[----:B------:R0:W-:Y:S04]  /*e090*/  STL [R1+0x100], R11 ;  /* 0x0001000b01007387 */ /* 0x0001e80000100800 */
        /* <DEDUP_REMOVED lines=10> */
[----:B0-----:R-:W5:Y:S01]  /*e140*/  LDL.LU R27, [R1+0x165c] ;  /* 0x00165c00011b7983 */ /* 0x001f620000300800 */
[----:B------:R-:W-:-:S02]  /*e150*/  ISETP.GT.U32.AND P5, PT, R29, R15, PT ;  /* 0x0000000f1d00720c */ /* 0x000fc40003fa4070 */
[C---:B------:R-:W-:Y:S02]  /*e160*/  ISETP.GT.U32.AND P0, PT, R29.reuse, R16, PT ;  /* 0x000000101d00720c */ /* 0x040fe40003f04070 */
[C---:B------:R-:W-:Y:S02]  /*e170*/  ISETP.GT.U32.AND P1, PT, R29.reuse, R17, PT ;  /* 0x000000111d00720c */ /* 0x040fe40003f24070 */
[C---:B------:R-:W-:Y:S02]  /*e180*/  ISETP.GT.U32.AND P2, PT, R29.reuse, R18, PT ;  /* 0x000000121d00720c */ /* 0x040fe40003f44070 */
[C---:B------:R-:W-:Y:S02]  /*e190*/  ISETP.GT.U32.AND P3, PT, R29.reuse, R19, PT ;  /* 0x000000131d00720c */ /* 0x040fe40003f64070 */
[----:B------:R-:W-:-:S03]  /*e1a0*/  ISETP.GT.U32.AND P4, PT, R29, R20, PT ;  /* 0x000000141d00720c */ /* 0x000fc60003f84070 */
[--C-:B------:R-:W-:Y:S02]  /*e1b0*/  @!P5 IMAD.IADD R15, R15, 0x1, -R29.reuse ;  /* 0x000000010f0fd824 */ /* 0x100fe400078e0a1d */
[--C-:B------:R-:W-:Y:S02]  /*e1c0*/  @!P0 IMAD.IADD R16, R16, 0x1, -R29.reuse ;  /* 0x0000000110108824 */ /* 0x100fe400078e0a1d */
[--C-:B------:R-:W-:Y:S02]  /*e1d0*/  @!P1 IMAD.IADD R17, R17, 0x1, -R29.reuse ;  /* 0x0000000111119824 */ /* 0x100fe400078e0a1d */
[--C-:B------:R-:W-:Y:S02]  /*e1e0*/  @!P2 IMAD.IADD R18, R18, 0x1, -R29.reuse ;  /* 0x000000011212a824 */ /* 0x100fe400078e0a1d */
[--C-:B------:R-:W-:Y:S02]  /*e1f0*/  @!P3 IMAD.IADD R19, R19, 0x1, -R29.reuse ;  /* 0x000000011313b824 */ /* 0x100fe400078e0a1d */
[----:B------:R-:W-:Y:S01]  /*e200*/  @!P4 IMAD.IADD R20, R20, 0x1, -R29 ;  /* 0x000000011414c824 */ /* 0x000fe200078e0a1d */
[----:B--2---:R-:W-:-:S02]  /*e210*/  ISETP.GT.U32.AND P6, PT, R29, R25, PT ;  /* 0x000000191d00720c */ /* 0x004fc40003fc4070 */
[C---:B---3--:R-:W-:Y:S02]  /*e220*/  ISETP.GT.U32.AND P5, PT, R29.reuse, R24, PT ;  /* 0x000000181d00720c */ /* 0x048fe40003fa4070 */
[C---:B----4-:R-:W-:Y:S02]  /*e230*/  ISETP.GT.U32.AND P0, PT, R29.reuse, R23, PT ;  /* 0x000000171d00720c */ /* 0x050fe40003f04070 */
[----:B-----5:R-:W-:-:S07]  /*e240*/  ISETP.GT.U32.AND P1, PT, R29, R22, PT ;  /* 0x000000161d00720c */ /* 0x020fce0003f24070 */
[--C-:B------:R-:W-:Y:S01]  /*e250*/  @!P6 IMAD.IADD R25, R25, 0x1, -R29.reuse ;  /* 0x000000011919e824 */ /* 0x100fe200078e0a1d */
[C---:B------:R-:W-:Y:S01]  /*e260*/  ISETP.GT.U32.AND P6, PT, R29.reuse, R15, PT ;  /* 0x0000000f1d00720c */ /* 0x040fe20003fc4070 */
[--C-:B------:R-:W-:Y:S01]  /*e270*/  @!P5 IMAD.IADD R24, R24, 0x1, -R29.reuse ;  /* 0x000000011818d824 */ /* 0x100fe200078e0a1d */
[C---:B------:R-:W-:Y:S02]  /*e280*/  ISETP.GT.U32.AND P5, PT, R29.reuse, R16, PT ;  /* 0x000000101d00720c */ /* 0x040fe40003fa4070 */
[----:B------:R-:W-:Y:S01]  /*e290*/  ISETP.GT.U32.AND P2, PT, R29, R21, PT ;  /* 0x000000151d00720c */ /* 0x000fe20003f44070 */
[--C-:B------:R-:W-:Y:S01]  /*e2a0*/  @!P0 IMAD.IADD R23, R23, 0x1, -R29.reuse ;  /* 0x0000000117178824 */ /* 0x100fe200078e0a1d */
[C---:B------:R-:W-:Y:S01]  /*e2b0*/  ISETP.GT.U32.AND P0, PT, R29.reuse, R17, PT ;  /* 0x000000111d00720c */ /* 0x040fe20003f04070 */
[----:B------:R-:W-:Y:S01]  /*e2c0*/  @!P1 IMAD.IADD R22, R22, 0x1, -R29 ;  /* 0x0000000116169824 */ /* 0x000fe200078e0a1d */
[----:B------:R-:W-:-:S05]  /*e2d0*/  ISETP.GT.U32.AND P1, PT, R29, R18, PT ;  /* 0x000000121d00720c */ /* 0x000fca0003f24070 */
[----:B------:R-:W-:-:S04]  /*e2e0*/  @!P6 IMAD.IADD R15, R15, 0x1, -R29 ;  /* 0x000000010f0fe824 */ /* 0x000fc800078e0a1d */
[--C-:B------:R-:W-:Y:S01]  /*e2f0*/  @!P2 IMAD.IADD R21, R21, 0x1, -R29.reuse ;  /* 0x000000011515a824 */ /* 0x100fe200078e0a1d */
[C---:B------:R-:W-:Y:S01]  /*e300*/  ISETP.GT.U32.AND P2, PT, R29.reuse, R19, PT ;  /* 0x000000131d00720c */ /* 0x040fe20003f44070 */
[--C-:B------:R-:W-:Y:S01]  /*e310*/  @!P5 IMAD.IADD R16, R16, 0x1, -R29.reuse ;  /* 0x000000011010d824 */ /* 0x100fe200078e0a1d */
[----:B------:R-:W-:Y:S01]  /*e320*/  ISETP.GT.U32.AND P5, PT, R29, R24, PT ;  /* 0x000000181d00720c */ /* 0x000fe20003fa4070 */
[--C-:B------:R-:W-:Y:S01]  /*e330*/  @!P0 IMAD.IADD R17, R17, 0x1, -R29.reuse ;  /* 0x0000000111118824 */ /* 0x100fe200078e0a1d */
[C---:B------:R-:W-:Y:S01]  /*e340*/  ISETP.GT.U32.AND P0, PT, R29.reuse, R23, PT ;  /* 0x000000171d00720c */ /* 0x040fe20003f04070 */
[----:B------:R-:W-:Y:S01]  /*e350*/  @!P1 IMAD.IADD R18, R18, 0x1, -R29 ;  /* 0x0000000112129824 */ /* 0x000fe200078e0a1d */
[----:B------:R0:W-:Y:S01]  /*e360*/  STL [R1+0xcc], R15 ;  /* 0x0000cc0f01007387 */ /* 0x0001e20000100800 */
[----:B------:R-:W-:-:S06]  /*e370*/  ISETP.GT.U32.AND P1, PT, R29, R22, PT ;  /* 0x000000161d00720c */ /* 0x000fcc0003f24070 */
[--C-:B------:R-:W-:Y:S01]  /*e380*/  @!P2 IMAD.IADD R19, R19, 0x1, -R29.reuse ;  /* 0x000000011313a824 */ /* 0x100fe200078e0a1d */
[----:B------:R-:W-:Y:S01]  /*e390*/  ISETP.GT.U32.AND P2, PT, R29, R21, PT ;  /* 0x000000151d00720c */ /* 0x000fe20003f44070 */
[----:B0-----:R-:W2:Y:S04]  /*e3a0*/  LDL.LU R15, [R1+0x1658] ;  /* 0x00165800010f7983 */ /* 0x001ea80000300800 */
[----:B------:R0:W-:Y:S01]  /*e3b0*/  STL [R1+0xe4], R16 ;  /* 0x0000e41001007387 */ /* 0x0001e20000100800 */
[----:B------:R-:W-:-:S03]  /*e3c0*/  @!P5 IMAD.IADD R24, R24, 0x1, -R29 ;  /* 0x000000011818d824 */ /* 0x000fc600078e0a1d */
[----:B0-----:R-:W3:Y:S04]  /*e3d0*/  LDL.LU R16, [R1+0x1654] ;  /* 0x0016540001107983 */ /* 0x001ee80000300800 */
[----:B------:R0:W-:Y:S01]  /*e3e0*/  STL [R1+0xd4], R17 ;  /* 0x0000d41101007387 */ /* 0x0001e20000100800 */
[----:B------:R-:W-:-:S03]  /*e3f0*/  @!P0 IMAD.IADD R23, R23, 0x1, -R29 ;  /* 0x0000000117178824 */ /* 0x000fc600078e0a1d */
[----:B0-----:R-:W4:Y:S04]  /*e400*/  LDL.LU R17, [R1+0x1650] ;  /* 0x0016500001117983 */ /* 0x001f280000300800 */
[----:B------:R0:W-:Y:S01]  /*e410*/  STL [R1+0x1c], R18 ;  /* 0x00001c1201007387 */ /* 0x0001e20000100800 */
[----:B------:R-:W-:-:S03]  /*e420*/  @!P1 IMAD.IADD R22, R22, 0x1, -R29 ;  /* 0x0000000116169824 */ /* 0x000fc600078e0a1d */
[----:B0-----:R-:W5:Y:S04]  /*e430*/  LDL.LU R18, [R1+0x164c] ;  /* 0x00164c0001127983 */ /* 0x001f680000300800 */
[----:B------:R0:W-:Y:S01]  /*e440*/  STL [R1+0x18], R19 ;  /* 0x0000181301007387 */ /* 0x0001e20000100800 */
[----:B------:R-:W-:-:S03]  /*e450*/  @!P2 IMAD.IADD R21, R21, 0x1, -R29 ;  /* 0x000000011515a824 */ /* 0x000fc600078e0a1d */
[----:B0-----:R-:W2:Y:S01]  /*e460*/  LDL.LU R19, [R1+0x1648] ;  /* 0x0016480001137983 */ /* 0x001ea20000300800 */
[C---:B------:R-:W-:Y:S02]  /*e470*/  ISETP.GT.U32.AND P4, PT, R29.reuse, R26, PT ;  /* 0x0000001a1d00720c */ /* 0x040fe40003f84070 */
[----:B------:R-:W-:-:S11]  /*e480*/  ISETP.GT.U32.AND P3, PT, R29, R27, PT ;  /* 0x0000001b1d00720c */ /* 0x000fd60003f64070 */
[--C-:B------:R-:W-:Y:S01]  /*e490*/  @!P4 IMAD.IADD R26, R26, 0x1, -R29.reuse ;  /* 0x000000011a1ac824 */ /* 0x100fe200078e0a1d */
[----:B------:R-:W-:Y:S01]  /*e4a0*/  ISETP.GT.U32.AND P4, PT, R29, R25, PT ;  /* 0x000000191d00720c */ /* 0x000fe20003f84070 */
[----:B------:R-:W-:Y:S01]  /*e4b0*/  @!P3 IMAD.IADD R27, R27, 0x1, -R29 ;  /* 0x000000011b1bb824 */ /* 0x000fe200078e0a1d */
[----:B------:R-:W-:-:S11]  /*e4c0*/  ISETP.GT.U32.AND P3, PT, R29, R20, PT ;  /* 0x000000141d00720c */ /* 0x000fd60003f64070 */
[--C-:B------:R-:W-:Y:S02]  /*e4d0*/  @!P4 IMAD.IADD R25, R25, 0x1, -R29.reuse ;  /* 0x000000011919c824 */ /* 0x100fe400078e0a1d */
[----:B------:R-:W-:-:S05]  /*e4e0*/  @!P3 IMAD.IADD R20, R20, 0x1, -R29 ;  /* 0x000000011414b824 */ /* 0x000fca00078e0a1d */
[----:B------:R0:W-:Y:S04]  /*e4f0*/  STL [R1+0x14], R20 ;  /* 0x0000141401007387 */ /* 0x0001e80000100800 */
[----:B0-----:R-:W3:Y:S04]  /*e500*/  LDL.LU R20, [R1+0x1644] ;  /* 0x0016440001147983 */ /* 0x001ee80000300800 */
[----:B------:R0:W-:Y:S04]  /*e510*/  STL [R1+0x10], R25 ;  /* 0x0000101901007387 */ /* 0x0001e80000100800 */
[----:B0-----:R-:W4:Y:S04]  /*e520*/  LDL.LU R25, [R1+0x1640] ;  /* 0x0016400001197983 */ /* 0x001f280000300800 */
[----:B------:R0:W-:Y:S04]  /*e530*/  STL [R1+0xc], R24 ;  /* 0x00000c1801007387 */ /* 0x0001e80000100800 */
[----:B0-----:R-:W5:Y:S04]  /*e540*/  LDL.LU R24, [R1+0x163c] ;  /* 0x00163c0001187983 */ /* 0x001f680000300800 */
[----:B------:R0:W-:Y:S04]  /*e550*/  STL [R1+0x8], R23 ;  /* 0x0000081701007387 */ /* 0x0001e80000100800 */
[----:B0-----:R-:W5:Y:S04]  /*e560*/  LDL.LU R23, [R1+0x1638] ;  /* 0x0016380001177983 */ /* 0x001f680000300800 */
[----:B------:R0:W-:Y:S04]  /*e570*/  STL [R1+0x4], R22 ;  /* 0x0000041601007387 */ /* 0x0001e80000100800 */
[----:B0-----:R-:W5:Y:S04]  /*e580*/  LDL.LU R22, [R1+0x1634] ;  /* 0x0016340001167983 */ /* 0x001f680000300800 */
[----:B------:R0:W-:Y:S04]  /*e590*/  STL [R1], R21 ;  /* 0x0000001501007387 */ /* 0x0001e80000100800 */
[----:B0-----:R-:W5:Y:S01]  /*e5a0*/  LDL.LU R21, [R1+0x1630] ;  /* 0x0016300001157983 */ /* 0x001f620000300800 */
[----:B------:R-:W-:-:S02]  /*e5b0*/  ISETP.GT.U32.AND P6, PT, R29, R26, PT ;  /* 0x0000001a1d00720c */ /* 0x000fc40003fc4070 */
[----:B------:R-:W-:-:S11]  /*e5c0*/  ISETP.GT.U32.AND P3, PT, R29, R27, PT ;  /* 0x0000001b1d00720c */ /* 0x000fd60003f64070 */
[--C-:B------:R-:W-:Y:S02]  /*e5d0*/  @!P6 IMAD.IADD R26, R26, 0x1, -R29.reuse ;  /* 0x000000011a1ae824 */ /* 0x100fe400078e0a1d */
[----:B------:R-:W-:-:S05]  /*e5e0*/  @!P3 IMAD.IADD R27, R27, 0x1, -R29 ;  /* 0x000000011b1bb824 */ /* 0x000fca00078e0a1d */
[----:B------:R-:W-:Y:S04]  /*e5f0*/  STL [R1+0x160c], R27 ;  /* 0x00160c1b01007387 */ /* 0x000fe80000100800 */
[----:B------:R-:W-:Y:S01]  /*e600*/  STL [R1+0x1608], R26 ;  /* 0x0016081a01007387 */ /* 0x000fe20000100800 */
[----:B--2---:R-:W-:-:S13]  /*e610*/  ISETP.GT.U32.AND P6, PT, R29, R19, PT ;  /* 0x000000131d00720c */ /* 0x004fda0003fc4070 */
[----:B------:R-:W-:Y:S01]  /*e620*/  @!P6 IMAD.IADD R19, R19, 0x1, -R29 ;  /* 0x000000011313e824 */ /* 0x000fe200078e0a1d */
[C---:B---3--:R-:W-:Y:S02]  /*e630*/  ISETP.GT.U32.AND P3, PT, R29.reuse, R20, PT ;  /* 0x000000141d00720c */ /* 0x048fe40003f64070 */
[C---:B----4-:R-:W-:Y:S02]  /*e640*/  ISETP.GT.U32.AND P4, PT, R29.reuse, R25, PT ;  /* 0x000000191d00720c */ /* 0x050fe40003f84070 */
[----:B-----5:R-:W-:-:S11]  /*e650*/  ISETP.GT.U32.AND P5, PT, R29, R24, PT ;  /* 0x000000181d00720c */ /* 0x020fd60003fa4070 */
[--C-:B------:R-:W-:Y:S01]  /*e660*/  @!P4 IMAD.IADD R25, R25, 0x1, -R29.reuse ;  /* 0x000000011919c824 */ /* 0x100fe200078e0a1d */
[C---:B------:R-:W-:Y:S02]  /*e670*/  ISETP.GT.U32.AND P4, PT, R29.reuse, R18, PT ;  /* 0x000000121d00720c */ /* 0x040fe40003f84070 */
[C---:B------:R-:W-:Y:S01]  /*e680*/  ISETP.GT.U32.AND P0, PT, R29.reuse, R23, PT ;  /* 0x000000171d00720c */ /* 0x040fe20003f04070 */
[----:B------:R-:W-:Y:S01]  /*e690*/  @!P5 IMAD.IADD R24, R24, 0x1, -R29 ;  /* 0x000000011818d824 */ /* 0x000fe200078e0a1d */
[C---:B------:R-:W-:Y:S02]  /*e6a0*/  ISETP.GT.U32.AND P5, PT, R29.reuse, R17, PT ;  /* 0x000000111d00720c */ /* 0x040fe40003fa4070 */
[----:B------:R-:W-:-:S09]  /*e6b0*/  ISETP.GT.U32.AND P1, PT, R29, R22, PT ;  /* 0x000000161d00720c */ /* 0x000fd20003f24070 */
[--C-:B------:R-:W-:Y:S01]  /*e6c0*/  @!P0 IMAD.IADD R23, R23, 0x1, -R29.reuse ;  /* 0x0000000117178824 */ /* 0x100fe200078e0a1d */
[C---:B------:R-:W-:Y:S02]  /*e6d0*/  ISETP.GT.U32.AND P0, PT, R29.reuse, R16, PT ;  /* 0x000000101d00720c */ /* 0x040fe40003f04070 */
[C---:B------:R-:W-:Y:S01]  /*e6e0*/  ISETP.GT.U32.AND P2, PT, R29.reuse, R21, PT ;  /* 0x000000151d00720c */ /* 0x040fe20003f44070 */
[--C-:B------:R-:W-:Y:S01]  /*e6f0*/  @!P1 IMAD.IADD R22, R22, 0x1, -R29.reuse ;  /* 0x0000000116169824 */ /* 0x100fe200078e0a1d */
[----:B------:R-:W-:Y:S01]  /*e700*/  ISETP.GT.U32.AND P1, PT, R29, R15, PT ;  /* 0x0000000f1d00720c */ /* 0x000fe20003f24070 */
[----:B------:R-:W-:-:S10]  /*e710*/  @!P3 IMAD.IADD R20, R20, 0x1, -R29 ;  /* 0x000000011414b824 */ /* 0x000fd400078e0a1d */
[--C-:B------:R-:W-:Y:S01]  /*e720*/  @!P2 IMAD.IADD R21, R21, 0x1, -R29.reuse ;  /* 0x000000011515a824 */ /* 0x100fe200078e0a1d */
[C---:B------:R-:W-:Y:S01]  /*e730*/  ISETP.GT.U32.AND P2, PT, R29.reuse, R14, PT ;  /* 0x0000000e1d00720c */ /* 0x040fe20003f44070 */
[--C-:B------:R-:W-:Y:S01]  /*e740*/  @!P4 IMAD.IADD R18, R18, 0x1, -R29.reuse ;  /* 0x000000011212c824 */ /* 0x100fe200078e0a1d */
[----:B------:R-:W-:Y:S01]  /*e750*/  ISETP.GT.U32.AND P6, PT, R29, R25, PT ;  /* 0x000000191d00720c */ /* 0x000fe20003fc4070 */
[--C-:B------:R-:W-:Y:S01]  /*e760*/  @!P5 IMAD.IADD R17, R17, 0x1, -R29.reuse ;  /* 0x000000011111d824 */ /* 0x100fe200078e0a1d */
[C---:B------:R-:W-:Y:S01]  /*e770*/  ISETP.GT.U32.AND P4, PT, R29.reuse, R24, PT ;  /* 0x000000181d00720c */ /* 0x040fe20003f84070 */
[--C-:B------:R-:W-:Y:S01]  /*e780*/  @!P0 IMAD.IADD R16, R16, 0x1, -R29.reuse ;  /* 0x0000000110108824 */ /* 0x100fe200078e0a1d */
[----:B------:R-:W-:Y:S01]  /*e790*/  ISETP.GT.U32.AND P5, PT, R29, R23, PT ;  /* 0x000000171d00720c */ /* 0x000fe20003fa4070 */
[----:B------:R-:W-:Y:S01]  /*e7a0*/  @!P1 IMAD.IADD R15, R15, 0x1, -R29 ;  /* 0x000000010f0f9824 */ /* 0x000fe200078e0a1d */
[C---:B------:R-:W-:Y:S02]  /*e7b0*/  ISETP.GT.U32.AND P0, PT, R29.reuse, R22, PT ;  /* 0x000000161d00720c */ /* 0x040fe40003f04070 */
[----:B------:R-:W-:-:S03]  /*e7c0*/  ISETP.GT.U32.AND P1, PT, R29, R21, PT ;  /* 0x000000151d00720c */ /* 0x000fc60003f24070 */
[--C-:B------:R-:W-:Y:S01]  /*e7d0*/  @!P2 IMAD.IADD R14, R14, 0x1, -R29.reuse ;  /* 0x000000010e0ea824 */ /* 0x100fe200078e0a1d */
[----:B------:R-:W-:Y:S01]  /*e7e0*/  ISETP.GT.U32.AND P2, PT, R29, R20, PT ;  /* 0x000000141d00720c */ /* 0x000fe20003f44070 */
[--C-:B------:R-:W-:Y:S02]  /*e7f0*/  @!P6 IMAD.IADD R25, R25, 0x1, -R29.reuse ;  /* 0x000000011919e824 */ /* 0x100fe400078e0a1d */
[--C-:B------:R-:W-:Y:S02]  /*e800*/  @!P4 IMAD.IADD R24, R24, 0x1, -R29.reuse ;  /* 0x000000011818c824 */ /* 0x100fe400078e0a1d */
[--C-:B------:R-:W-:Y:S02]  /*e810*/  @!P5 IMAD.IADD R23, R23, 0x1, -R29.reuse ;  /* 0x000000011717d824 */ /* 0x100fe400078e0a1d */
[--C-:B------:R-:W-:Y:S01]  /*e820*/  @!P0 IMAD.IADD R22, R22, 0x1, -R29.reuse ;  /* 0x0000000116168824 */ /* 0x100fe200078e0a1d */
[----:B------:R-:W-:Y:S01]  /*e830*/  STL [R1+0x1604], R25 ;  /* 0x0016041901007387 */ /* 0x000fe20000100800 */
[----:B------:R-:W-:-:S03]  /*e840*/  @!P1 IMAD.IADD R21, R21, 0x1, -R29 ;  /* 0x0000000115159824 */ /* 0x000fc600078e0a1d */
[----:B------:R-:W-:Y:S01]  /*e850*/  STL [R1+0x1600], R24 ;  /* 0x0016001801007387 */ /* 0x000fe20000100800 */
[----:B------:R-:W-:-:S03]  /*e860*/  @!P2 IMAD.IADD R20, R20, 0x1, -R29 ;  /* 0x000000011414a824 */ /* 0x000fc600078e0a1d */
[----:B------:R-:W-:Y:S04]  /*e870*/  STL [R1+0x15fc], R23 ;  /* 0x0015fc1701007387 */ /* 0x000fe80000100800 */
[----:B------:R-:W-:Y:S04]  /*e880*/  STL [R1+0x1610], R22 ;  /* 0x0016101601007387 */ /* 0x000fe80000100800 */
[----:B------:R-:W-:Y:S04]  /*e890*/  STL [R1+0x1614], R21 ;  /* 0x0016141501007387 */ /* 0x000fe80000100800 */
[----:B------:R0:W-:Y:S04]  /*e8a0*/  STL [R1+0x1618], R20 ;  /* 0x0016181401007387 */ /* 0x0001e80000100800 */
[----:B0-----:R-:W2:Y:S04]  /*e8b0*/  LDL R20, [R1+0x13dc] ;  /* 0x0013dc0001147983 */ /* 0x001ea80000100800 */
[----:B--2---:R0:W-:Y:S04]  /*e8c0*/  STL [R1+0x1624], R20 ;  /* 0x0016241401007387 */ /* 0x0041e80000100800 */
[----:B------:R-:W2:Y:S01]  /*e8d0*/  LDL R24, [R1+0x13e8] ;  /* 0x0013e80001187983 */ /* 0x000ea20000100800 */
[----:B------:R-:W-:-:S03]  /*e8e0*/  ISETP.GT.U32.AND P3, PT, R29, R13, PT ;  /* 0x0000000d1d00720c */ /* 0x000fc60003f64070 */
[----:B------:R-:W1:Y:S04]  /*e8f0*/  S2R R27, SR_TID.X ;  /* 0x00000000001b7919 */ /* 0x000e680000002100 */
[----:B0-----:R-:W0:Y:S04]  /*e900*/  S2R R20, SR_TID.X ;  /* 0x0000000000147919 */ /* 0x001e280000002100 */
[----:B--2---:R-:W-:Y:S04]  /*e910*/  STL [R1+0x1628], R24 ;  /* 0x0016281801007387 */ /* 0x004fe80000100800 */
[----:B------:R-:W2:Y:S01]  /*e920*/  LDL R22, [R1+0x1434] ;  /* 0x0014340001167983 */ /* 0x000ea20000100800 */
[----:B------:R-:W-:Y:S01]  /*e930*/  @!P3 IMAD.IADD R13, R13, 0x1, -R29 ;  /* 0x000000010d0db824 */ /* 0x000fe200078e0a1d */
[----:B------:R-:W-:-:S02]  /*e940*/  ISETP.GT.U32.AND P3, PT, R29, R19, PT ;  /* 0x000000131d00720c */ /* 0x000fc40003f64070 */
[----:B------:R-:W-:Y:S02]  /*e950*/  ISETP.GT.U32.AND P4, PT, R29, R18, PT ;  /* 0x000000121d00720c */ /* 0x000fe40003f84070 */
[----:B-1----:R-:W-:Y:S01]  /*e960*/  LOP3.LUT R27, R27, 0x7, RZ, 0xc0, !PT ;  /* 0x000000071b1b7812 */ /* 0x002fe200078ec0ff */
[----:B0-----:R-:W-:-:S04]  /*e970*/  IMAD.SHL.U32 R20, R20, 0x2, RZ ;  /* 0x0000000214147824 */ /* 0x001fc800078e00ff */
[----:B------:R-:W-:-:S04]  /*e980*/  IMAD R23, R27, 0x90, RZ ;  /* 0x000000901b177824 */ /* 0x000fc800078e02ff */
[--C-:B------:R-:W-:Y:S02]  /*e990*/  @!P3 IMAD.IADD R19, R19, 0x1, -R29.reuse ;  /* 0x000000011313b824 */ /* 0x100fe400078e0a1d */
[----:B------:R-:W-:Y:S01]  /*e9a0*/  @!P4 IMAD.IADD R18, R18, 0x1, -R29 ;  /* 0x000000011212c824 */ /* 0x000fe200078e0a1d */
[C---:B------:R-:W-:Y:S02]  /*e9b0*/  ISETP.GT.U32.AND P5, PT, R29.reuse, R17, PT ;  /* 0x000000111d00720c */ /* 0x040fe40003fa4070 */
[C---:B------:R-:W-:Y:S02]  /*e9c0*/  ISETP.GT.U32.AND P0, PT, R29.reuse, R16, PT ;  /* 0x000000101d00720c */ /* 0x040fe40003f04070 */
[C---:B------:R-:W-:Y:S02]  /*e9d0*/  ISETP.GT.U32.AND P1, PT, R29.reuse, R15, PT ;  /* 0x0000000f1d00720c */ /* 0x040fe40003f24070 */
[C---:B------:R-:W-:Y:S02]  /*e9e0*/  ISETP.GT.U32.AND P2, PT, R29.reuse, R14, PT ;  /* 0x0000000e1d00720c */ /* 0x040fe40003f44070 */
[----:B------:R-:W-:-:S02]  /*e9f0*/  ISETP.GT.U32.AND P6, PT, R29, R13, PT ;  /* 0x0000000d1d00720c */ /* 0x000fc40003fc4070 */
[C---:B------:R-:W-:Y:S02]  /*ea00*/  ISETP.GT.U32.AND P3, PT, R29.reuse, R12, PT ;  /* 0x0000000c1d00720c */ /* 0x040fe40003f64070 */
[----:B------:R-:W-:Y:S01]  /*ea10*/  ISETP.GT.U32.AND P4, PT, R29, R11, PT ;  /* 0x0000000b1d00720c */ /* 0x000fe20003f84070 */
        /* <DEDUP_REMOVED lines=13> */
[----:B------:R-:W-:Y:S01]  /*eaf0*/  ISETP.GT.U32.AND P4, PT, R29, R4, PT ;  /* 0x000000041d00720c */ /* 0x000fe20003f84070 */
[----:B------:R-:W-:Y:S01]  /*eb00*/  @!P5 IMAD.IADD R10, R10, 0x1, -R29 ;  /* 0x000000010a0ad824 */ /* 0x000fe200078e0a1d */
[----:B--2---:R0:W-:Y:S04]  /*eb10*/  STL [R1+0x162c], R22 ;  /* 0x00162c1601007387 */ /* 0x0041e80000100800 */
[----:B------:R-:W2:Y:S04]  /*eb20*/  LDL R25, [R1+0x1440] ;  /* 0x0014400001197983 */ /* 0x000ea80000100800 */
[----:B------:R-:W3:Y:S01]  /*eb30*/  LDL R27, [R1+0x1454] ;  /* 0x00145400011b7983 */ /* 0x000ee20000100800 */
[----:B0-----:R-:W-:-:S03]  /*eb40*/  IMAD.MOV.U32 R22, RZ, RZ, 0x3f ;  /* 0x0000003fff167424 */ /* 0x001fc600078e00ff */
[----:B------:R-:W4:Y:S02]  /*eb50*/  LDL R26, [R1+0x1450] ;  /* 0x00145000011a7983 */ /* 0x000f240000100800 */
[----:B------:R-:W-:Y:S02]  /*eb60*/  IADD3 R22, R22, c[0x0][0x180], RZ ;  /* 0x0000600016167a10 */ /* 0x000fe40007ffe0ff */
[----:B------:R-:W5:Y:S02]  /*eb70*/  LDL R21, [R1+0x1448] ;  /* 0x0014480001157983 */ /* 0x000f640000100800 */
[----:B------:R-:W-:Y:S02]  /*eb80*/  SHF.R.S32.HI R24, RZ, 0x1f, R22 ;  /* 0x0000001fff187819 */ /* 0x000fe40000011416 */
[----:B------:R0:W-:Y:S02]  /*eb90*/  STL [R1+0x161c], R19 ;  /* 0x00161c1301007387 */ /* 0x0001e40000100800 */
[----:B------:R-:W-:-:S02]  /*eba0*/  LEA.HI R24, R24, R22, RZ, 0x6 ;  /* 0x0000001618187211 */ /* 0x000fc400078f30ff */
[----:B0-----:R-:W3:Y:S04]  /*ebb0*/  LDL R19, [R1+0x144c] ;  /* 0x00144c0001137983 */ /* 0x001ee80000100800 */
[----:B------:R0:W-:Y:S04]  /*ebc0*/  STL [R1+0x1620], R18 ;  /* 0x0016201201007387 */ /* 0x0001e80000100800 */
[----:B------:R-:W3:Y:S04]  /*ebd0*/  LDL.LU R22, [R1+0x162c] ;  /* 0x00162c0001167983 */ /* 0x000ee80000300800 */
[----:B------:R-:W4:Y:S01]  /*ebe0*/  LDL.LU R24, [R1+0x1628] ;  /* 0x0016280001187983 */ /* 0x000f220000300800 */
[----:B0-----:R-:W-:-:S02]  /*ebf0*/  LOP3.LUT R18, R23, 0x10, R20, 0x78, !PT ;  /* 0x0000001017127812 */ /* 0x001fc400078e7814 */
[----:B------:R-:W-:Y:S02]  /*ec00*/  LOP3.LUT R23, R23, 0x30, R20, 0x78, !PT ;  /* 0x0000003017177812 */ /* 0x000fe400078e7814 */
[----:B------:R-:W5:Y:S01]  /*ec10*/  LDL.LU R20, [R1+0x1624] ;  /* 0x0016240001147983 */ /* 0x000f620000300800 */
        /* <DEDUP_REMOVED lines=11> */
[C---:B------:R-:W-:Y:S01]  /*ecd0*/  ISETP.GT.U32.AND P3, PT, R29.reuse, R11, PT ;  /* 0x0000000b1d00720c */ /* 0x040fe20003f64070 */
[----:B------:R-:W5:Y:S01]  /*ece0*/  LDL R23, [R1+0x1444] ;  /* 0x0014440001177983 */ /* 0x000f620000100800 */
[----:B------:R-:W-:Y:S01]  /*ecf0*/  ISETP.GT.U32.AND P4, PT, R29, R10, PT ;  /* 0x0000000a1d00720c */ /* 0x000fe20003f84070 */
[--C-:B------:R-:W-:Y:S01]  /*ed00*/  @!P5 IMAD.IADD R3, R3, 0x1, -R29.reuse ;  /* 0x000000010303d824 */ /* 0x100fe200078e0a1d */
[C---:B------:R-:W-:Y:S01]  /*ed10*/  ISETP.GT.U32.AND P5, PT, R29.reuse, R9, PT ;  /* 0x000000091d00720c */ /* 0x040fe20003fa4070 */
[--C-:B------:R-:W-:Y:S01]  /*ed20*/  @!P0 IMAD.IADD R2, R2, 0x1, -R29.reuse ;  /* 0x0000000102028824 */ /* 0x100fe200078e0a1d */
[C---:B------:R-:W-:Y:S01]  /*ed30*/  ISETP.GT.U32.AND P0, PT, R29.reuse, R8, PT ;  /* 0x000000081d00720c */ /* 0x040fe20003f04070 */
        /* <DEDUP_REMOVED lines=15> */
[----:B------:R-:W-:-:S02]  /*ee30*/  ISETP.GT.U32.AND P1, PT, R29, R28, PT ;  /* 0x0000001c1d00720c */ /* 0x000fc40003f24070 */
[----:B------:R-:W0:Y:S02]  /*ee40*/  S2R R29, SR_TID.X ;  /* 0x00000000001d7919 */ /* 0x000e240000002100 */
[----:B0-----:R-:W-:-:S05]  /*ee50*/  IMAD.SHL.U32 R29, R29, 0x40, RZ ;  /* 0x000000401d1d7824 */ /* 0x001fca00078e00ff */
[----:B------:R-:W-:Y:S02]  /*ee60*/  LOP3.LUT R18, R18, 0x400, R29, 0xf8, !PT ;  /* 0x0000040012127812 */ /* 0x000fe400078ef81d */
[----:B------:R-:W-:-:S05]  /*ee70*/  IABS R29, c[0x0][0x17c] ;  /* 0x00005f00001d7a13 */ /* 0x000fca0000000000 */
[--C-:B------:R-:W-:Y:S02]  /*ee80*/  @!P2 IMAD.IADD R6, R6, 0x1, -R29.reuse ;  /* 0x000000010606a824 */ /* 0x100fe400078e0a1d */
[--C-:B------:R-:W-:Y:S02]  /*ee90*/  @!P3 IMAD.IADD R5, R5, 0x1, -R29.reuse ;  /* 0x000000010505b824 */ /* 0x100fe400078e0a1d */
[--C-:B------:R-:W-:Y:S02]  /*eea0*/  @!P4 IMAD.IADD R4, R4, 0x1, -R29.reuse ;  /* 0x000000010404c824 */ /* 0x100fe400078e0a1d */
[----:B------:R-:W-:Y:S01]  /*eeb0*/  @!P5 IMAD.IADD R3, R3, 0x1, -R29 ;  /* 0x000000010303d824 */ /* 0x000fe200078e0a1d */
[----:B--2---:R-:W-:Y:S02]  /*eec0*/  ISETP.GE.AND P5, PT, R25, RZ, PT ;  /* 0x000000ff1900720c */ /* 0x004fe40003fa6270 */
[----:B------:R-:W2:Y:S01]  /*eed0*/  LDL R25, [R1+0x142c] ;  /* 0x00142c0001197983 */ /* 0x000ea20000100800 */
[----:B---3--:R-:W-:-:S03]  /*eee0*/  ISETP.GE.AND P4, PT, R22, RZ, PT ;  /* 0x000000ff1600720c */ /* 0x008fc60003f86270 */
[----:B------:R-:W3:Y:S01]  /*eef0*/  LDL R22, [R1+0x1430] ;  /* 0x0014300001167983 */ /* 0x000ee20000100800 */
[----:B----4-:R-:W-:-:S03]  /*ef00*/  ISETP.GE.AND P3, PT, R24, RZ, PT ;  /* 0x000000ff1800720c */ /* 0x010fc60003f66270 */
[----:B------:R-:W4:Y:S01]  /*ef10*/  LDL R24, [R1+0x1438] ;  /* 0x0014380001187983 */ /* 0x000f220000100800 */
[----:B-----5:R-:W-:-:S03]  /*ef20*/  ISETP.GE.AND P2, PT, R20, RZ, PT ;  /* 0x000000ff1400720c */ /* 0x020fc60003f46270 */
[----:B------:R-:W5:Y:S04]  /*ef30*/  LDL R20, [R1+0x143c] ;  /* 0x00143c0001147983 */ /* 0x000f680000100800 */
[----:B------:R-:W2:Y:S01]  /*ef40*/  LDL.LU R18, [R1+0x60] ;  /* 0x0000600001127983 */ /* 0x000ea20000300800 */
[--C-:B------:R-:W-:Y:S01]  /*ef50*/  @!P0 IMAD.IADD R2, R2, 0x1, -R29.reuse ;  /* 0x0000000102028824 */ /* 0x100fe200078e0a1d */
[----:B------:R-:W-:Y:S01]  /*ef60*/  ISETP.GE.AND P0, PT, R27, RZ, PT ;  /* 0x000000ff1b00720c */ /* 0x000fe20003f06270 */
[----:B------:R-:W-:Y:S01]  /*ef70*/  @!P1 IMAD.IADD R28, R28, 0x1, -R29 ;  /* 0x000000011c1c9824 */ /* 0x000fe200078e0a1d */
[----:B------:R-:W-:Y:S01]  /*ef80*/  ISETP.GE.AND P1, PT, R19, RZ, PT ;  /* 0x000000ff1300720c */ /* 0x000fe20003f26270 */
[----:B------:R-:W3:Y:S04]  /*ef90*/  LDL R27, [R1+0x1424] ;  /* 0x00142400011b7983 */ /* 0x000ee80000100800 */
[----:B------:R-:W3:Y:S01]  /*efa0*/  LDL.LU R19, [R1+0x5c] ;  /* 0x00005c0001137983 */ /* 0x000ee20000300800 */
[----:B--2---:R-:W-:Y:S01]  /*efb0*/  @!P2 IMAD.MOV R18, RZ, RZ, -R18 ;  /* 0x000000ffff12a224 */ /* 0x004fe200078e0a12 */
[----:B------:R-:W-:-:S02]  /*efc0*/  ISETP.GE.AND P2, PT, R26, RZ, PT ;  /* 0x000000ff1a00720c */ /* 0x000fc40003f46270 */
[----:B------:R-:W2:Y:S04]  /*efd0*/  LDL R26, [R1+0x1428] ;  /* 0x00142800011a7983 */ /* 0x000ea80000100800 */
[----:B------:R0:W-:Y:S04]  /*efe0*/  STL [R1+0x3e0], R18 ;  /* 0x0003e01201007387 */ /* 0x0001e80000100800 */
[----:B0-----:R-:W2:Y:S01]  /*eff0*/  LDL.LU R18, [R1+0x58] ;  /* 0x0000580001127983 */ /* 0x001ea20000300800 */
[----:B---3--:R-:W-:Y:S01]  /*f000*/  @!P3 IMAD.MOV R19, RZ, RZ, -R19 ;  /* 0x000000ffff13b224 */ /* 0x008fe200078e0a13 */
[----:B------:R-:W-:-:S02]  /*f010*/  ISETP.GE.AND P3, PT, R21, RZ, PT ;  /* 0x000000ff1500720c */ /* 0x000fc40003f66270 */
[----:B------:R-:W3:Y:S04]  /*f020*/  LDL R21, [R1+0x141c] ;  /* 0x00141c0001157983 */ /* 0x000ee80000100800 */
[----:B------:R0:W-:Y:S04]  /*f030*/  STL [R1+0x3dc], R19 ;  /* 0x0003dc1301007387 */ /* 0x0001e80000100800 */
[----:B0-----:R-:W3:Y:S01]  /*f040*/  LDL.LU R19, [R1+0x54] ;  /* 0x0000540001137983 */ /* 0x001ee20000300800 */
[----:B--2---:R-:W-:Y:S01]  /*f050*/  @!P4 IMAD.MOV R18, RZ, RZ, -R18 ;  /* 0x000000ffff12c224 */ /* 0x004fe200078e0a12 */
[----:B------:R-:W-:-:S02]  /*f060*/  ISETP.GE.AND P4, PT, R23, RZ, PT ;  /* 0x000000ff1700720c */ /* 0x000fc40003f86270 */
[----:B------:R-:W2:Y:S04]  /*f070*/  LDL R23, [R1+0x1420] ;  /* 0x0014200001177983 */ /* 0x000ea80000100800 */
[----:B------:R0:W-:Y:S04]  /*f080*/  STL [R1+0x3d8], R18 ;  /* 0x0003d81201007387 */ /* 0x0001e80000100800 */
[----:B0-----:R-:W2:Y:S01]  /*f090*/  LDL.LU R18, [R1+0x50] ;  /* 0x0000500001127983 */ /* 0x001ea20000300800 */
[----:B---3--:R-:W-:Y:S01]  /*f0a0*/  @!P5 IMAD.MOV R19, RZ, RZ, -R19 ;  /* 0x000000ffff13d224 */ /* 0x008fe200078e0a13 */
[----:B-----5:R-:W-:-:S02]  /*f0b0*/  ISETP.GE.AND P5, PT, R20, RZ, PT ;  /* 0x000000ff1400720c */ /* 0x020fc40003fa6270 */
[----:B------:R-:W3:Y:S04]  /*f0c0*/  LDL R20, [R1+0x1414] ;  /* 0x0014140001147983 */ /* 0x000ee80000100800 */
[----:B------:R0:W-:Y:S04]  /*f0d0*/  STL [R1+0x3d4], R19 ;  /* 0x0003d41301007387 */ /* 0x0001e80000100800 */
[----:B0-----:R-:W5:Y:S01]  /*f0e0*/  LDL.LU R19, [R1+0x4c] ;  /* 0x00004c0001137983 */ /* 0x001f620000300800 */
[----:B--2---:R-:W-:Y:S01]  /*f0f0*/  @!P1 IMAD.MOV R18, RZ, RZ, -R18 ;  /* 0x000000ffff129224 */ /* 0x004fe200078e0a12 */
[----:B----4-:R-:W-:-:S02]  /*f100*/  ISETP.GE.AND P1, PT, R24, RZ, PT ;  /* 0x000000ff1800720c */ /* 0x010fc40003f26270 */
[----:B------:R-:W2:Y:S04]  /*f110*/  LDL R24, [R1+0x1418] ;  /* 0x0014180001187983 */ /* 0x000ea80000100800 */
[----:B------:R0:W-:Y:S04]  /*f120*/  STL [R1+0x3d0], R18 ;  /* 0x0003d01201007387 */ /* 0x0001e80000100800 */
[----:B0-----:R-:W4:Y:S01]  /*f130*/  LDL.LU R18, [R1+0x48] ;  /* 0x0000480001127983 */ /* 0x001f220000300800 */
[----:B-----5:R-:W-:Y:S01]  /*f140*/  @!P0 IMAD.MOV R19, RZ, RZ, -R19 ;  /* 0x000000ffff138224 */ /* 0x020fe200078e0a13 */
[----:B------:R-:W-:-:S02]  /*f150*/  ISETP.GE.AND P0, PT, R22, RZ, PT ;  /* 0x000000ff1600720c */ /* 0x000fc40003f06270 */
[----:B------:R-:W5:Y:S04]  /*f160*/  LDL R22, [R1+0x140c] ;  /* 0x00140c0001167983 */ /* 0x000f680000100800 */
[----:B------:R0:W-:Y:S04]  /*f170*/  STL [R1+0x3cc], R19 ;  /* 0x0003cc1301007387 */ /* 0x0001e80000100800 */
[----:B0-----:R-:W2:Y:S01]  /*f180*/  LDL.LU R19, [R1+0x44] ;  /* 0x0000440001137983 */ /* 0x001ea20000300800 */
[----:B----4-:R-:W-:Y:S01]  /*f190*/  @!P2 IMAD.MOV R18, RZ, RZ, -R18 ;  /* 0x000000ffff12a224 */ /* 0x010fe200078e0a12 */
[----:B------:R-:W-:-:S02]  /*f1a0*/  ISETP.GE.AND P2, PT, R25, RZ, PT ;  /* 0x000000ff1900720c */ /* 0x000fc40003f46270 */
[----:B------:R-:W4:Y:S04]  /*f1b0*/  LDL R25, [R1+0x1410] ;  /* 0x0014100001197983 */ /* 0x000f280000100800 */
        /* <DEDUP_REMOVED lines=33> */
[----:B-----5:R-:W-:-:S02]  /*f3d0*/  ISETP.GE.AND P3, PT, R22, RZ, PT ;  /* 0x000000ff1600720c */ /* 0x020fc40003f66270 */
[----:B------:R-:W2:Y:S04]  /*f3e0*/  LDL R22, [R1+0x13ec] ;  /* 0x0013ec0001167983 */ /* 0x000ea80000100800 */
[----:B------:R0:W-:Y:S04]  /*f3f0*/  STL [R1+0x3ac], R19 ;  /* 0x0003ac1301007387 */ /* 0x0001e80000100800 */
[----:B0-----:R-:W5:Y:S01]  /*f400*/  LDL.LU R19, [R1+0x24] ;  /* 0x0000240001137983 */ /* 0x001f620000300800 */
[----:B---3--:R-:W-:Y:S01]  /*f410*/  @!P4 IMAD.MOV R18, RZ, RZ, -R18 ;  /* 0x000000ffff12c224 */ /* 0x008fe200078e0a12 */
[----:B----4-:R-:W-:-:S02]  /*f420*/  ISETP.GE.AND P4, PT, R25, RZ, PT ;  /* 0x000000ff1900720c */ /* 0x010fc40003f86270 */
[----:B------:R-:W3:Y:S04]  /*f430*/  LDL R25, [R1+0x13f0] ;  /* 0x0013f00001197983 */ /* 0x000ee80000100800 */
        /* <DEDUP_REMOVED lines=53> */
[----:B------:R-:W-:-:S04]  /*f790*/  ISETP.GE.AND P3, PT, R21, RZ, PT ;  /* 0x000000ff1500720c */ /* 0x000fc80003f66270 */
[----:B------:R0:W-:Y:S04]  /*f7a0*/  STL [R1+0x37c], R19 ;  /* 0x00037c1301007387 */ /* 0x0001e80000100800 */
[----:B------:R-:W5:Y:S04]  /*f7b0*/  LDL R21, [R1+0x13b8] ;  /* 0x0013b80001157983 */ /* 0x000f680000100800 */
        /* <DEDUP_REMOVED lines=907> */
[----:B------:R-:W-:-:S04]  /*13070*/  ISETP.GE.AND P5, PT, R27, RZ, PT ;  /* 0x000000ff1b00720c */ /* 0x000fc80003fa6270 */
[----:B------:R0:W-:Y:S04]  /*13080*/  STL [R1+0x54], R19 ;  /* 0x0000541301007387 */ /* 0x0001e80000100800 */
[----:B0-----:R-:W2:Y:S04]  /*13090*/  LDL.LU R19, [R1+0x14c] ;  /* 0x00014c0001137983 */ /* 0x001ea80000300800 */
[----:B------:R-:W4:Y:S01]  /*130a0*/  LDL R27, [R1+0x10e0] ;  /* 0x0010e000011b7983 */ /* 0x000f220000100800 */
[----:B---3--:R-:W-:-:S05]  /*130b0*/  @!P1 IMAD.MOV R18, RZ, RZ, -R18 ;  /* 0x000000ffff129224 */ /* 0x008fca00078e0a12 */
[----:B------:R0:W-:Y:S04]  /*130c0*/  STL [R1+0x50], R18 ;  /* 0x0000501201007387 */ /* 0x0001e80000100800 */
[----:B0-----:R-:W3:Y:S01]  /*130d0*/  LDL.LU R18, [R1+0xfc] ;  /* 0x0000fc0001127983 */ /* 0x001ee20000300800 */
[----:B--2---:R-:W-:Y:S01]  /*130e0*/  @!P0 IMAD.MOV R19, RZ, RZ, -R19 ;  /* 0x000000ffff138224 */ /* 0x004fe200078e0a13 */
[----:B------:R-:W-:Y:S02]  /*130f0*/  ISETP.GE.AND P1, PT, R26, RZ, PT ;  /* 0x000000ff1a00720c */ /* 0x000fe40003f26270 */
[----:B------:R-:W2:Y:S01]  /*13100*/  LDL R26, [R1+0x10dc] ;  /* 0x0010dc00011a7983 */ /* 0x000ea20000100800 */
[----:B------:R-:W-:-:S03]  /*13110*/  ISETP.GE.AND P0, PT, R21, RZ, PT ;  /* 0x000000ff1500720c */ /* 0x000fc60003f06270 */
[----:B------:R0:W-:Y:S04]  /*13120*/  STL [R1+0x4c], R19 ;  /* 0x00004c1301007387 */ /* 0x0001e80000100800 */
[----:B0-----:R-:W2:Y:S01]  /*13130*/  LDL.LU R19, [R1+0x100] ;  /* 0x0001000001137983 */ /* 0x001ea20000300800 */
[----:B---3--:R-:W-:-:S05]  /*13140*/  @!P2 IMAD.MOV R18, RZ, RZ, -R18 ;  /* 0x000000ffff12a224 */ /* 0x008fca00078e0a12 */
[----:B------:R0:W-:Y:S04]  /*13150*/  STL [R1+0x48], R18 ;  /* 0x0000481201007387 */ /* 0x0001e80000100800 */
[----:B0-----:R-:W3:Y:S04]  /*13160*/  LDL R18, [R1+0x10d8] ;  /* 0x0010d80001127983 */ /* 0x001ee80000100800 */
[----:B------:R-:W3:Y:S01]  /*13170*/  LDL.LU R21, [R1+0x104] ;  /* 0x0001040001157983 */ /* 0x000ee20000300800 */
[----:B------:R-:W-:Y:S01]  /*13180*/  ISETP.GE.AND P2, PT, R23, RZ, PT ;  /* 0x000000ff1700720c */ /* 0x000fe20003f46270 */
[----:B--2---:R-:W-:Y:S01]  /*13190*/  @!P3 IMAD.MOV R19, RZ, RZ, -R19 ;  /* 0x000000ffff13b224 */ /* 0x004fe200078e0a13 */
[----:B------:R-:W-:Y:S01]  /*131a0*/  ISETP.GE.AND P3, PT, R20, RZ, PT ;  /* 0x000000ff1400720c */ /* 0x000fe20003f66270 */
[----:B------:R-:W2:Y:S04]  /*131b0*/  LDL R23, [R1+0x10d4] ;  /* 0x0010d40001177983 */ /* 0x000ea80000100800 */
[----:B------:R-:W2:Y:S04]  /*131c0*/  LDL.LU R20, [R1+0x124] ;  /* 0x0001240001147983 */ /* 0x000ea80000300800 */
[----:B------:R0:W-:Y:S04]  /*131d0*/  STL [R1+0x44], R19 ;  /* 0x0000441301007387 */ /* 0x0001e80000100800 */
[----:B0-----:R-:W4:Y:S01]  /*131e0*/  LDL R19, [R1+0x10d0] ;  /* 0x0010d00001137983 */ /* 0x001f220000100800 */
[----:B---3--:R-:W-:Y:S01]  /*131f0*/  @!P4 IMAD.MOV R21, RZ, RZ, -R21 ;  /* 0x000000ffff15c224 */ /* 0x008fe200078e0a15 */
[----:B------:R-:W-:-:S02]  /*13200*/  ISETP.GE.AND P4, PT, R24, RZ, PT ;  /* 0x000000ff1800720c */ /* 0x000fc40003f86270 */
[----:B------:R-:W3:Y:S04]  /*13210*/  LDL R24, [R1+0x10cc] ;  /* 0x0010cc0001187983 */ /* 0x000ee80000100800 */
[----:B------:R0:W-:Y:S04]  /*13220*/  STL [R1+0x40], R21 ;  /* 0x0000401501007387 */ /* 0x0001e80000100800 */
[----:B0-----:R-:W3:Y:S01]  /*13230*/  LDL.LU R21, [R1+0x10c] ;  /* 0x00010c0001157983 */ /* 0x001ee20000300800 */
[----:B--2---:R-:W-:Y:S01]  /*13240*/  @!P5 IMAD.MOV R20, RZ, RZ, -R20 ;  /* 0x000000ffff14d224 */ /* 0x004fe200078e0a14 */
[----:B-----5:R-:W-:-:S04]  /*13250*/  ISETP.GE.AND P5, PT, R22, RZ, PT ;  /* 0x000000ff1600720c */ /* 0x020fc80003fa6270 */
[----:B------:R0:W-:Y:S01]  /*13260*/  STL [R1+0x3c], R20 ;  /* 0x00003c1401007387 */ /* 0x0001e20000100800 */
[----:B------:R-:W-:-:S03]  /*13270*/  @!P6 IMAD.IADD R0, R0, 0x1, -R29 ;  /* 0x000000010000e824 */ /* 0x000fc600078e0a1d */
[----:B0-----:R-:W2:Y:S04]  /*13280*/  LDL R20, [R1+0x10c8] ;  /* 0x0010c80001147983 */ /* 0x001ea80000100800 */
[----:B------:R-:W5:Y:S01]  /*13290*/  LDL.LU R22, [R1+0xc0] ;  /* 0x0000c00001167983 */ /* 0x000f620000300800 */
[----:B---3--:R-:W-:-:S05]  /*132a0*/  @!P1 IMAD.MOV R21, RZ, RZ, -R21 ;  /* 0x000000ffff159224 */ /* 0x008fca00078e0a15 */
[----:B------:R0:W-:Y:S04]  /*132b0*/  STL [R1+0x38], R21 ;  /* 0x0000381501007387 */ /* 0x0001e80000100800 */
[----:B0-----:R-:W3:Y:S04]  /*132c0*/  LDL R21, [R1+0x10c4] ;  /* 0x0010c40001157983 */ /* 0x001ee80000100800 */
[----:B------:R-:W2:Y:S01]  /*132d0*/  LDL.LU R29, [R1+0xc4] ;  /* 0x0000c400011d7983 */ /* 0x000ea20000300800 */
[----:B-----5:R-:W-:Y:S01]  /*132e0*/  @!P0 IMAD.MOV R22, RZ, RZ, -R22 ;  /* 0x000000ffff168224 */ /* 0x020fe200078e0a16 */
[----:B----4-:R-:W-:-:S04]  /*132f0*/  ISETP.GE.AND P1, PT, R25, RZ, PT ;  /* 0x000000ff1900720c */ /* 0x010fc80003f26270 */
[----:B------:R0:W-:Y:S01]  /*13300*/  STL [R1+0x34], R22 ;  /* 0x0000341601007387 */ /* 0x0001e20000100800 */
[----:B------:R-:W-:-:S03]  /*13310*/  ISETP.GE.AND P0, PT, R27, RZ, PT ;  /* 0x000000ff1b00720c */ /* 0x000fc60003f06270 */
[----:B0-----:R-:W4:Y:S04]  /*13320*/  LDL R22, [R1+0x10c0] ;  /* 0x0010c00001167983 */ /* 0x001f280000100800 */
[----:B------:R-:W5:Y:S04]  /*13330*/  LDL.LU R25, [R1+0xcc] ;  /* 0x0000cc0001197983 */ /* 0x000f680000300800 */
[----:B------:R-:W3:Y:S01]  /*13340*/  LDL R27, [R1+0x10bc] ;  /* 0x0010bc00011b7983 */ /* 0x000ee20000100800 */
[----:B--2---:R-:W-:Y:S01]  /*13350*/  @!P2 IMAD.MOV R29, RZ, RZ, -R29 ;  /* 0x000000ffff1da224 */ /* 0x004fe200078e0a1d */
[----:B------:R-:W-:-:S02]  /*13360*/  ISETP.GE.AND P2, PT, R26, RZ, PT ;  /* 0x000000ff1a00720c */ /* 0x000fc40003f46270 */
[----:B------:R-:W2:Y:S04]  /*13370*/  LDL R26, [R1+0x10b8] ;  /* 0x0010b800011a7983 */ /* 0x000ea80000100800 */
[----:B------:R0:W-:Y:S04]  /*13380*/  STL [R1+0x30], R29 ;  /* 0x0000301d01007387 */ /* 0x0001e80000100800 */
[----:B0-----:R-:W2:Y:S01]  /*13390*/  LDL.LU R29, [R1+0xe4] ;  /* 0x0000e400011d7983 */ /* 0x001ea20000300800 */
[----:B-----5:R-:W-:Y:S01]  /*133a0*/  @!P3 IMAD.MOV R25, RZ, RZ, -R25 ;  /* 0x000000ffff19b224 */ /* 0x020fe200078e0a19 */
[----:B------:R-:W-:-:S04]  /*133b0*/  ISETP.GE.AND P3, PT, R18, RZ, PT ;  /* 0x000000ff1200720c */ /* 0x000fc80003f66270 */
[----:B------:R0:W-:Y:S04]  /*133c0*/  STL [R1+0x2c], R25 ;  /* 0x00002c1901007387 */ /* 0x0001e80000100800 */
[----:B0-----:R-:W5:Y:S04]  /*133d0*/  LDL R25, [R1+0x10b4] ;  /* 0x0010b40001197983 */ /* 0x001f680000100800 */
[----:B------:R-:W3:Y:S01]  /*133e0*/  LDL.LU R18, [R1+0xd4] ;  /* 0x0000d40001127983 */ /* 0x000ee20000300800 */
[----:B--2---:R-:W-:Y:S01]  /*133f0*/  @!P4 IMAD.MOV R29, RZ, RZ, -R29 ;  /* 0x000000ffff1dc224 */ /* 0x004fe200078e0a1d */
[----:B------:R-:W-:-:S04]  /*13400*/  ISETP.GE.AND P4, PT, R23, RZ, PT ;  /* 0x000000ff1700720c */ /* 0x000fc80003f86270 */
[----:B------:R0:W-:Y:S04]  /*13410*/  STL [R1+0x28], R29 ;  /* 0x0000281d01007387 */ /* 0x0001e80000100800 */
[----:B0-----:R-:W2:Y:S04]  /*13420*/  LDL R29, [R1+0x10b0] ;  /* 0x0010b000011d7983 */ /* 0x001ea80000100800 */
[----:B------:R-:W2:Y:S01]  /*13430*/  LDL.LU R23, [R1+0x1c] ;  /* 0x00001c0001177983 */ /* 0x000ea20000300800 */
[----:B---3--:R-:W-:Y:S01]  /*13440*/  @!P5 IMAD.MOV R18, RZ, RZ, -R18 ;  /* 0x000000ffff12d224 */ /* 0x008fe200078e0a12 */
[----:B------:R-:W-:-:S04]  /*13450*/  ISETP.GE.AND P5, PT, R19, RZ, PT ;  /* 0x000000ff1300720c */ /* 0x000fc80003fa6270 */
[----:B------:R0:W-:Y:S04]  /*13460*/  STL [R1+0x24], R18 ;  /* 0x0000241201007387 */ /* 0x0001e80000100800 */
[----:B0-----:R-:W3:Y:S04]  /*13470*/  LDL.LU R18, [R1+0x1620] ;  /* 0x0016200001127983 */ /* 0x001ee80000300800 */
[----:B------:R-:W3:Y:S01]  /*13480*/  LDL.LU R19, [R1+0x18] ;  /* 0x0000180001137983 */ /* 0x000ee20000300800 */
[----:B--2---:R-:W-:-:S05]  /*13490*/  @!P1 IMAD.MOV R23, RZ, RZ, -R23 ;  /* 0x000000ffff179224 */ /* 0x004fca00078e0a17 */
[----:B------:R0:W-:Y:S04]  /*134a0*/  STL [R1+0x20], R23 ;  /* 0x0000201701007387 */ /* 0x0001e80000100800 */
[----:B0-----:R-:W2:Y:S01]  /*134b0*/  LDL.LU R23, [R1+0x14] ;  /* 0x0000140001177983 */ /* 0x001ea20000300800 */
[----:B------:R-:W-:-:S03]  /*134c0*/  ISETP.GE.AND P1, PT, R24, RZ, PT ;  /* 0x000000ff1800720c */ /* 0x000fc60003f26270 */
[----:B------:R-:W4:Y:S01]  /*134d0*/  LDL R24, [R1+0x10a8] ;  /* 0x0010a80001187983 */ /* 0x000f220000100800 */
[----:B---3--:R-:W-:Y:S01]  /*134e0*/  @!P0 IMAD.MOV R19, RZ, RZ, -R19 ;  /* 0x000000ffff138224 */ /* 0x008fe200078e0a13 */
[----:B------:R-:W-:-:S04]  /*134f0*/  ISETP.GE.AND P0, PT, R20, RZ, PT ;  /* 0x000000ff1400720c */ /* 0x000fc80003f06270 */
[----:B------:R0:W-:Y:S04]  /*13500*/  STL [R1+0x1c], R19 ;  /* 0x00001c1301007387 */ /* 0x0001e80000100800 */
[----:B0-----:R-:W3:Y:S04]  /*13510*/  LDL.LU R19, [R1+0x161c] ;  /* 0x00161c0001137983 */ /* 0x001ee80000300800 */
[----:B------:R-:W3:Y:S01]  /*13520*/  LDL.LU R20, [R1+0x10] ;  /* 0x0000100001147983 */ /* 0x000ee20000300800 */
[----:B--2---:R-:W-:Y:S01]  /*13530*/  @!P2 IMAD.MOV R23, RZ, RZ, -R23 ;  /* 0x000000ffff17a224 */ /* 0x004fe200078e0a17 */
[----:B------:R-:W-:-:S04]  /*13540*/  ISETP.GE.AND P2, PT, R21, RZ, PT ;  /* 0x000000ff1500720c */ /* 0x000fc80003f46270 */
[----:B------:R0:W-:Y:S04]  /*13550*/  STL [R1+0x18], R23 ;  /* 0x0000181701007387 */ /* 0x0001e80000100800 */
[----:B0-----:R-:W2:Y:S04]  /*13560*/  LDL R23, [R1+0x10a4] ;  /* 0x0010a40001177983 */ /* 0x001ea80000100800 */
[----:B------:R-:W2:Y:S01]  /*13570*/  LDL.LU R21, [R1+0xc] ;  /* 0x00000c0001157983 */ /* 0x000ea20000300800 */
[----:B---3--:R-:W-:Y:S01]  /*13580*/  @!P3 IMAD.MOV R20, RZ, RZ, -R20 ;  /* 0x000000ffff14b224 */ /* 0x008fe200078e0a14 */
[----:B----4-:R-:W-:-:S04]  /*13590*/  ISETP.GE.AND P3, PT, R22, RZ, PT ;  /* 0x000000ff1600720c */ /* 0x010fc80003f66270 */
[----:B------:R0:W-:Y:S04]  /*135a0*/  STL [R1+0x14], R20 ;  /* 0x0000141401007387 */ /* 0x0001e80000100800 */
[----:B0-----:R-:W3:Y:S04]  /*135b0*/  LDL.LU R20, [R1+0x1618] ;  /* 0x0016180001147983 */ /* 0x001ee80000300800 */
[----:B------:R-:W4:Y:S01]  /*135c0*/  LDL.LU R22, [R1+0x8] ;  /* 0x0000080001167983 */ /* 0x000f220000300800 */
[----:B--2---:R-:W-:Y:S01]  /*135d0*/  @!P4 IMAD.MOV R21, RZ, RZ, -R21 ;  /* 0x000000ffff15c224 */ /* 0x004fe200078e0a15 */
[----:B------:R-:W-:-:S04]  /*135e0*/  ISETP.GE.AND P4, PT, R27, RZ, PT ;  /* 0x000000ff1b00720c */ /* 0x000fc80003f86270 */
[----:B------:R0:W-:Y:S04]  /*135f0*/  STL [R1+0x10], R21 ;  /* 0x0000101501007387 */ /* 0x0001e80000100800 */
[----:B0-----:R-:W2:Y:S04]  /*13600*/  LDL.LU R21, [R1+0x1614] ;  /* 0x0016140001157983 */ /* 0x001ea80000300800 */
[----:B------:R-:W2:Y:S01]  /*13610*/  LDL.LU R27, [R1+0x4] ;  /* 0x00000400011b7983 */ /* 0x000ea20000300800 */
[----:B----4-:R-:W-:Y:S01]  /*13620*/  @!P5 IMAD.MOV R22, RZ, RZ, -R22 ;  /* 0x000000ffff16d224 */ /* 0x010fe200078e0a16 */
[----:B------:R-:W-:-:S04]  /*13630*/  ISETP.GE.AND P5, PT, R26, RZ, PT ;  /* 0x000000ff1a00720c */ /* 0x000fc80003fa6270 */
[----:B------:R0:W-:Y:S04]  /*13640*/  STL [R1+0xc], R22 ;  /* 0x00000c1601007387 */ /* 0x0001e80000100800 */
[----:B0-----:R-:W4:Y:S04]  /*13650*/  LDL.LU R22, [R1+0x1610] ;  /* 0x0016100001167983 */ /* 0x001f280000300800 */
[----:B------:R-:W3:Y:S01]  /*13660*/  LDL.LU R26, [R1] ;  /* 0x00000000011a7983 */ /* 0x000ee20000300800 */
[----:B--2---:R-:W-:-:S05]  /*13670*/  @!P1 IMAD.MOV R27, RZ, RZ, -R27 ;  /* 0x000000ffff1b9224 */ /* 0x004fca00078e0a1b */
[----:B------:R0:W-:Y:S04]  /*13680*/  STL [R1+0x8], R27 ;  /* 0x0000081b01007387 */ /* 0x0001e80000100800 */
[----:B0-----:R-:W2:Y:S01]  /*13690*/  LDL.LU R27, [R1+0x160c] ;  /* 0x00160c00011b7983 */ /* 0x001ea20000300800 */
[----:B-----5:R-:W-:Y:S01]  /*136a0*/  ISETP.GE.AND P1, PT, R25, RZ, PT ;  /* 0x000000ff1900720c */ /* 0x020fe20003f26270 */
[----:B---3--:R-:W-:Y:S02]  /*136b0*/  @!P0 IMAD.MOV R26, RZ, RZ, -R26 ;  /* 0x000000ffff1a8224 */ /* 0x008fe400078e0a1a */
[----:B--2---:R-:W-:Y:S02]  /*136c0*/  IMAD.MOV.U32 R25, RZ, RZ, R27 ;  /* 0x000000ffff197224 */ /* 0x004fe400078e001b */
[----:B------:R-:W2:Y:S04]  /*136d0*/  LDL R27, [R1+0x10ac] ;  /* 0x0010ac00011b7983 */ /* 0x000ea80000100800 */
[----:B------:R0:W-:Y:S04]  /*136e0*/  STL [R1+0x4], R26 ;  /* 0x0000041a01007387 */ /* 0x0001e80000100800 */
[----:B0-----:R-:W3:Y:S01]  /*136f0*/  LDL.LU R26, [R1+0x1608] ;  /* 0x00160800011a7983 */ /* 0x001ee20000300800 */
[----:B------:R-:W-:Y:S01]  /*13700*/  @!P2 IMAD.MOV R25, RZ, RZ, -R25 ;  /* 0x000000ffff19a224 */ /* 0x000fe200078e0a19 */
[----:B------:R-:W-:Y:S01]  /*13710*/  ISETP.GE.AND P0, PT, R29, RZ, PT ;  /* 0x000000ff1d00720c */ /* 0x000fe20003f06270 */
[----:B---3--:R-:W-:-:S02]  /*13720*/  IMAD.MOV.U32 R29, RZ, RZ, R26 ;  /* 0x000000ffff1d7224 */ /* 0x008fc400078e001a */
[----:B------:R-:W3:Y:S04]  /*13730*/  LDL R26, [R1+0x1098] ;  /* 0x00109800011a7983 */ /* 0x000ee80000100800 */
[----:B------:R0:W-:Y:S04]  /*13740*/  STL [R1], R25 ;  /* 0x0000001901007387 */ /* 0x0001e80000100800 */
[----:B0-----:R-:W5:Y:S01]  /*13750*/  LDL.LU R25, [R1+0x1604] ;  /* 0x0016040001197983 */ /* 0x001f620000300800 */
[----:B------:R-:W-:Y:S01]  /*13760*/  @!P3 IMAD.MOV R29, RZ, RZ, -R29 ;  /* 0x000000ffff1db224 */ /* 0x000fe200078e0a1d */
[----:B--2---:R-:W-:-:S02]  /*13770*/  ISETP.GE.AND P2, PT, R27, RZ, PT ;  /* 0x000000ff1b00720c */ /* 0x004fc40003f46270 */
[----:B------:R-:W2:Y:S01]  /*13780*/  LDL R27, [R1+0x1090] ;  /* 0x00109000011b7983 */ /* 0x000ea20000100800 */
[----:B------:R-:W-:-:S03]  /*13790*/  ISETP.GE.AND P3, PT, R24, RZ, PT ;  /* 0x000000ff1800720c */ /* 0x000fc60003f66270 */
[----:B------:R0:W-:Y:S04]  /*137a0*/  STL [R1+0x153c], R29 ;  /* 0x00153c1d01007387 */ /* 0x0001e80000100800 */
[----:B0-----:R-:W2:Y:S04]  /*137b0*/  LDL R29, [R1+0x109c] ;  /* 0x00109c00011d7983 */ /* 0x001ea80000100800 */
[----:B------:R-:W2:Y:S01]  /*137c0*/  LDL.LU R24, [R1+0x1600] ;  /* 0x0016000001187983 */ /* 0x000ea20000300800 */
[----:B-----5:R-:W-:Y:S01]  /*137d0*/  @!P4 IMAD.MOV R25, RZ, RZ, -R25 ;  /* 0x000000ffff19c224 */ /* 0x020fe200078e0a19 */
[----:B------:R-:W-:-:S04]  /*137e0*/  ISETP.GE.AND P4, PT, R23, RZ, PT ;  /* 0x000000ff1700720c */ /* 0x000fc80003f86270 */
[----:B------:R0:W-:Y:S04]  /*137f0*/  STL [R1+0x1540], R25 ;  /* 0x0015401901007387 */ /* 0x0001e80000100800 */
[----:B0-----:R-:W5:Y:S04]  /*13800*/  LDL R25, [R1+0x10a0] ;  /* 0x0010a00001197983 */ /* 0x001f680000100800 */
[----:B------:R-:W3:Y:S01]  /*13810*/  LDL.LU R23, [R1+0x15fc] ;  /* 0x0015fc0001177983 */ /* 0x000ee20000300800 */
[----:B--2---:R-:W-:Y:S02]  /*13820*/  @!P5 IMAD.MOV R24, RZ, RZ, -R24 ;  /* 0x000000ffff18d224 */ /* 0x004fe400078e0a18 */
[----:B----4-:R-:W-:-:S03]  /*13830*/  @!P0 IMAD.MOV R22, RZ, RZ, -R22 ;  /* 0x000000ffff168224 */ /* 0x010fc600078e0a16 */
[----:B------:R0:W-:Y:S04]  /*13840*/  STL [R1+0x1544], R24 ;  /* 0x0015441801007387 */ /* 0x0001e80000100800 */
[----:B0-----:R-:W2:Y:S01]  /*13850*/  LDL R24, [R1+0x1088] ;  /* 0x0010880001187983 */ /* 0x001ea20000100800 */
[----:B-----5:R-:W-:-:S03]  /*13860*/  ISETP.GE.AND P5, PT, R25, RZ, PT ;  /* 0x000000ff1900720c */ /* 0x020fc60003fa6270 */
[----:B------:R-:W4:Y:S01]  /*13870*/  LDL R25, [R1+0x1084] ;  /* 0x0010840001197983 */ /* 0x000f220000100800 */
[----:B---3--:R-:W-:Y:S01]  /*13880*/  @!P1 IMAD.MOV R23, RZ, RZ, -R23 ;  /* 0x000000ffff179224 */ /* 0x008fe200078e0a17 */
[----:B------:R-:W-:-:S04]  /*13890*/  ISETP.GE.AND P1, PT, R29, RZ, PT ;  /* 0x000000ff1d00720c */ /* 0x000fc80003f26270 */
[----:B------:R0:W-:Y:S04]  /*138a0*/  STL [R1+0x1548], R23 ;  /* 0x0015481701007387 */ /* 0x0001e80000100800 */
[----:B------:R-:W3:Y:S04]  /*138b0*/  LDL R29, [R1+0x1080] ;  /* 0x00108000011d7983 */ /* 0x000ee80000100800 */
[----:B0-----:R-:W5:Y:S04]  /*138c0*/  LDL R23, [R1+0x108c] ;  /* 0x00108c0001177983 */ /* 0x001f680000100800 */
[----:B------:R0:W-:Y:S04]  /*138d0*/  STL [R1+0x154c], R22 ;  /* 0x00154c1601007387 */ /* 0x0001e80000100800 */
[----:B0-----:R-:W3:Y:S01]  /*138e0*/  LDL R22, [R1+0x1094] ;  /* 0x0010940001167983 */ /* 0x001ee20000100800 */
[----:B------:R-:W-:-:S02]  /*138f0*/  @!P2 IMAD.MOV R21, RZ, RZ, -R21 ;  /* 0x000000ffff15a224 */ /* 0x000fc400078e0a15 */
[----:B------:R-:W-:Y:S01]  /*13900*/  @!P3 IMAD.MOV R20, RZ, RZ, -R20 ;  /* 0x000000ffff14b224 */ /* 0x000fe200078e0a14 */
[----:B------:R-:W-:Y:S01]  /*13910*/  ISETP.GE.AND P0, PT, R26, RZ, PT ;  /* 0x000000ff1a00720c */ /* 0x000fe20003f06270 */
[----:B------:R-:W-:Y:S01]  /*13920*/  @!P4 IMAD.MOV R19, RZ, RZ, -R19 ;  /* 0x000000ffff13c224 */ /* 0x000fe200078e0a13 */
[----:B------:R-:W4:Y:S01]  /*13930*/  LDL R26, [R1+0x107c] ;  /* 0x00107c00011a7983 */ /* 0x000f220000100800 */
[----:B------:R-:W-:-:S03]  /*13940*/  ISETP.GE.AND P3, PT, R27, RZ, PT ;  /* 0x000000ff1b00720c */ /* 0x000fc60003f66270 */
[----:B------:R0:W-:Y:S04]  /*13950*/  STL [R1+0x1550], R21 ;  /* 0x0015501501007387 */ /* 0x0001e80000100800 */
[----:B------:R-:W-:Y:S04]  /*13960*/  STL [R1+0x1554], R20 ;  /* 0x0015541401007387 */ /* 0x000fe80000100800 */
[----:B------:R-:W4:Y:S04]  /*13970*/  LDL R27, [R1+0x1078] ;  /* 0x00107800011b7983 */ /* 0x000f280000100800 */
[----:B------:R-:W-:Y:S04]  /*13980*/  STL [R1+0x1558], R19 ;  /* 0x0015581301007387 */ /* 0x000fe80000100800 */
[----:B0-----:R-:W4:Y:S01]  /*13990*/  LDL R21, [R1+0x1074] ;  /* 0x0010740001157983 */ /* 0x001f220000100800 */
[----:B------:R-:W-:-:S02]  /*139a0*/  @!P5 IMAD.MOV R18, RZ, RZ, -R18 ;  /* 0x000000ffff12d224 */ /* 0x000fc400078e0a12 */
[----:B------:R-:W-:Y:S01]  /*139b0*/  @!P1 IMAD.MOV R17, RZ, RZ, -R17 ;  /* 0x000000ffff119224 */ /* 0x000fe200078e0a11 */
[----:B--2---:R-:W-:Y:S02]  /*139c0*/  ISETP.GE.AND P5, PT, R24, RZ, PT ;  /* 0x000000ff1800720c */ /* 0x004fe40003fa6270 */
[----:B---3--:R-:W-:Y:S02]  /*139d0*/  ISETP.GE.AND P2, PT, R22, RZ, PT ;  /* 0x000000ff1600720c */ /* 0x008fe40003f46270 */
[----:B------:R-:W2:Y:S01]  /*139e0*/  LDL R22, [R1+0x1070] ;  /* 0x0010700001167983 */ /* 0x000ea20000100800 */
[----:B-----5:R-:W-:-:S03]  /*139f0*/  ISETP.GE.AND P4, PT, R23, RZ, PT ;  /* 0x000000ff1700720c */ /* 0x020fc60003f86270 */
[----:B------:R-:W-:Y:S04]  /*13a00*/  STL [R1+0x155c], R18 ;  /* 0x00155c1201007387 */ /* 0x000fe80000100800 */
[----:B------:R-:W3:Y:S04]  /*13a10*/  LDL R23, [R1+0x106c] ;  /* 0x00106c0001177983 */ /* 0x000ee80000100800 */
[----:B------:R-:W-:Y:S04]  /*13a20*/  STL [R1+0x1560], R17 ;  /* 0x0015601101007387 */ /* 0x000fe80000100800 */
[----:B------:R-:W5:Y:S01]  /*13a30*/  LDL R24, [R1+0x1068] ;  /* 0x0010680001187983 */ /* 0x000f620000100800 */
[----:B------:R-:W-:Y:S01]  /*13a40*/  @!P0 IMAD.MOV R16, RZ, RZ, -R16 ;  /* 0x000000ffff108224 */ /* 0x000fe200078e0a10 */
[----:B------:R-:W-:-:S04]  /*13a50*/  ISETP.GE.AND P0, PT, R29, RZ, PT ;  /* 0x000000ff1d00720c */ /* 0x000fc80003f06270 */
[----:B------:R-:W-:Y:S04]  /*13a60*/  STL [R1+0x1564], R16 ;  /* 0x0015641001007387 */ /* 0x000fe80000100800 */
[----:B------:R-:W3:Y:S01]  /*13a70*/  LDL R29, [R1+0x1060] ;  /* 0x00106000011d7983 */ /* 0x000ee20000100800 */
[----:B----4-:R-:W-:Y:S01]  /*13a80*/  ISETP.GE.AND P1, PT, R25, RZ, PT ;  /* 0x000000ff1900720c */ /* 0x010fe20003f26270 */
[----:B------:R-:W-:Y:S01]  /*13a90*/  @!P2 IMAD.MOV R15, RZ, RZ, -R15 ;  /* 0x000000ffff0fa224 */ /* 0x000fe200078e0a0f */
[----:B------:R-:W-:Y:S01]  /*13aa0*/  ISETP.GE.AND P2, PT, R26, RZ, PT ;  /* 0x000000ff1a00720c */ /* 0x000fe20003f46270 */
[----:B------:R-:W-:Y:S01]  /*13ab0*/  @!P3 IMAD.MOV R14, RZ, RZ, -R14 ;  /* 0x000000ffff0eb224 */ /* 0x000fe200078e0a0e */
[----:B------:R-:W-:Y:S01]  /*13ac0*/  ISETP.GE.AND P3, PT, R27, RZ, PT ;  /* 0x000000ff1b00720c */ /* 0x000fe20003f66270 */
[----:B------:R-:W-:Y:S01]  /*13ad0*/  @!P4 IMAD.MOV R13, RZ, RZ, -R13 ;  /* 0x000000ffff0dc224 */ /* 0x000fe200078e0a0d */
[----:B------:R-:W-:Y:S01]  /*13ae0*/  ISETP.GE.AND P4, PT, R21, RZ, PT ;  /* 0x000000ff1500720c */ /* 0x000fe20003f86270 */
[----:B------:R-:W-:Y:S01]  /*13af0*/  @!P5 IMAD.MOV R12, RZ, RZ, -R12 ;  /* 0x000000ffff0cd224 */ /* 0x000fe200078e0a0c */
[----:B------:R0:W-:Y:S04]  /*13b00*/  STL [R1+0x1568], R15 ;  /* 0x0015680f01007387 */ /* 0x0001e80000100800 */
[----:B------:R-:W4:Y:S04]  /*13b10*/  LDL R25, [R1+0x4d8] ;  /* 0x0004d80001197983 */ /* 0x000f280000100800 */
[----:B------:R-:W3:Y:S04]  /*13b20*/  LDL R26, [R1+0x1064] ;  /* 0x00106400011a7983 */ /* 0x000ee80000100800 */
[----:B------:R-:W-:Y:S01]  /*13b30*/  STL [R1+0x156c], R14 ;  /* 0x00156c0e01007387 */ /* 0x000fe20000100800 */
[----:B------:R-:W-:-:S03]  /*13b40*/  @!P1 IMAD.MOV R11, RZ, RZ, -R11 ;  /* 0x000000ffff0b9224 */ /* 0x000fc600078e0a0b */
[----:B------:R-:W4:Y:S01]  /*13b50*/  LDL R27, [R1+0x105c] ;  /* 0x00105c00011b7983 */ /* 0x000f220000100800 */
[----:B------:R-:W-:Y:S02]  /*13b60*/  @!P0 IMAD.MOV R10, RZ, RZ, -R10 ;  /* 0x000000ffff0a8224 */ /* 0x000fe400078e0a0a */
[----:B------:R-:W-:Y:S01]  /*13b70*/  @!P2 IMAD.MOV R9, RZ, RZ, -R9 ;  /* 0x000000ffff09a224 */ /* 0x000fe200078e0a09 */
[----:B------:R-:W-:Y:S01]  /*13b80*/  STL [R1+0x1570], R13 ;  /* 0x0015700d01007387 */ /* 0x000fe20000100800 */
[----:B------:R-:W-:Y:S02]  /*13b90*/  @!P3 IMAD.MOV R8, RZ, RZ, -R8 ;  /* 0x000000ffff08b224 */ /* 0x000fe400078e0a08 */
[----:B------:R-:W-:Y:S01]  /*13ba0*/  @!P4 IMAD.MOV R7, RZ, RZ, -R7 ;  /* 0x000000ffff07c224 */ /* 0x000fe200078e0a07 */
[----:B------:R-:W-:Y:S04]  /*13bb0*/  STL [R1+0x1574], R12 ;  /* 0x0015740c01007387 */ /* 0x000fe80000100800 */
[----:B------:R-:W-:Y:S04]  /*13bc0*/  STL [R1+0x1578], R11 ;  /* 0x0015780b01007387 */ /* 0x000fe80000100800 */
[----:B------:R-:W-:Y:S04]  /*13bd0*/  STL [R1+0x157c], R10 ;  /* 0x00157c0a01007387 */ /* 0x000fe80000100800 */
[----:B------:R-:W-:Y:S04]  /*13be0*/  STL [R1+0x1580], R9 ;  /* 0x0015800901007387 */ /* 0x000fe80000100800 */
[----:B------:R-:W-:Y:S04]  /*13bf0*/  STL [R1+0x1584], R8 ;  /* 0x0015840801007387 */ /* 0x000fe80000100800 */
[----:B------:R1:W-:Y:S01]  /*13c00*/  STL [R1+0x1588], R7 ;  /* 0x0015880701007387 */ /* 0x0003e20000100800 */
[----:B--2---:R-:W-:-:S13]  /*13c10*/  ISETP.GE.AND P5, PT, R22, RZ, PT ;  /* 0x000000ff1600720c */ /* 0x004fda0003fa6270 */
[----:B------:R-:W-:-:S05]  /*13c20*/  @!P5 IMAD.MOV R6, RZ, RZ, -R6 ;  /* 0x000000ffff06d224 */ /* 0x000fca00078e0a06 */
[----:B------:R-:W-:Y:S04]  /*13c30*/  STL [R1+0x158c], R6 ;  /* 0x00158c0601007387 */ /* 0x000fe80000100800 */
[----:B0-----:R-:W2:Y:S04]  /*13c40*/  LDL.LU R15, [R1+0x3e0] ;  /* 0x0003e000010f7983 */ /* 0x001ea80000300800 */
[----:B------:R-:W2:Y:S04]  /*13c50*/  LDL.LU R16, [R1+0x3dc] ;  /* 0x0003dc0001107983 */ /* 0x000ea80000300800 */
[----:B------:R-:W2:Y:S04]  /*13c60*/  LDL.LU R17, [R1+0x3d8] ;  /* 0x0003d80001117983 */ /* 0x000ea80000300800 */
[----:B------:R-:W2:Y:S04]  /*13c70*/  LDL.LU R18, [R1+0x3d4] ;  /* 0x0003d40001127983 */ /* 0x000ea80000300800 */
[----:B------:R-:W2:Y:S04]  /*13c80*/  LDL.LU R19, [R1+0x3d0] ;  /* 0x0003d00001137983 */ /* 0x000ea80000300800 */
[----:B------:R-:W2:Y:S04]  /*13c90*/  LDL.LU R20, [R1+0x3cc] ;  /* 0x0003cc0001147983 */ /* 0x000ea80000300800 */
[----:B------:R-:W2:Y:S01]  /*13ca0*/  LDL.LU R21, [R1+0x3c8] ;  /* 0x0003c80001157983 */ /* 0x000ea20000300800 */
[----:B---3--:R-:W-:-:S02]  /*13cb0*/  ISETP.GE.AND P1, PT, R23, RZ, PT ;  /* 0x000000ff1700720c */ /* 0x008fc40003f26270 */
[----:B-----5:R-:W-:Y:S01]  /*13cc0*/  ISETP.GE.AND P0, PT, R24, RZ, PT ;  /* 0x000000ff1800720c */ /* 0x020fe20003f06270 */
[----:B------:R-:W3:Y:S04]  /*13cd0*/  LDL.LU R22, [R1+0x3c4] ;  /* 0x0003c40001167983 */ /* 0x000ee80000300800 */
[----:B------:R-:W5:Y:S04]  /*13ce0*/  LDL.LU R23, [R1+0x3c0] ;  /* 0x0003c00001177983 */ /* 0x000f680000300800 */
[----:B------:R-:W3:Y:S01]  /*13cf0*/  LDL.LU R24, [R1+0x3bc] ;  /* 0x0003bc0001187983 */ /* 0x000ee20000300800 */
[----:B------:R-:W-:-:S03]  /*13d00*/  ISETP.GE.AND P2, PT, R29, RZ, PT ;  /* 0x000000ff1d00720c */ /* 0x000fc60003f46270 */
[----:B------:R-:W0:Y:S01]  /*13d10*/  S2R R29, SR_TID.X ;  /* 0x00000000001d7919 */ /* 0x000e220000002100 */
[----:B----4-:R-:W-:Y:S02]  /*13d20*/  ISETP.GE.AND P3, PT, R25, RZ, PT ;  /* 0x000000ff1900720c */ /* 0x010fe40003f66270 */
[----:B------:R-:W-:Y:S01]  /*13d30*/  ISETP.GE.AND P4, PT, R26, RZ, PT ;  /* 0x000000ff1a00720c */ /* 0x000fe20003f86270 */
[----:B------:R-:W-:Y:S01]  /*13d40*/  IMAD.MOV.U32 R26, RZ, RZ, R5 ;  /* 0x000000ffff1a7224 */ /* 0x000fe200078e0005 */
[----:B------:R-:W-:Y:S01]  /*13d50*/  ISETP.GE.AND P5, PT, R27, RZ, PT ;  /* 0x000000ff1b00720c */ /* 0x000fe20003fa6270 */
[----:B------:R-:W-:Y:S01]  /*13d60*/  @!P0 IMAD.MOV R4, RZ, RZ, -R4 ;  /* 0x000000ffff048224 */ /* 0x000fe200078e0a04 */
[----:B------:R-:W4:Y:S01]  /*13d70*/  LDL.LU R25, [R1+0x3b8] ;  /* 0x0003b80001197983 */ /* 0x000f220000300800 */
[----:B------:R-:W-:Y:S02]  /*13d80*/  @!P1 IMAD.MOV R26, RZ, RZ, -R26 ;  /* 0x000000ffff1a9224 */ /* 0x000fe400078e0a1a */
[----:B------:R-:W-:Y:S01]  /*13d90*/  @!P2 IMAD.MOV R3, RZ, RZ, -R3 ;  /* 0x000000ffff03a224 */ /* 0x000fe200078e0a03 */
[----:B0-----:R-:W-:-:S05]  /*13da0*/  LOP3.LUT R29, R29, 0x3f, RZ, 0xc0, !PT ;  /* 0x0000003f1d1d7812 */ /* 0x001fca00078ec0ff */
[----:B-1----:R-:W-:Y:S01]  /*13db0*/  IMAD R7, R29, c[0x0][0x18c], RZ ;  /* 0x000063001d077a24 */ /* 0x002fe200078e02ff */
[----:B------:R-:W-:Y:S01]  /*13dc0*/  ISETP.NE.AND P1, PT, RZ, c[0x0][0x17c], PT ;  /* 0x00005f00ff007a0c */ /* 0x000fe20003f25270 */
[----:B------:R-:W4:Y:S03]  /*13dd0*/  LDL.LU R29, [R1+0x3b4] ;  /* 0x0003b400011d7983 */ /* 0x000f260000300800 */
[----:B------:R-:W-:Y:S01]  /*13de0*/  LEA R5, P6, R7, c[0x0][0x168], 0x1 ;  /* 0x00005a0007057a11 */ /* 0x000fe200078c08ff */
[----:B------:R-:W-:Y:S01]  /*13df0*/  STL [R1+0x1590], R26 ;  /* 0x0015901a01007387 */ /* 0x000fe20000100800 */
[----:B------:R-:W-:Y:S01]  /*13e00*/  LOP3.LUT R27, RZ, c[0x0][0x17c], RZ, 0x33, !PT ;  /* 0x00005f00ff1b7a12 */ /* 0x000fe200078e33ff */
[----:B------:R-:W-:Y:S02]  /*13e10*/  @!P3 IMAD.MOV R2, RZ, RZ, -R2 ;  /* 0x000000ffff02b224 */ /* 0x000fe400078e0a02 */
[----:B------:R-:W-:Y:S01]  /*13e20*/  STL [R1+0x148c], R5 ;  /* 0x00148c0501007387 */ /* 0x000fe20000100800 */
[----:B------:R-:W-:-:S02]  /*13e30*/  @!P4 IMAD.MOV R0, RZ, RZ, -R0 ;  /* 0x000000ffff00c224 */ /* 0x000fc400078e0a00 */
[----:B------:R-:W-:Y:S01]  /*13e40*/  @!P5 IMAD.MOV R28, RZ, RZ, -R28 ;  /* 0x000000ffff1cd224 */ /* 0x000fe200078e0a1c */
[----:B------:R-:W-:Y:S04]  /*13e50*/  STL [R1+0x1594], R4 ;  /* 0x0015940401007387 */ /* 0x000fe80000100800 */
[----:B------:R2:W-:Y:S04]  /*13e60*/  STL [R1+0x1598], R3 ;  /* 0x0015980301007387 */ /* 0x0005e80000100800 */
[----:B------:R0:W-:Y:S04]  /*13e70*/  STL [R1+0x159c], R2 ;  /* 0x00159c0201007387 */ /* 0x0001e80000100800 */
[----:B------:R1:W-:Y:S04]  /*13e80*/  STL [R1+0x15a0], R0 ;  /* 0x0015a00001007387 */ /* 0x0003e80000100800 */
[----:B------:R-:W-:Y:S01]  /*13e90*/  STL [R1+0x15a4], R28 ;  /* 0x0015a41c01007387 */ /* 0x000fe20000100800 */
[----:B--2---:R-:W-:-:S02]  /*13ea0*/  SEL R3, R27, R15, !P1 ;  /* 0x0000000f1b037207 */ /* 0x004fc40004800000 */
[----:B0-----:R-:W-:-:S03]  /*13eb0*/  SEL R2, R27, R16, !P1 ;  /* 0x000000101b027207 */ /* 0x001fc60004800000 */
[----:B------:R0:W-:Y:S01]  /*13ec0*/  STL [R1+0x42c], R3 ;  /* 0x00042c0301007387 */ /* 0x0001e20000100800 */
[----:B-1----:R-:W-:-:S03]  /*13ed0*/  SEL R0, R27, R17, !P1 ;  /* 0x000000111b007207 */ /* 0x002fc60004800000 */
[----:B------:R1:W-:Y:S01]  /*13ee0*/  STL [R1+0x428], R2 ;  /* 0x0004280201007387 */ /* 0x0003e20000100800 */
[----:B0-----:R-:W-:-:S03]  /*13ef0*/  SEL R3, R27, R18, !P1 ;  /* 0x000000121b037207 */ /* 0x001fc60004800000 */
[----:B------:R0:W-:Y:S01]  /*13f00*/  STL [R1+0x424], R0 ;  /* 0x0004240001007387 */ /* 0x0001e20000100800 */
[----:B-1----:R-:W-:-:S03]  /*13f10*/  SEL R2, R27, R19, !P1 ;  /* 0x000000131b027207 */ /* 0x002fc60004800000 */
[----:B------:R1:W-:Y:S01]  /*13f20*/  STL [R1+0x420], R3 ;  /* 0x0004200301007387 */ /* 0x0003e20000100800 */
[----:B0-----:R-:W-:-:S03]  /*13f30*/  SEL R0, R27, R20, !P1 ;  /* 0x000000141b007207 */ /* 0x001fc60004800000 */
[----:B------:R3:W-:Y:S01]  /*13f40*/  STL [R1+0x41c], R2 ;  /* 0x00041c0201007387 */ /* 0x0007e20000100800 */
[----:B-1----:R-:W-:-:S03]  /*13f50*/  SEL R3, R27, R21, !P1 ;  /* 0x000000151b037207 */ /* 0x002fc60004800000 */
[----:B------:R5:W-:Y:S04]  /*13f60*/  STL [R1+0x418], R0 ;  /* 0x0004180001007387 */ /* 0x000be80000100800 */
[----:B------:R0:W-:Y:S01]  /*13f70*/  STL [R1+0x414], R3 ;  /* 0x0004140301007387 */ /* 0x0001e20000100800 */
[C---:B---3--:R-:W-:Y:S02]  /*13f80*/  SEL R2, R27.reuse, R22, !P1 ;  /* 0x000000161b027207 */ /* 0x048fe40004800000 */
[----:B-----5:R-:W-:-:S03]  /*13f90*/  SEL R0, R27, R23, !P1 ;  /* 0x000000171b007207 */ /* 0x020fc60004800000 */
[----:B------:R4:W-:Y:S01]  /*13fa0*/  STL [R1+0x410], R2 ;  /* 0x0004100201007387 */ /* 0x0009e20000100800 */
[----:B0-----:R-:W-:-:S03]  /*13fb0*/  SEL R3, R27, R24, !P1 ;  /* 0x000000181b037207 */ /* 0x001fc60004800000 */
[----:B------:R0:W-:Y:S04]  /*13fc0*/  STL [R1+0x40c], R0 ;  /* 0x00040c0001007387 */ /* 0x0001e80000100800 */
[----:B------:R-:W-:Y:S04]  /*13fd0*/  STL [R1+0x408], R3 ;  /* 0x0004080301007387 */ /* 0x000fe80000100800 */
[----:B------:R-:W2:Y:S01]  /*13fe0*/  LDL.LU R28, [R1+0x3a4] ;  /* 0x0003a400011c7983 */ /* 0x000ea20000300800 */
[----:B----4-:R-:W-:-:S05]  /*13ff0*/  SEL R2, R27, R25, !P1 ;  /* 0x000000191b027207 */ /* 0x010fca0004800000 */
[----:B------:R-:W-:Y:S01]  /*14000*/  STL [R1+0x404], R2 ;  /* 0x0004040201007387 */ /* 0x000fe20000100800 */
[----:B0-----:R-:W-:-:S03]  /*14010*/  SEL R0, R27, R29, !P1 ;  /* 0x0000001d1b007207 */ /* 0x001fc60004800000 */
[----:B--2---:R0:W-:Y:S04]  /*14020*/  STL [R1+0x15f0], R28 ;  /* 0x0015f01c01007387 */ /* 0x0041e80000100800 */
[----:B------:R-:W-:Y:S04]  /*14030*/  STL [R1+0x400], R0 ;  /* 0x0004000001007387 */ /* 0x000fe80000100800 */
[----:B0-----:R-:W2:Y:S04]  /*14040*/  LDL.LU R28, [R1+0x3a8] ;  /* 0x0003a800011c7983 */ /* 0x001ea80000300800 */
[----:B--2---:R0:W-:Y:S04]  /*14050*/  STL [R1+0x15f4], R28 ;  /* 0x0015f41c01007387 */ /* 0x0041e80000100800 */
[----:B0-----:R-:W2:Y:S04]  /*14060*/  LDL.LU R28, [R1+0x3ac] ;  /* 0x0003ac00011c7983 */ /* 0x001ea80000300800 */
[----:B--2---:R0:W-:Y:S04]  /*14070*/  STL [R1+0x15f8], R28 ;  /* 0x0015f81c01007387 */ /* 0x0041e80000100800 */
[----:B0-----:R-:W2:Y:S04]  /*14080*/  LDL.LU R28, [R1+0x3b0] ;  /* 0x0003b000011c7983 */ /* 0x001ea80000300800 */
[----:B------:R-:W3:Y:S04]  /*14090*/  LDL.LU R0, [R1+0x3a0] ;  /* 0x0003a00001007983 */ /* 0x000ee80000300800 */
[----:B------:R-:W4:Y:S04]  /*140a0*/  LDL.LU R2, [R1+0x39c] ;  /* 0x00039c0001027983 */ /* 0x000f280000300800 */
[----:B------:R-:W5:Y:S04]  /*140b0*/  LDL.LU R3, [R1+0x398] ;  /* 0x0003980001037983 */ /* 0x000f680000300800 */
[----:B------:R-:W3:Y:S04]  /*140c0*/  LDL.LU R4, [R1+0x394] ;  /* 0x0003940001047983 */ /* 0x000ee80000300800 */
        /* <DEDUP_REMOVED lines=22> */
[----:B------:R-:W3:Y:S01]  /*14230*/  LDL.LU R29, [R1+0x338] ;  /* 0x00033800011d7983 */ /* 0x000ee20000300800 */
[----:B--2---:R-:W-:-:S05]  /*14240*/  SEL R28, R27, R28, !P1 ;  /* 0x0000001c1b1c7207 */ /* 0x004fca0004800000 */
[----:B------:R0:W-:Y:S04]  /*14250*/  STL [R1+0xcc], R28 ;  /* 0x0000cc1c01007387 */ /* 0x0001e80000100800 */
[----:B0-----:R-:W2:Y:S02]  /*14260*/  LDL.LU R28, [R1+0x15f8] ;  /* 0x0015f800011c7983 */ /* 0x001ea40000300800 */
[----:B--2---:R-:W-:-:S05]  /*14270*/  SEL R28, R27, R28, !P1 ;  /* 0x0000001c1b1c7207 */ /* 0x004fca0004800000 */
[----:B------:R0:W-:Y:S04]  /*14280*/  STL [R1+0x3fc], R28 ;  /* 0x0003fc1c01007387 */ /* 0x0001e80000100800 */
[----:B0-----:R-:W2:Y:S02]  /*14290*/  LDL.LU R28, [R1+0x15f4] ;  /* 0x0015f400011c7983 */ /* 0x001ea40000300800 */
[----:B--2---:R-:W-:-:S05]  /*142a0*/  SEL R28, R27, R28, !P1 ;  /* 0x0000001c1b1c7207 */ /* 0x004fca0004800000 */
[----:B------:R0:W-:Y:S04]  /*142b0*/  STL [R1+0x3f8], R28 ;  /* 0x0003f81c01007387 */ /* 0x0001e80000100800 */
[----:B0-----:R-:W2:Y:S01]  /*142c0*/  LDL.LU R28, [R1+0x15f0] ;  /* 0x0015f000011c7983 */ /* 0x001ea20000300800 */
[C---:B----4-:R-:W-:Y:S02]  /*142d0*/  SEL R2, R27.reuse, R2, !P1 ;  /* 0x000000021b027207 */ /* 0x050fe40004800000 */
[----:B--2---:R-:W-:-:S05]  /*142e0*/  SEL R28, R27, R28, !P1 ;  /* 0x0000001c1b1c7207 */ /* 0x004fca0004800000 */
[----:B------:R3:W-:Y:S02]  /*142f0*/  STL [R1+0x104], R28 ;  /* 0x0001041c01007387 */ /* 0x0007e40000100800 */
[C---:B---3--:R-:W-:Y:S02]  /*14300*/  SEL R28, R27.reuse, R0, !P1 ;  /* 0x000000001b1c7207 */ /* 0x048fe40004800000 */
[C---:B-----5:R-:W-:Y:S02]  /*14310*/  SEL R0, R27.reuse, R3, !P1 ;  /* 0x000000031b007207 */ /* 0x060fe40004800000 */
[C---:B------:R-:W-:Y:S01]  /*14320*/  SEL R3, R27.reuse, R4, !P1 ;  /* 0x000000041b037207 */ /* 0x040fe20004800000 */
[----:B------:R-:W-:Y:S04]  /*14330*/  STL [R1+0x3f4], R28 ;  /* 0x0003f41c01007387 */ /* 0x000fe80000100800 */
[----:B------:R0:W-:Y:S04]  /*14340*/  STL [R1+0x3f0], R2 ;  /* 0x0003f00201007387 */ /* 0x0001e80000100800 */
[----:B------:R1:W-:Y:S04]  /*14350*/  STL [R1+0x144], R0 ;  /* 0x0001440001007387 */ /* 0x0003e80000100800 */
[----:B------:R2:W-:Y:S01]  /*14360*/  STL [R1+0x3ec], R3 ;  /* 0x0003ec0301007387 */ /* 0x0005e20000100800 */
[----:B0-----:R-:W-:-:S02]  /*14370*/  SEL R2, R27, R5, !P1 ;  /* 0x000000051b027207 */ /* 0x001fc40004800000 */
[----:B-1----:R-:W-:-:S03]  /*14380*/  SEL R0, R27, R26, !P1 ;  /* 0x0000001a1b007207 */ /* 0x002fc60004800000 */
[----:B------:R0:W-:Y:S01]  /*14390*/  STL [R1+0x3e8], R2 ;  /* 0x0003e80201007387 */ /* 0x0001e20000100800 */
[----:B--2---:R-:W-:-:S03]  /*143a0*/  SEL R3, R27, R6, !P1 ;  /* 0x000000061b037207 */ /* 0x004fc60004800000 */
[----:B------:R1:W-:Y:S04]  /*143b0*/  STL [R1+0x3e4], R0 ;  /* 0x0003e40001007387 */ /* 0x0003e80000100800 */
[----:B------:R2:W-:Y:S01]  /*143c0*/  STL [R1+0x3e0], R3 ;  /* 0x0003e00301007387 */ /* 0x0005e20000100800 */
[C---:B0-----:R-:W-:Y:S02]  /*143d0*/  SEL R2, R27.reuse, R7, !P1 ;  /* 0x000000071b027207 */ /* 0x041fe40004800000 */
        /* <DEDUP_REMOVED lines=34> */
[----:B------:R-:W-:Y:S04]  /*14600*/  STL [R1+0x398], R3 ;  /* 0x0003980301007387 */ /* 0x000fe80000100800 */
[----:B------:R-:W2:Y:S01]  /*14610*/  LDL.LU R28, [R1+0x328] ;  /* 0x00032800011c7983 */ /* 0x000ea20000300800 */
[C---:B0-----:R-:W-:Y:S02]  /*14620*/  SEL R2, R27.reuse, R25, !P1 ;  /* 0x000000191b027207 */ /* 0x041fe40004800000 */
[----:B-1----:R-:W-:-:S03]  /*14630*/  SEL R0, R27, R29, !P1 ;  /* 0x0000001d1b007207 */ /* 0x002fc60004800000 */
[----:B------:R-:W-:Y:S04]  /*14640*/  STL [R1+0x394], R2 ;  /* 0x0003940201007387 */ /* 0x000fe80000100800 */
        /* <DEDUP_REMOVED lines=528> */
[----:B------:R-:W3:Y:S01]  /*16750*/  LDL.LU R5, [R1] ;  /* 0x0000000001057983 */ /* 0x000ee20000300800 */
        /* <DEDUP_REMOVED lines=9> */
[C---:B---3--:R-:W-:Y:S02]  /*167f0*/  SEL R0, R27.reuse, R0, !P1 ;  /* 0x000000001b007207 */ /* 0x048fe40004800000 */
[C---:B----4-:R-:W-:Y:S02]  /*16800*/  SEL R2, R27.reuse, R2, !P1 ;  /* 0x000000021b027207 */ /* 0x050fe40004800000 */
[C---:B-----5:R-:W-:Y:S02]  /*16810*/  SEL R3, R27.reuse, R3, !P1 ;  /* 0x000000031b037207 */ /* 0x060fe40004800000 */
[----:B------:R-:W-:-:S02]  /*16820*/  SEL R4, R27, R4, !P1 ;  /* 0x000000041b047207 */ /* 0x000fc40004800000 */
[C---:B------:R-:W-:Y:S02]  /*16830*/  SEL R26, R27.reuse, R26, !P1 ;  /* 0x0000001a1b1a7207 */ /* 0x040fe40004800000 */
[C---:B------:R-:W-:Y:S02]  /*16840*/  SEL R6, R27.reuse, R6, !P1 ;  /* 0x000000061b067207 */ /* 0x040fe40004800000 */
[C---:B------:R-:W-:Y:S02]  /*16850*/  SEL R7, R27.reuse, R7, !P1 ;  /* 0x000000071b077207 */ /* 0x040fe40004800000 */
[C---:B------:R-:W-:Y:S02]  /*16860*/  SEL R8, R27.reuse, R8, !P1 ;  /* 0x000000081b087207 */ /* 0x040fe40004800000 */
[C---:B------:R-:W-:Y:S02]  /*16870*/  SEL R9, R27.reuse, R9, !P1 ;  /* 0x000000091b097207 */ /* 0x040fe40004800000 */
        /* <DEDUP_REMOVED lines=17> */
[----:B--2---:R-:W-:-:S05]  /*16990*/  SEL R28, R27, R28, !P1 ;  /* 0x0000001c1b1c7207 */ /* 0x004fca0004800000 */
[----:B------:R0:W-:Y:S04]  /*169a0*/  STL [R1+0x94], R28 ;  /* 0x0000941c01007387 */ /* 0x0001e80000100800 */
[----:B0-----:R-:W2:Y:S04]  /*169b0*/  LDL.LU R28, [R1+0x15a4] ;  /* 0x0015a400011c7983 */ /* 0x001ea80000300800 */
[----:B------:R0:W-:Y:S04]  /*169c0*/  STL [R1+0x90], R0 ;  /* 0x0000900001007387 */ /* 0x0001e80000100800 */
[----:B0-----:R-:W3:Y:S04]  /*169d0*/  LDL.LU R0, [R1+0x15a0] ;  /* 0x0015a00001007983 */ /* 0x001ee80000300800 */
[----:B------:R0:W-:Y:S04]  /*169e0*/  STL [R1+0x8c], R2 ;  /* 0x00008c0201007387 */ /* 0x0001e80000100800 */
[----:B0-----:R-:W4:Y:S04]  /*169f0*/  LDL.LU R2, [R1+0x159c] ;  /* 0x00159c0001027983 */ /* 0x001f280000300800 */
[----:B------:R0:W-:Y:S04]  /*16a00*/  STL [R1+0x88], R3 ;  /* 0x0000880301007387 */ /* 0x0001e80000100800 */
[----:B0-----:R-:W5:Y:S04]  /*16a10*/  LDL.LU R3, [R1+0x1598] ;  /* 0x0015980001037983 */ /* 0x001f680000300800 */
[----:B------:R0:W-:Y:S04]  /*16a20*/  STL [R1+0x84], R4 ;  /* 0x0000840401007387 */ /* 0x0001e80000100800 */
[----:B0-----:R-:W2:Y:S04]  /*16a30*/  LDL.LU R4, [R1+0x1594] ;  /* 0x0015940001047983 */ /* 0x001ea80000300800 */
[----:B------:R0:W-:Y:S04]  /*16a40*/  STL [R1+0x80], R26 ;  /* 0x0000801a01007387 */ /* 0x0001e80000100800 */
[----:B0-----:R-:W2:Y:S04]  /*16a50*/  LDL.LU R26, [R1+0x1590] ;  /* 0x00159000011a7983 */ /* 0x001ea80000300800 */
[----:B------:R0:W-:Y:S04]  /*16a60*/  STL [R1+0x7c], R6 ;  /* 0x00007c0601007387 */ /* 0x0001e80000100800 */
[----:B0-----:R-:W3:Y:S04]  /*16a70*/  LDL.LU R6, [R1+0x158c] ;  /* 0x00158c0001067983 */ /* 0x001ee80000300800 */
        /* <DEDUP_REMOVED lines=39> */
[----:B0-----:R-:W3:Y:S01]  /*16cf0*/  LDL.LU R29, [R1+0x153c] ;  /* 0x00153c00011d7983 */ /* 0x001ee20000300800 */
[----:B------:R-:W-:-:S05]  /*16d00*/  SEL R5, R27, R5, !P1 ;  /* 0x000000051b057207 */ /* 0x000fca0004800000 */
[----:B------:R0:W-:Y:S01]  /*16d10*/  STL [R1+0x28], R5 ;  /* 0x0000280501007387 */ /* 0x0001e20000100800 */
[C---:B--2---:R-:W-:Y:S02]  /*16d20*/  SEL R26, R27.reuse, R26, !P1 ;  /* 0x0000001a1b1a7207 */ /* 0x044fe40004800000 */
[C---:B------:R-:W-:Y:S02]  /*16d30*/  SEL R4, R27.reuse, R4, !P1 ;  /* 0x000000041b047207 */ /* 0x040fe40004800000 */
[C---:B-----5:R-:W-:Y:S02]  /*16d40*/  SEL R3, R27.reuse, R3, !P1 ;  /* 0x000000031b037207 */ /* 0x060fe40004800000 */
[C---:B----4-:R-:W-:Y:S02]  /*16d50*/  SEL R2, R27.reuse, R2, !P1 ;  /* 0x000000021b027207 */ /* 0x050fe40004800000 */
[C---:B---3--:R-:W-:Y:S02]  /*16d60*/  SEL R0, R27.reuse, R0, !P1 ;  /* 0x000000001b007207 */ /* 0x048fe40004800000 */
        /* <DEDUP_REMOVED lines=14> */
[C---:B0-----:R-:W-:Y:S02]  /*16e50*/  SEL R5, R27.reuse, R24, !P1 ;  /* 0x000000181b057207 */ /* 0x041fe40004800000 */
[C---:B------:R-:W-:Y:S02]  /*16e60*/  SEL R25, R27.reuse, R25, !P1 ;  /* 0x000000191b197207 */ /* 0x040fe40004800000 */
[----:B------:R-:W-:-:S05]  /*16e70*/  SEL R29, R27, R29, !P1 ;  /* 0x0000001d1b1d7207 */ /* 0x000fca0004800000 */
[----:B------:R-:W-:Y:S04]  /*16e80*/  STL [R1+0x24], R29 ;  /* 0x0000241d01007387 */ /* 0x000fe80000100800 */
[----:B------:R-:W-:Y:S04]  /*16e90*/  STL [R1+0x20], R25 ;  /* 0x0000201901007387 */ /* 0x000fe80000100800 */
[----:B------:R0:W-:Y:S04]  /*16ea0*/  STL [R1+0x1c], R5 ;  /* 0x00001c0501007387 */ /* 0x0001e80000100800 */
[----:B------:R-:W-:Y:S01]  /*16eb0*/  STL [R1+0x18], R23 ;  /* 0x0000181701007387 */ /* 0x000fe20000100800 */
[----:B0-----:R-:W-:-:S03]  /*16ec0*/  SEL R5, R27, R21, !P1 ;  /* 0x000000151b057207 */ /* 0x001fc60004800000 */
[----:B------:R-:W-:Y:S04]  /*16ed0*/  STL [R1+0x14], R22 ;  /* 0x0000141601007387 */ /* 0x000fe80000100800 */
[----:B------:R0:W-:Y:S04]  /*16ee0*/  STL [R1+0x10], R5 ;  /* 0x0000100501007387 */ /* 0x0001e80000100800 */
[----:B------:R-:W-:Y:S01]  /*16ef0*/  STL [R1+0xc], R20 ;  /* 0x00000c1401007387 */ /* 0x000fe20000100800 */
[----:B0-----:R-:W-:-:S03]  /*16f00*/  SEL R5, R27, R18, !P1 ;  /* 0x000000121b057207 */ /* 0x001fc60004800000 */
[----:B------:R-:W2:Y:S04]  /*16f10*/  LDL.LU R18, [R1+0x428] ;  /* 0x0004280001127983 */ /* 0x000ea80000300800 */
[----:B------:R0:W-:Y:S01]  /*16f20*/  STL [R1+0x8], R19 ;  /* 0x0000081301007387 */ /* 0x0001e20000100800 */
[----:B------:R-:W-:-:S03]  /*16f30*/  SEL R29, R27, R16, !P1 ;  /* 0x000000101b1d7207 */ /* 0x000fc60004800000 */
[----:B0-----:R-:W3:Y:S04]  /*16f40*/  LDL.LU R19, [R1+0x424] ;  /* 0x0004240001137983 */ /* 0x001ee80000300800 */
[----:B------:R0:W-:Y:S04]  /*16f50*/  STL [R1+0x4], R5 ;  /* 0x0000040501007387 */ /* 0x0001e80000100800 */
[----:B------:R-:W4:Y:S04]  /*16f60*/  LDL.LU R20, [R1+0x420] ;  /* 0x0004200001147983 */ /* 0x000f280000300800 */
[----:B------:R-:W5:Y:S01]  /*16f70*/  LDL.LU R21, [R1+0x41c] ;  /* 0x00041c0001157983 */ /* 0x000f620000300800 */
[----:B0-----:R-:W-:-:S03]  /*16f80*/  SEL R5, R27, R17, !P1 ;  /* 0x000000111b057207 */ /* 0x001fc60004800000 */
[----:B------:R-:W5:Y:S04]  /*16f90*/  LDL.LU R22, [R1+0x418] ;  /* 0x0004180001167983 */ /* 0x000f680000300800 */
[----:B------:R-:W5:Y:S04]  /*16fa0*/  LDL.LU R23, [R1+0x414] ;  /* 0x0004140001177983 */ /* 0x000f680000300800 */
[----:B------:R-:W5:Y:S04]  /*16fb0*/  LDL.LU R24, [R1+0x410] ;  /* 0x0004100001187983 */ /* 0x000f680000300800 */
[----:B------:R-:W5:Y:S04]  /*16fc0*/  LDL.LU R25, [R1+0x40c] ;  /* 0x00040c0001197983 */ /* 0x000f680000300800 */
[----:B------:R-:W5:Y:S04]  /*16fd0*/  LDL.LU R17, [R1+0x42c] ;  /* 0x00042c0001117983 */ /* 0x000f680000300800 */
[----:B------:R-:W-:Y:S04]  /*16fe0*/  STL [R1+0x1490], R5 ;  /* 0x0014900501007387 */ /* 0x000fe80000100800 */
[----:B------:R-:W-:Y:S04]  /*16ff0*/  STL [R1+0x1494], R29 ;  /* 0x0014941d01007387 */ /* 0x000fe80000100800 */
[----:B------:R-:W-:Y:S04]  /*17000*/  STL [R1+0x1498], R15 ;  /* 0x0014980f01007387 */ /* 0x000fe80000100800 */
[----:B------:R-:W-:Y:S04]  /*17010*/  STL [R1+0x149c], R14 ;  /* 0x00149c0e01007387 */ /* 0x000fe80000100800 */
[----:B------:R-:W-:Y:S04]  /*17020*/  STL [R1+0x14a0], R13 ;  /* 0x0014a00d01007387 */ /* 0x000fe80000100800 */
[----:B------:R-:W-:Y:S04]  /*17030*/  STL [R1+0x14a4], R12 ;  /* 0x0014a40c01007387 */ /* 0x000fe80000100800 */
[----:B------:R-:W-:Y:S04]  /*17040*/  STL [R1+0x14a8], R11 ;  /* 0x0014a80b01007387 */ /* 0x000fe80000100800 */
[----:B------:R-:W-:Y:S04]  /*17050*/  STL [R1+0x14ac], R10 ;  /* 0x0014ac0a01007387 */ /* 0x000fe80000100800 */
[----:B------:R-:W-:Y:S01]  /*17060*/  STL [R1+0x14b0], R9 ;  /* 0x0014b00901007387 */ /* 0x000fe20000100800 */
[----:B------:R-:W-:-:S03]  /*17070*/  SEL R27, R27, R28, !P1 ;  /* 0x0000001c1b1b7207 */ /* 0x000fc60004800000 */
[----:B------:R-:W-:Y:S04]  /*17080*/  STL [R1+0x14b4], R8 ;  /* 0x0014b40801007387 */ /* 0x000fe80000100800 */
[----:B------:R-:W-:Y:S04]  /*17090*/  STL [R1+0x14b8], R7 ;  /* 0x0014b80701007387 */ /* 0x000fe80000100800 */
[----:B------:R0:W-:Y:S04]  /*170a0*/  STL [R1+0x14bc], R6 ;  /* 0x0014bc0601007387 */ /* 0x0001e80000100800 */
[----:B------:R-:W-:Y:S04]  /*170b0*/  STL [R1+0x14c0], R26 ;  /* 0x0014c01a01007387 */ /* 0x000fe80000100800 */
[----:B------:R-:W-:Y:S04]  /*170c0*/  STL [R1+0x14c4], R4 ;  /* 0x0014c40401007387 */ /* 0x000fe80000100800 */
[----:B------:R-:W-:Y:S04]  /*170d0*/  STL [R1+0x14c8], R3 ;  /* 0x0014c80301007387 */ /* 0x000fe80000100800 */
[----:B------:R1:W-:Y:S04]  /*170e0*/  STL [R1+0x14cc], R2 ;  /* 0x0014cc0201007387 */ /* 0x0003e80000100800 */
[----:B------:R1:W-:Y:S04]  /*170f0*/  STL [R1+0x14d0], R0 ;  /* 0x0014d00001007387 */ /* 0x0003e80000100800 */
[----:B------:R-:W-:Y:S04]  /*17100*/  STL [R1+0x14d4], R27 ;  /* 0x0014d41b01007387 */ /* 0x000fe80000100800 */
[----:B0-----:R-:W5:Y:S04]  /*17110*/  LDL.LU R6, [R1+0x408] ;  /* 0x0004080001067983 */ /* 0x001f680000300800 */
[----:B------:R-:W1:Y:S04]  /*17120*/  LDL.LU R7, [R1+0x404] ;  /* 0x0004040001077983 */ /* 0x000e680000300800 */
[----:B------:R-:W5:Y:S04]  /*17130*/  LDL.LU R8, [R1+0x400] ;  /* 0x0004000001087983 */ /* 0x000f680000300800 */
[----:B------:R-:W5:Y:S04]  /*17140*/  LDL.LU R9, [R1+0xcc] ;  /* 0x0000cc0001097983 */ /* 0x000f680000300800 */
[----:B------:R-:W5:Y:S04]  /*17150*/  LDL.LU R10, [R1+0x3fc] ;  /* 0x0003fc00010a7983 */ /* 0x000f680000300800 */
[----:B------:R-:W5:Y:S04]  /*17160*/  LDL.LU R11, [R1+0x3f8] ;  /* 0x0003f800010b7983 */ /* 0x000f680000300800 */
[----:B------:R-:W5:Y:S04]  /*17170*/  LDL.LU R12, [R1+0x104] ;  /* 0x00010400010c7983 */ /* 0x000f680000300800 */
[----:B------:R-:W5:Y:S04]  /*17180*/  LDL.LU R13, [R1+0x3f4] ;  /* 0x0003f400010d7983 */ /* 0x000f680000300800 */
[----:B------:R-:W5:Y:S04]  /*17190*/  LDL.LU R14, [R1+0x3f0] ;  /* 0x0003f000010e7983 */ /* 0x000f680000300800 */
[----:B------:R-:W5:Y:S04]  /*171a0*/  LDL.LU R15, [R1+0x144] ;  /* 0x00014400010f7983 */ /* 0x000f680000300800 */
[----:B------:R-:W0:Y:S04]  /*171b0*/  S2R R5, SR_TID.X ;  /* 0x0000000000057919 */ /* 0x000e280000002100 */
[----:B------:R-:W5:Y:S01]  /*171c0*/  LDL.LU R29, [R1+0x3ec] ;  /* 0x0003ec00011d7983 */ /* 0x000f620000300800 */
[----:B0-----:R-:W-:-:S05]  /*171d0*/  LOP3.LUT R5, R5, 0x3f, RZ, 0xc0, !PT ;  /* 0x0000003f05057812 */ /* 0x001fca00078ec0ff */
[----:B------:R-:W-:-:S05]  /*171e0*/  IMAD R5, R5, c[0x0][0x18c], RZ ;  /* 0x0000630005057a24 */ /* 0x000fca00078e02ff */
[----:B------:R-:W-:Y:S02]  /*171f0*/  LEA.HI.X.SX32 R16, R5, c[0x0][0x16c], 0x1, P6 ;  /* 0x00005b0005107a11 */ /* 0x000fe400030f0eff */
[----:B------:R-:W5:Y:S04]  /*17200*/  LDL.LU R5, [R1+0x3e8] ;  /* 0x0003e80001057983 */ /* 0x000f680000300800 */
[----:B------:R-:W-:Y:S01]  /*17210*/  STL [R1+0x14d8], R16 ;  /* 0x0014d81001007387 */ /* 0x000fe20000100800 */
[----:B--2---:R-:W-:Y:S02]  /*17220*/  IMAD R18, R18, c[0x0][0x190], RZ ;  /* 0x0000640012127a24 */ /* 0x004fe400078e02ff */
[----:B---3--:R-:W-:Y:S02]  /*17230*/  IMAD R19, R19, c[0x0][0x190], RZ ;  /* 0x0000640013137a24 */ /* 0x008fe400078e02ff */
[----:B----4-:R-:W-:-:S02]  /*17240*/  IMAD R20, R20, c[0x0][0x190], RZ ;  /* 0x0000640014147a24 */ /* 0x010fc400078e02ff */
[----:B-----5:R-:W-:Y:S02]  /*17250*/  IMAD R21, R21, c[0x0][0x190], RZ ;  /* 0x0000640015157a24 */ /* 0x020fe400078e02ff */
[----:B------:R-:W-:Y:S02]  /*17260*/  IMAD R22, R22, c[0x0][0x190], RZ ;  /* 0x0000640016167a24 */ /* 0x000fe400078e02ff */
[----:B------:R-:W-:Y:S02]  /*17270*/  IMAD R23, R23, c[0x0][0x190], RZ ;  /* 0x0000640017177a24 */ /* 0x000fe400078e02ff */
[----:B------:R-:W-:Y:S02]  /*17280*/  IMAD R24, R24, c[0x0][0x190], RZ ;  /* 0x0000640018187a24 */ /* 0x000fe400078e02ff */
[----:B------:R-:W-:Y:S02]  /*17290*/  IMAD R17, R17, c[0x0][0x190], RZ ;  /* 0x0000640011117a24 */ /* 0x000fe400078e02ff */
[----:B------:R-:W-:-:S03]  /*172a0*/  IMAD R25, R25, c[0x0][0x190], RZ ;  /* 0x0000640019197a24 */ /* 0x000fc600078e02ff */
        /* <DEDUP_REMOVED lines=9> */
[----:B------:R-:W-:-:S02]  /*17340*/  IMAD R28, R6, c[0x0][0x190], RZ ;  /* 0x00006400061c7a24 */ /* 0x000fc400078e02ff */
[----:B-1----:R-:W-:-:S03]  /*17350*/  IMAD R2, R7, c[0x0][0x190], RZ ;  /* 0x0000640007027a24 */ /* 0x002fc600078e02ff */
[----:B------:R-:W-:Y:S01]  /*17360*/  STL [R1+0x1500], R28 ;  /* 0x0015001c01007387 */ /* 0x000fe20000100800 */
[----:B------:R-:W-:-:S03]  /*17370*/  IMAD R0, R8, c[0x0][0x190], RZ ;  /* 0x0000640008007a24 */ /* 0x000fc600078e02ff */
[----:B------:R0:W-:Y:S01]  /*17380*/  STL [R1+0xa0], R2 ;  /* 0x0000a00201007387 */ /* 0x0001e20000100800 */
[----:B------:R-:W-:-:S03]  /*17390*/  IMAD R3, R9, c[0x0][0x190], RZ ;  /* 0x0000640009037a24 */ /* 0x000fc600078e02ff */
[----:B------:R1:W-:Y:S04]  /*173a0*/  STL [R1+0xb4], R0 ;  /* 0x0000b40001007387 */ /* 0x0003e80000100800 */
[----:B------:R2:W-:Y:S01]  /*173b0*/  STL [R1+0xcc], R3 ;  /* 0x0000cc0301007387 */ /* 0x0005e20000100800 */
[----:B0-----:R-:W-:Y:S02]  /*173c0*/  IMAD R2, R10, c[0x0][0x190], RZ ;  /* 0x000064000a027a24 */ /* 0x001fe400078e02ff */
[----:B-1----:R-:W-:-:S03]  /*173d0*/  IMAD R0, R11, c[0x0][0x190], RZ ;  /* 0x000064000b007a24 */ /* 0x002fc600078e02ff */
[----:B------:R0:W-:Y:S01]  /*173e0*/  STL [R1+0xdc], R2 ;  /* 0x0000dc0201007387 */ /* 0x0001e20000100800 */
[----:B--2---:R-:W-:-:S03]  /*173f0*/  IMAD R3, R12, c[0x0][0x190], RZ ;  /* 0x000064000c037a24 */ /* 0x004fc600078e02ff */
[----:B------:R1:W-:Y:S04]  /*17400*/  STL [R1+0xf4], R0 ;  /* 0x0000f40001007387 */ /* 0x0003e80000100800 */
[----:B------:R2:W-:Y:S01]  /*17410*/  STL [R1+0x104], R3 ;  /* 0x0001040301007387 */ /* 0x0005e20000100800 */
[----:B0-----:R-:W-:Y:S02]  /*17420*/  IMAD R2, R13, c[0x0][0x190], RZ ;  /* 0x000064000d027a24 */ /* 0x001fe400078e02ff */
[----:B-1----:R-:W-:-:S03]  /*17430*/  IMAD R0, R14, c[0x0][0x190], RZ ;  /* 0x000064000e007a24 */ /* 0x002fc600078e02ff */
[----:B------:R0:W-:Y:S01]  /*17440*/  STL [R1+0x11c], R2 ;  /* 0x00011c0201007387 */ /* 0x0001e20000100800 */
[----:B--2---:R-:W-:-:S03]  /*17450*/  IMAD R3, R15, c[0x0][0x190], RZ ;  /* 0x000064000f037a24 */ /* 0x004fc600078e02ff */
[----:B------:R1:W-:Y:S04]  /*17460*/  STL [R1+0x12c], R0 ;  /* 0x00012c0001007387 */ /* 0x0003e80000100800 */
[----:B------:R-:W-:Y:S04]  /*17470*/  STL [R1+0x144], R3 ;  /* 0x0001440301007387 */ /* 0x000fe80000100800 */
[----:B------:R-:W2:Y:S01]  /*17480*/  LDL.LU R28, [R1+0x3dc] ;  /* 0x0003dc00011c7983 */ /* 0x000ea20000300800 */
[----:B0-----:R-:W-:-:S05]  /*17490*/  IMAD R2, R29, c[0x0][0x190], RZ ;  /* 0x000064001d027a24 */ /* 0x001fca00078e02ff */
[----:B------:R-:W-:Y:S01]  /*174a0*/  STL [R1+0x158], R2 ;  /* 0x0001580201007387 */ /* 0x000fe20000100800 */
[----:B-1----:R-:W-:-:S03]  /*174b0*/  IMAD R0, R5, c[0x0][0x190], RZ ;  /* 0x0000640005007a24 */ /* 0x002fc600078e02ff */
[----:B--2---:R0:W-:Y:S04]  /*174c0*/  STL [R1+0x1534], R28 ;  /* 0x0015341c01007387 */ /* 0x0041e80000100800 */
[----:B------:R-:W-:Y:S04]  /*174d0*/  STL [R1+0x16c], R0 ;  /* 0x00016c0001007387 */ /* 0x000fe80000100800 */
        /* <DEDUP_REMOVED lines=31> */
[----:B--2---:R-:W-:-:S05]  /*176d0*/  IMAD R28, R28, c[0x0][0x190], RZ ;  /* 0x000064001c1c7a24 */ /* 0x004fca00078e02ff */
[----:B------:R0:W-:Y:S04]  /*176e0*/  STL [R1+0x184], R28 ;  /* 0x0001841c01007387 */ /* 0x0001e80000100800 */
[----:B0-----:R-:W2:Y:S02]  /*176f0*/  LDL.LU R28, [R1+0x1538] ;  /* 0x00153800011c7983 */ /* 0x001ea40000300800 */
[----:B--2---:R-:W-:-:S05]  /*17700*/  IMAD R28, R28, c[0x0][0x190], RZ ;  /* 0x000064001c1c7a24 */ /* 0x004fca00078e02ff */
[----:B------:R0:W-:Y:S04]  /*17710*/  STL [R1+0x198], R28 ;  /* 0x0001981c01007387 */ /* 0x0001e80000100800 */
[----:B0-----:R-:W2:Y:S01]  /*17720*/  LDL.LU R28, [R1+0x1534] ;  /* 0x00153400011c7983 */ /* 0x001ea20000300800 */
[----:B---3--:R-:W-:Y:S02]  /*17730*/  IMAD R25, R25, c[0x0][0x190], RZ ;  /* 0x0000640019197a24 */ /* 0x008fe400078e02ff */
[----:B------:R-:W-:Y:S02]  /*17740*/  IMAD R3, R3, c[0x0][0x190], RZ ;  /* 0x0000640003037a24 */ /* 0x000fe400078e02ff */
[----:B--2---:R-:W-:-:S05]  /*17750*/  IMAD R28, R28, c[0x0][0x190], RZ ;  /* 0x000064001c1c7a24 */ /* 0x004fca00078e02ff */
[----:B------:R4:W-:Y:S04]  /*17760*/  STL [R1+0x1ac], R28 ;  /* 0x0001ac1c01007387 */ /* 0x0009e80000100800 */
[----:B------:R5:W-:Y:S01]  /*17770*/  STL [R1+0x1c4], R25 ;  /* 0x0001c41901007387 */ /* 0x000be20000100800 */
[----:B----4-:R-:W-:Y:S02]  /*17780*/  IMAD R28, R24, c[0x0][0x190], RZ ;  /* 0x00006400181c7a24 */ /* 0x010fe400078e02ff */
[----:B------:R-:W-:Y:S02]  /*17790*/  IMAD R24, R22, c[0x0][0x190], RZ ;  /* 0x0000640016187a24 */ /* 0x000fe400078e02ff */
[----:B-----5:R-:W-:Y:S02]  /*177a0*/  IMAD R25, R23, c[0x0][0x190], RZ ;  /* 0x0000640017197a24 */ /* 0x020fe400078e02ff */
[----:B------:R-:W-:Y:S01]  /*177b0*/  IMAD R23, R21, c[0x0][0x190], RZ ;  /* 0x0000640015177a24 */ /* 0x000fe200078e02ff */
[----:B------:R-:W-:Y:S01]  /*177c0*/  STL [R1+0x1d4], R28 ;  /* 0x0001d41c01007387 */ /* 0x000fe20000100800 */
[----:B------:R-:W-:-:S02]  /*177d0*/  IMAD R22, R20, c[0x0][0x190], RZ ;  /* 0x0000640014167a24 */ /* 0x000fc400078e02ff */
[----:B------:R-:W-:Y:S01]  /*177e0*/  IMAD R21, R19, c[0x0][0x190], RZ ;  /* 0x0000640013157a24 */ /* 0x000fe200078e02ff */
[----:B------:R-:W-:Y:S01]  /*177f0*/  STL [R1+0x1ec], R25 ;  /* 0x0001ec1901007387 */ /* 0x000fe20000100800 */
[----:B------:R-:W-:Y:S02]  /*17800*/  IMAD R20, R18, c[0x0][0x190], RZ ;  /* 0x0000640012147a24 */ /* 0x000fe400078e02ff */
[----:B------:R-:W-:Y:S01]  /*17810*/  IMAD R19, R17, c[0x0][0x190], RZ ;  /* 0x0000640011137a24 */ /* 0x000fe200078e02ff */
[----:B------:R-:W-:Y:S01]  /*17820*/  STL [R1+0x1fc], R24 ;  /* 0x0001fc1801007387 */ /* 0x000fe20000100800 */
[----:B------:R-:W-:Y:S02]  /*17830*/  IMAD R18, R16, c[0x0][0x190], RZ ;  /* 0x0000640010127a24 */ /* 0x000fe400078e02ff */
[----:B------:R-:W-:Y:S01]  /*17840*/  IMAD R17, R27, c[0x0][0x190], RZ ;  /* 0x000064001b117a24 */ /* 0x000fe200078e02ff */
[----:B------:R-:W-:Y:S01]  /*17850*/  STL [R1+0x214], R23 ;  /* 0x0002141701007387 */ /* 0x000fe20000100800 */
[----:B------:R-:W-:-:S03]  /*17860*/  IMAD R16, R0, c[0x0][0x190], RZ ;  /* 0x0000640000107a24 */ /* 0x000fc600078e02ff */
[----:B------:R-:W-:Y:S01]  /*17870*/  STL [R1+0x228], R22 ;  /* 0x0002281601007387 */ /* 0x000fe20000100800 */
[----:B------:R-:W-:-:S03]  /*17880*/  IMAD R0, R2, c[0x0][0x190], RZ ;  /* 0x0000640002007a24 */ /* 0x000fc600078e02ff */
[----:B------:R-:W-:Y:S04]  /*17890*/  STL [R1+0x23c], R21 ;  /* 0x00023c1501007387 */ /* 0x000fe80000100800 */
[----:B------:R-:W-:Y:S04]  /*178a0*/  STL [R1+0x254], R20 ;  /* 0x0002541401007387 */ /* 0x000fe80000100800 */
[----:B------:R-:W-:Y:S01]  /*178b0*/  STL [R1+0x268], R19 ;  /* 0x0002681301007387 */ /* 0x000fe20000100800 */
[----:B------:R-:W-:-:S03]  /*178c0*/  IMAD R2, R4, c[0x0][0x190], RZ ;  /* 0x0000640004027a24 */ /* 0x000fc600078e02ff */
[----:B------:R-:W-:Y:S04]  /*178d0*/  STL [R1+0x27c], R18 ;  /* 0x00027c1201007387 */ /* 0x000fe80000100800 */
[----:B------:R-:W-:Y:S04]  /*178e0*/  STL [R1+0x294], R17 ;  /* 0x0002941101007387 */ /* 0x000fe80000100800 */
[----:B------:R-:W-:Y:S04]  /*178f0*/  STL [R1+0x2a4], R16 ;  /* 0x0002a41001007387 */ /* 0x000fe80000100800 */
[----:B------:R0:W-:Y:S04]  /*17900*/  STL [R1+0x2bc], R0 ;  /* 0x0002bc0001007387 */ /* 0x0001e80000100800 */
[----:B------:R1:W-:Y:S01]  /*17910*/  STL [R1+0x2cc], R3 ;  /* 0x0002cc0301007387 */ /* 0x0003e20000100800 */
[----:B0-----:R-:W-:-:S03]  /*17920*/  IMAD R0, R26, c[0x0][0x190], RZ ;  /* 0x000064001a007a24 */ /* 0x001fc600078e02ff */
[----:B------:R0:W-:Y:S01]  /*17930*/  STL [R1+0x2e4], R2 ;  /* 0x0002e40201007387 */ /* 0x0001e20000100800 */
[----:B-1----:R-:W-:-:S03]  /*17940*/  IMAD R3, R6, c[0x0][0x190], RZ ;  /* 0x0000640006037a24 */ /* 0x002fc600078e02ff */
        /* <DEDUP_REMOVED lines=21> */
[----:B0-----:R-:W-:Y:S02]  /*17aa0*/  IMAD R2, R29, c[0x0][0x190], RZ ;  /* 0x000064001d027a24 */ /* 0x001fe400078e02ff */
[----:B-1----:R-:W-:-:S03]  /*17ab0*/  IMAD R0, R5, c[0x0][0x190], RZ ;  /* 0x0000640005007a24 */ /* 0x002fc600078e02ff */
[----:B------:R-:W-:Y:S04]  /*17ac0*/  STL [R1+0x380], R2 ;  /* 0x0003800201007387 */ /* 0x000fe80000100800 */
        /* <DEDUP_REMOVED lines=525> */
[----:B----4-:R-:W-:Y:S02]  /*19ba0*/  IMAD R24, R24, c[0x0][0x190], RZ ;  /* 0x0000640018187a24 */ /* 0x010fe400078e02ff */
[----:B-----5:R-:W-:Y:S02]  /*19bb0*/  IMAD R23, R23, c[0x0][0x190], RZ ;  /* 0x0000640017177a24 */ /* 0x020fe400078e02ff */
[----:B------:R-:W-:-:S02]  /*19bc0*/  IMAD R22, R22, c[0x0][0x190], RZ ;  /* 0x0000640016167a24 */ /* 0x000fc400078e02ff */
[----:B------:R-:W-:Y:S02]  /*19bd0*/  IMAD R21, R21, c[0x0][0x190], RZ ;  /* 0x0000640015157a24 */ /* 0x000fe400078e02ff */
[----:B------:R-:W-:Y:S02]  /*19be0*/  IMAD R20, R20, c[0x0][0x190], RZ ;  /* 0x0000640014147a24 */ /* 0x000fe400078e02ff */
[----:B------:R-:W-:Y:S02]  /*19bf0*/  IMAD R19, R19, c[0x0][0x190], RZ ;  /* 0x0000640013137a24 */ /* 0x000fe400078e02ff */
[----:B------:R-:W-:Y:S02]  /*19c00*/  IMAD R18, R18, c[0x0][0x190], RZ ;  /* 0x0000640012127a24 */ /* 0x000fe400078e02ff */
[----:B------:R-:W-:Y:S02]  /*19c10*/  IMAD R17, R17, c[0x0][0x190], RZ ;  /* 0x0000640011117a24 */ /* 0x000fe400078e02ff */
        /* <DEDUP_REMOVED lines=19> */
[----:B--2---:R-:W-:-:S05]  /*19d50*/  IMAD R28, R28, c[0x0][0x190], RZ ;  /* 0x000064001c1c7a24 */ /* 0x004fca00078e02ff */
        /* <DEDUP_REMOVED lines=57> */
[----:B0-----:R-:W2:Y:S02]  /*1a0f0*/  LDL.LU R5, [R1+0x1490] ;  /* 0x0014900001057983 */ /* 0x001ea40000300800 */
[----:B--2---:R-:W-:-:S05]  /*1a100*/  IMAD R5, R5, c[0x0][0x190], RZ ;  /* 0x0000640005057a24 */ /* 0x004fca00078e02ff */
[----:B------:R0:W-:Y:S04]  /*1a110*/  STL [R1], R5 ;  /* 0x0000000501007387 */ /* 0x0001e80000100800 */
[----:B0-----:R-:W2:Y:S01]  /*1a120*/  LDL.LU R5, [R1+0x148c] ;  /* 0x00148c0001057983 */ /* 0x001ea20000300800 */
[----:B------:R-:W-:Y:S02]  /*1a130*/  IMAD R29, R29, c[0x0][0x190], RZ ;  /* 0x000064001d1d7a24 */ /* 0x000fe400078e02ff */
[----:B------:R-:W-:Y:S02]  /*1a140*/  IMAD R15, R15, c[0x0][0x190], RZ ;  /* 0x000064000f0f7a24 */ /* 0x000fe400078e02ff */
[----:B------:R-:W-:Y:S02]  /*1a150*/  IMAD R14, R14, c[0x0][0x190], RZ ;  /* 0x000064000e0e7a24 */ /* 0x000fe400078e02ff */
        /* <DEDUP_REMOVED lines=15> */
[----:B------:R-:W-:Y:S01]  /*1a250*/  STL [R1+0x1470], R10 ;  /* 0x0014700a01007387 */ /* 0x000fe20000100800 */
[----:B------:R-:W-:-:S03]  /*1a260*/  IMAD R4, R4, c[0x0][0x190], RZ ;  /* 0x0000640004047a24 */ /* 0x000fc600078e02ff */
[----:B------:R-:W-:Y:S04]  /*1a270*/  STL [R1+0x1474], R9 ;  /* 0x0014740901007387 */ /* 0x000fe80000100800 */
[----:B------:R-:W-:Y:S04]  /*1a280*/  STL [R1+0x1478], R8 ;  /* 0x0014780801007387 */ /* 0x000fe80000100800 */
        /* <DEDUP_REMOVED lines=8> */
[----:B------:R-:W3:Y:S01]  /*1a310*/  LDL.LU R8, [R1+0xf4] ;  /* 0x0000f40001087983 */ /* 0x000ee20000300800 */
[----:B--2---:R-:W-:-:S02]  /*1a320*/  LEA R10, P3, R17, R5, 0x1 ;  /* 0x00000005110a7211 */ /* 0x004fc400078608ff */
[----:B------:R-:W-:-:S03]  /*1a330*/  LEA R9, P2, R18, R5, 0x1 ;  /* 0x0000000512097211 */ /* 0x000fc600078408ff */
[----:B------:R-:W-:Y:S04]  /*1a340*/  STL [R1+0x100c], R10 ;  /* 0x00100c0a01007387 */ /* 0x000fe80000100800 */
[----:B------:R0:W-:Y:S01]  /*1a350*/  STL [R1+0x1010], R9 ;  /* 0x0010100901007387 */ /* 0x0001e20000100800 */
[----:B------:R-:W-:-:S03]  /*1a360*/  LEA R11, P1, R19, R5, 0x1 ;  /* 0x00000005130b7211 */ /* 0x000fc600078208ff */
[----:B0-----:R-:W2:Y:S01]  /*1a370*/  LDL.LU R9, [R1+0x104] ;  /* 0x0001040001097983 */ /* 0x001ea20000300800 */
[----:B------:R-:W-:-:S03]  /*1a380*/  LEA R10, P0, R20, R5, 0x1 ;  /* 0x00000005140a7211 */ /* 0x000fc600078008ff */
[----:B------:R-:W-:Y:S04]  /*1a390*/  STL [R1+0x1014], R11 ;  /* 0x0010140b01007387 */ /* 0x000fe80000100800 */
[----:B------:R0:W-:Y:S01]  /*1a3a0*/  STL [R1+0x1018], R10 ;  /* 0x0010180a01007387 */ /* 0x0001e20000100800 */
[----:B------:R-:W-:-:S03]  /*1a3b0*/  LEA R12, P4, R21, R5, 0x1 ;  /* 0x00000005150c7211 */ /* 0x000fc600078808ff */
[----:B0-----:R-:W2:Y:S01]  /*1a3c0*/  LDL.LU R10, [R1+0x11c] ;  /* 0x00011c00010a7983 */ /* 0x001ea20000300800 */
[----:B------:R-:W-:-:S03]  /*1a3d0*/  LEA R11, P6, R22, R5, 0x1 ;  /* 0x00000005160b7211 */ /* 0x000fc600078c08ff */
[----:B------:R-:W-:Y:S04]  /*1a3e0*/  STL [R1+0x101c], R12 ;  /* 0x00101c0c01007387 */ /* 0x000fe80000100800 */
[----:B------:R0:W-:Y:S04]  /*1a3f0*/  STL [R1+0x1020], R11 ;  /* 0x0010200b01007387 */ /* 0x0001e80000100800 */
[----:B0-----:R-:W2:Y:S01]  /*1a400*/  LDL.LU R11, [R1+0x12c] ;  /* 0x00012c00010b7983 */ /* 0x001ea20000300800 */
[----:B-----5:R-:W-:Y:S02]  /*1a410*/  LEA R13, P5, R23, R5, 0x1 ;  /* 0x00000005170d7211 */ /* 0x020fe400078a08ff */
[----:B------:R-:W-:-:S02]  /*1a420*/  LEA.HI.X.SX32 R12, R17, R16, 0x1, P3 ;  /* 0x00000010110c7211 */ /* 0x000fc400018f0eff */
[----:B----4-:R-:W-:Y:S01]  /*1a430*/  LEA R14, P3, R24, R5, 0x1 ;  /* 0x00000005180e7211 */ /* 0x010fe200078608ff */
[----:B------:R0:W-:Y:S04]  /*1a440*/  STL [R1+0x1024], R13 ;  /* 0x0010240d01007387 */ /* 0x0001e80000100800 */
[----:B------:R1:W-:Y:S01]  /*1a450*/  STL [R1+0x1004], R12 ;  /* 0x0010040c01007387 */ /* 0x0003e20000100800 */
[----:B0-----:R-:W-:-:S03]  /*1a460*/  LEA.HI.X.SX32 R13, R18, R16, 0x1, P2 ;  /* 0x00000010120d7211 */ /* 0x001fc600010f0eff */
[----:B-1----:R-:W4:Y:S01]  /*1a470*/  LDL.LU R12, [R1+0x144] ;  /* 0x00014400010c7983 */ /* 0x002f220000300800 */
[----:B---3--:R-:W-:-:S03]  /*1a480*/  LEA R15, P2, R25, R5, 0x1 ;  /* 0x00000005190f7211 */ /* 0x008fc600078408ff */
[----:B------:R0:W-:Y:S04]  /*1a490*/  STL [R1+0x1008], R14 ;  /* 0x0010080e01007387 */ /* 0x0001e80000100800 */
[----:B------:R1:W-:Y:S01]  /*1a4a0*/  STL [R1+0xffc], R13 ;  /* 0x000ffc0d01007387 */ /* 0x0003e20000100800 */
[----:B0-----:R-:W-:-:S03]  /*1a4b0*/  LEA.HI.X.SX32 R14, R19, R16, 0x1, P1 ;  /* 0x00000010130e7211 */ /* 0x001fc600008f0eff */
[----:B-1----:R-:W3:Y:S01]  /*1a4c0*/  LDL.LU R13, [R1+0x158] ;  /* 0x00015800010d7983 */ /* 0x002ee20000300800 */
[----:B------:R-:W-:-:S03]  /*1a4d0*/  LEA R17, P1, R28, R5, 0x1 ;  /* 0x000000051c117211 */ /* 0x000fc600078208ff */
[----:B------:R0:W-:Y:S04]  /*1a4e0*/  STL [R1+0x1000], R15 ;  /* 0x0010000f01007387 */ /* 0x0001e80000100800 */
[----:B------:R1:W-:Y:S01]  /*1a4f0*/  STL [R1+0xff4], R14 ;  /* 0x000ff40e01007387 */ /* 0x0003e20000100800 */
[----:B0-----:R-:W-:-:S03]  /*1a500*/  LEA.HI.X.SX32 R15, R20, R16, 0x1, P0 ;  /* 0x00000010140f7211 */ /* 0x001fc600000f0eff */
[----:B-1----:R-:W5:Y:S01]  /*1a510*/  LDL.LU R14, [R1+0x16c] ;  /* 0x00016c00010e7983 */ /* 0x002f620000300800 */
[----:B------:R-:W-:-:S03]  /*1a520*/  LEA R18, P0, R4, R5, 0x1 ;  /* 0x0000000504127211 */ /* 0x000fc600078008ff */
[----:B------:R0:W-:Y:S04]  /*1a530*/  STL [R1+0xff8], R17 ;  /* 0x000ff81101007387 */ /* 0x0001e80000100800 */
[----:B------:R1:W-:Y:S01]  /*1a540*/  STL [R1+0xfec], R15 ;  /* 0x000fec0f01007387 */ /* 0x0003e20000100800 */
[----:B0-----:R-:W-:-:S03]  /*1a550*/  LEA.HI.X.SX32 R17, R21, R16, 0x1, P4 ;  /* 0x0000001015117211 */ /* 0x001fc600020f0eff */
[----:B-1----:R-:W5:Y:S04]  /*1a560*/  LDL.LU R15, [R1+0x184] ;  /* 0x00018400010f7983 */ /* 0x002f680000300800 */
[----:B------:R0:W-:Y:S04]  /*1a570*/  STL [R1+0xff0], R18 ;  /* 0x000ff01201007387 */ /* 0x0001e80000100800 */
[----:B------:R1:W-:Y:S04]  /*1a580*/  STL [R1+0xfe4], R17 ;  /* 0x000fe41101007387 */ /* 0x0003e80000100800 */
[----:B------:R-:W5:Y:S01]  /*1a590*/  LDL.LU R29, [R1+0x198] ;  /* 0x00019800011d7983 */ /* 0x000f620000300800 */
[----:B0-----:R-:W-:-:S02]  /*1a5a0*/  LEA R18, P4, R26, R5, 0x1 ;  /* 0x000000051a127211 */ /* 0x001fc400078808ff */
[----:B-1----:R-:W-:-:S03]  /*1a5b0*/  LEA.HI.X.SX32 R17, R22, R16, 0x1, P6 ;  /* 0x0000001016117211 */ /* 0x002fc600030f0eff */
[----:B------:R0:W-:Y:S04]  /*1a5c0*/  STL [R1+0xfe8], R18 ;  /* 0x000fe81201007387 */ /* 0x0001e80000100800 */
[----:B------:R1:W-:Y:S04]  /*1a5d0*/  STL [R1+0xfdc], R17 ;  /* 0x000fdc1101007387 */ /* 0x0003e80000100800 */
[----:B------:R-:W5:Y:S01]  /*1a5e0*/  LDL.LU R19, [R1+0x1ac] ;  /* 0x0001ac0001137983 */ /* 0x000f620000300800 */
[----:B0-----:R-:W-:Y:S02]  /*1a5f0*/  LEA R18, P6, R6, R5, 0x1 ;  /* 0x0000000506127211 */ /* 0x001fe400078c08ff */
[----:B-1----:R-:W-:-:S03]  /*1a600*/  LEA.HI.X.SX32 R17, R23, R16, 0x1, P5 ;  /* 0x0000001017117211 */ /* 0x002fc600028f0eff */
[----:B------:R0:W-:Y:S04]  /*1a610*/  STL [R1+0xfe0], R18 ;  /* 0x000fe01201007387 */ /* 0x0001e80000100800 */
[----:B------:R1:W-:Y:S01]  /*1a620*/  STL [R1+0xfd4], R17 ;  /* 0x000fd41101007387 */ /* 0x0003e20000100800 */
[----:B------:R-:W-:-:S03]  /*1a630*/  LEA R20, P5, R7, R5, 0x1 ;  /* 0x0000000507147211 */ /* 0x000fc600078a08ff */
[----:B0-----:R-:W5:Y:S01]  /*1a640*/  LDL.LU R18, [R1+0x1c4] ;  /* 0x0001c40001127983 */ /* 0x001f620000300800 */
[----:B-1----:R-:W-:-:S03]  /*1a650*/  LEA.HI.X.SX32 R17, R24, R16, 0x1, P3 ;  /* 0x0000001018117211 */ /* 0x002fc600018f0eff */
[----:B------:R0:W-:Y:S01]  /*1a660*/  STL [R1+0xfd8], R20 ;  /* 0x000fd81401007387 */ /* 0x0001e20000100800 */
[----:B------:R-:W-:-:S03]  /*1a670*/  LEA R21, P3, R8, R5, 0x1 ;  /* 0x0000000508157211 */ /* 0x000fc600078608ff */
[----:B------:R1:W-:Y:S04]  /*1a680*/  STL [R1+0xfcc], R17 ;  /* 0x000fcc1101007387 */ /* 0x0003e80000100800 */
[----:B0-----:R-:W5:Y:S01]  /*1a690*/  LDL.LU R20, [R1+0x1d4] ;  /* 0x0001d40001147983 */ /* 0x001f620000300800 */
[----:B-1----:R-:W-:-:S03]  /*1a6a0*/  LEA.HI.X.SX32 R17, R25, R16, 0x1, P2 ;  /* 0x0000001019117211 */ /* 0x002fc600010f0eff */
[----:B------:R-:W-:Y:S04]  /*1a6b0*/  STL [R1+0xfd0], R21 ;  /* 0x000fd01501007387 */ /* 0x000fe80000100800 */
[----:B------:R0:W-:Y:S04]  /*1a6c0*/  STL [R1+0x848], R17 ;  /* 0x0008481101007387 */ /* 0x0001e80000100800 */
[----:B0-----:R-:W5:Y:S01]  /*1a6d0*/  LDL.LU R17, [R1+0x1ec] ;  /* 0x0001ec0001117983 */ /* 0x001f620000300800 */
[----:B------:R-:W-:Y:S02]  /*1a6e0*/  LEA.HI.X.SX32 R21, R28, R16, 0x1, P1 ;  /* 0x000000101c157211 */ /* 0x000fe400008f0eff */
[----:B--2---:R-:W-:-:S05]  /*1a6f0*/  LEA R22, P2, R9, R5, 0x1 ;  /* 0x0000000509167211 */ /* 0x004fca00078408ff */
[----:B------:R-:W-:Y:S04]  /*1a700*/  STL [R1+0x868], R22 ;  /* 0x0008681601007387 */ /* 0x000fe80000100800 */
[----:B------:R0:W-:Y:S02]  /*1a710*/  STL [R1+0x84c], R21 ;  /* 0x00084c1501007387 */ /* 0x0001e40000100800 */
[----:B0-----:R-:W-:Y:S02]  /*1a720*/  LEA.HI.X.SX32 R21, R4, R16, 0x1, P0 ;  /* 0x0000001004157211 */ /* 0x001fe400000f0eff */
[----:B------:R-:W2:Y:S01]  /*1a730*/  LDL.LU R4, [R1+0x1fc] ;  /* 0x0001fc0001047983 */ /* 0x000ea20000300800 */
[----:B------:R-:W-:-:S05]  /*1a740*/  LEA R22, P1, R10, R5, 0x1 ;  /* 0x000000050a167211 */ /* 0x000fca00078208ff */
        /* <DEDUP_REMOVED lines=9> */
[----:B----4-:R-:W-:-:S05]  /*1a7e0*/  LEA R22, P4, R12, R5, 0x1 ;  /* 0x000000050c167211 */ /* 0x010fca00078808ff */
[----:B------:R3:W-:Y:S04]  /*1a7f0*/  STL [R1+0x880], R22 ;  /* 0x0008801601007387 */ /* 0x0007e80000100800 */
[----:B------:R0:W-:Y:S01]  /*1a800*/  STL [R1+0x858], R21 ;  /* 0x0008581501007387 */ /* 0x0001e20000100800 */
[-C--:B---3--:R-:W-:Y:S02]  /*1a810*/  LEA R22, P6, R13, R5.reuse, 0x1 ;  /* 0x000000050d167211 */ /* 0x088fe400078c08ff */
[----:B0-----:R-:W-:Y:S02]  /*1a820*/  LEA.HI.X.SX32 R21, R7, R16, 0x1, P5 ;  /* 0x0000001007157211 */ /* 0x001fe400028f0eff */
[----:B------:R-:W3:Y:S04]  /*1a830*/  LDL.LU R7, [R1+0x23c] ;  /* 0x00023c0001077983 */ /* 0x000ee80000300800 */
[----:B------:R5:W-:Y:S04]  /*1a840*/  STL [R1+0x888], R22 ;  /* 0x0008881601007387 */ /* 0x000be80000100800 */
[----:B------:R0:W-:Y:S01]  /*1a850*/  STL [R1+0x85c], R21 ;  /* 0x00085c1501007387 */ /* 0x0001e20000100800 */
[----:B-----5:R-:W-:-:S02]  /*1a860*/  LEA R22, P5, R14, R5, 0x1 ;  /* 0x000000050e167211 */ /* 0x020fc400078a08ff */
[----:B0-----:R-:W-:Y:S02]  /*1a870*/  LEA.HI.X.SX32 R21, R8, R16, 0x1, P3 ;  /* 0x0000001008157211 */ /* 0x001fe400018f0eff */
[----:B------:R-:W4:Y:S04]  /*1a880*/  LDL.LU R8, [R1+0x254] ;  /* 0x0002540001087983 */ /* 0x000f280000300800 */
[----:B------:R0:W-:Y:S04]  /*1a890*/  STL [R1+0x890], R22 ;  /* 0x0008901601007387 */ /* 0x0001e80000100800 */
[----:B------:R1:W-:Y:S01]  /*1a8a0*/  STL [R1+0x860], R21 ;  /* 0x0008601501007387 */ /* 0x0003e20000100800 */
[----:B0-----:R-:W-:-:S02]  /*1a8b0*/  LEA R22, P3, R15, R5, 0x1 ;  /* 0x000000050f167211 */ /* 0x001fc400078608ff */
[----:B-1----:R-:W-:Y:S02]  /*1a8c0*/  LEA.HI.X.SX32 R21, R9, R16, 0x1, P2 ;  /* 0x0000001009157211 */ /* 0x002fe400010f0eff */
[----:B------:R-:W5:Y:S04]  /*1a8d0*/  LDL.LU R9, [R1+0x268] ;  /* 0x0002680001097983 */ /* 0x000f680000300800 */
        /* <DEDUP_REMOVED lines=8> */
[-C--:B-1----:R-:W-:Y:S02]  /*1a960*/  LEA.HI.X.SX32 R21, R11, R16.reuse, 0x1, P0 ;  /* 0x000000100b157211 */ /* 0x082fe400000f0eff */
[----:B------:R-:W5:Y:S04]  /*1a970*/  LDL.LU R11, [R1+0x294] ;  /* 0x00029400010b7983 */ /* 0x000f680000300800 */
[----:B------:R-:W-:Y:S04]  /*1a980*/  STL [R1+0x8a8], R22 ;  /* 0x0008a81601007387 */ /* 0x000fe80000100800 */
[----:B------:R0:W-:Y:S02]  /*1a990*/  STL [R1+0x874], R21 ;  /* 0x0008741501007387 */ /* 0x0001e40000100800 */
[----:B0-----:R-:W-:-:S02]  /*1a9a0*/  LEA.HI.X.SX32 R21, R12, R16, 0x1, P4 ;  /* 0x000000100c157211 */ /* 0x001fc400020f0eff */
[----:B------:R-:W5:Y:S01]  /*1a9b0*/  LDL.LU R12, [R1+0x2a4] ;  /* 0x0002a400010c7983 */ /* 0x000f620000300800 */
[----:B------:R-:W-:-:S05]  /*1a9c0*/  LEA R22, P0, R18, R5, 0x1 ;  /* 0x0000000512167211 */ /* 0x000fca00078008ff */
[----:B------:R0:W-:Y:S04]  /*1a9d0*/  STL [R1+0x8b0], R22 ;  /* 0x0008b01601007387 */ /* 0x0001e80000100800 */
[----:B------:R1:W-:Y:S01]  /*1a9e0*/  STL [R1+0x87c], R21 ;  /* 0x00087c1501007387 */ /* 0x0003e20000100800 */
[-C--:B0-----:R-:W-:Y:S02]  /*1a9f0*/  LEA R22, P4, R20, R5.reuse, 0x1 ;  /* 0x0000000514167211 */ /* 0x081fe400078808ff */
        /* <DEDUP_REMOVED lines=26> */
[----:B---3--:R-:W-:-:S05]  /*1aba0*/  LEA R22, P1, R7, R5, 0x1 ;  /* 0x0000000507167211 */ /* 0x008fca00078208ff */
[----:B------:R-:W-:Y:S04]  /*1abb0*/  STL [R1+0x8e0], R22 ;  /* 0x0008e01601007387 */ /* 0x000fe80000100800 */
[----:B------:R0:W-:Y:S02]  /*1abc0*/  STL [R1+0x8ac], R21 ;  /* 0x0008ac1501007387 */ /* 0x0001e40000100800 */
[----:B0-----:R-:W-:Y:S02]  /*1abd0*/  LEA.HI.X.SX32 R21, R20, R16, 0x1, P4 ;  /* 0x0000001014157211 */ /* 0x001fe400020f0eff */
[-C--:B----4-:R-:W-:Y:S01]  /*1abe0*/  LEA R22, P0, R8, R5.reuse, 0x1 ;  /* 0x0000000508167211 */ /* 0x090fe200078008ff */
        /* <DEDUP_REMOVED lines=26> */
[----:B------:R-:W-:Y:S04]  /*1ad90*/  STL [R1+0x910], R22 ;  /* 0x0009101601007387 */ /* 0x000fe80000100800 */
[----:B------:R0:W-:Y:S02]  /*1ada0*/  STL [R1+0x8dc], R21 ;  /* 0x0008dc1501007387 */ /* 0x0001e40000100800 */
[----:B0-----:R-:W-:Y:S02]  /*1adb0*/  LEA.HI.X.SX32 R21, R8, R16, 0x1, P0 ;  /* 0x0000001008157211 */ /* 0x001fe400000f0eff */
[----:B------:R-:W5:Y:S01]  /*1adc0*/  LDL.LU R8, [R1+0x388] ;  /* 0x0003880001087983 */ /* 0x000f620000300800 */
[----:B------:R-:W-:-:S05]  /*1add0*/  LEA R22, P1, R14, R5, 0x1 ;  /* 0x000000050e167211 */ /* 0x000fca00078208ff */
[----:B------:R0:W-:Y:S04]  /*1ade0*/  STL [R1+0x918], R22 ;  /* 0x0009181601007387 */ /* 0x0001e80000100800 */
[----:B------:R1:W-:Y:S01]  /*1adf0*/  STL [R1+0x8e4], R21 ;  /* 0x0008e41501007387 */ /* 0x0003e20000100800 */
[----:B0-----:R-:W-:Y:S02]  /*1ae00*/  LEA R22, P0, R15, R5, 0x1 ;  /* 0x000000050f167211 */ /* 0x001fe400078008ff */
        /* <DEDUP_REMOVED lines=25> */
[----:B------:R-:W3:Y:S01]  /*1afa0*/  LDL.LU R14, [R1+0x36c] ;  /* 0x00036c00010e7983 */ /* 0x000ee20000300800 */
[----:B----4-:R-:W-:-:S05]  /*1afb0*/  LEA R22, P2, R17, R5, 0x1 ;  /* 0x0000000511167211 */ /* 0x010fca00078408ff */
[----:B------:R-:W-:Y:S04]  /*1afc0*/  STL [R1+0x948], R22 ;  /* 0x0009481601007387 */ /* 0x000fe80000100800 */
[----:B------:R0:W-:Y:S02]  /*1afd0*/  STL [R1+0x914], R21 ;  /* 0x0009141501007387 */ /* 0x0001e40000100800 */
[----:B0-----:R-:W-:Y:S02]  /*1afe0*/  LEA.HI.X.SX32 R21, R15, R16, 0x1, P0 ;  /* 0x000000100f157211 */ /* 0x001fe400000f0eff */
[-C--:B-----5:R-:W-:Y:S01]  /*1aff0*/  LEA R22, P1, R4, R5.reuse, 0x1 ;  /* 0x0000000504167211 */ /* 0x0a0fe200078208ff */
        /* <DEDUP_REMOVED lines=59> */
[----:B------:R-:W4:Y:S01]  /*1b3b0*/  LDL.LU R10, [R1+0x32c] ;  /* 0x00032c00010a7983 */ /* 0x000f220000300800 */
[----:B-----5:R-:W-:-:S05]  /*1b3c0*/  LEA R22, P3, R29, R5, 0x1 ;  /* 0x000000051d167211 */ /* 0x020fca00078608ff */
[----:B------:R-:W-:Y:S04]  /*1b3d0*/  STL [R1+0x9b0], R22 ;  /* 0x0009b01601007387 */ /* 0x000fe80000100800 */
[----:B------:R0:W-:Y:S02]  /*1b3e0*/  STL [R1+0x97c], R21 ;  /* 0x00097c1501007387 */ /* 0x0001e40000100800 */
[----:B0-----:R-:W-:Y:S02]  /*1b3f0*/  LEA.HI.X.SX32 R21, R11, R16, 0x1, P1 ;  /* 0x000000100b157211 */ /* 0x001fe400008f0eff */
[-C--:B------:R-:W-:Y:S01]  /*1b400*/  LEA R22, P2, R19, R5.reuse, 0x1 ;  /* 0x0000000513167211 */ /* 0x080fe200078408ff */
        /* <DEDUP_REMOVED lines=59> */
[----:B------:R-:W5:Y:S01]  /*1b7c0*/  LDL.LU R6, [R1+0x2ec] ;  /* 0x0002ec0001067983 */ /* 0x000f620000300800 */
[----:B------:R-:W-:-:S05]  /*1b7d0*/  LEA R22, P5, R12, R5, 0x1 ;  /* 0x000000050c167211 */ /* 0x000fca00078a08ff */
        /* <DEDUP_REMOVED lines=63> */
[----:B------:R-:W5:Y:S01]  /*1bbd0*/  LDL.LU R20, [R1+0x2ac] ;  /* 0x0002ac0001147983 */ /* 0x000f620000300800 */
[----:B------:R-:W-:-:S05]  /*1bbe0*/  LEA R22, P6, R8, R5, 0x1 ;  /* 0x0000000508167211 */ /* 0x000fca00078c08ff */
[----:B------:R-:W-:Y:S04]  /*1bbf0*/  STL [R1+0xa80], R22 ;  /* 0x000a801601007387 */ /* 0x000fe80000100800 */
[----:B------:R0:W-:Y:S02]  /*1bc00*/  STL [R1+0xa4c], R21 ;  /* 0x000a4c1501007387 */ /* 0x0001e40000100800 */
[-C--:B0-----:R-:W-:Y:S02]  /*1bc10*/  LEA.HI.X.SX32 R21, R17, R16.reuse, 0x1, P3 ;  /* 0x0000001011157211 */ /* 0x081fe400018f0eff */
[----:B------:R-:W-:Y:S01]  /*1bc20*/  LEA R22, P5, R9, R5, 0x1 ;  /* 0x0000000509167211 */ /* 0x000fe200078a08ff */
        /* <DEDUP_REMOVED lines=412> */
[----:B------:R0:W-:Y:S01]  /*1d5f0*/  STL [R1+0xce4], R21 ;  /* 0x000ce41501007387 */ /* 0x0001e20000100800 */
[-C--:B------:R-:W-:Y:S02]  /*1d600*/  LEA.HI.X.SX32 R20, R20, R16.reuse, 0x1, P3 ;  /* 0x0000001014147211 */ /* 0x080fe400018f0eff */
[----:B0-----:R-:W-:Y:S02]  /*1d610*/  LEA.HI.X.SX32 R21, R18, R16, 0x1, P5 ;  /* 0x0000001012157211 */ /* 0x001fe400028f0eff */
[----:B------:R-:W5:Y:S01]  /*1d620*/  LDL.LU R18, [R1+0x10c] ;  /* 0x00010c0001127983 */ /* 0x000f620000300800 */
[----:B------:R-:W-:-:S05]  /*1d630*/  LEA R22, P6, R7, R5, 0x1 ;  /* 0x0000000507167211 */ /* 0x000fca00078c08ff */
[----:B------:R-:W-:Y:S04]  /*1d640*/  STL [R1+0xd20], R22 ;  /* 0x000d201601007387 */ /* 0x000fe80000100800 */
[----:B------:R0:W-:Y:S04]  /*1d650*/  STL [R1+0xcec], R21 ;  /* 0x000cec1501007387 */ /* 0x0001e80000100800 */
[----:B0-----:R-:W5:Y:S01]  /*1d660*/  LDL.LU R21, [R1+0x108] ;  /* 0x0001080001157983 */ /* 0x001f620000300800 */
[----:B------:R-:W-:-:S05]  /*1d670*/  LEA R22, P5, R8, R5, 0x1 ;  /* 0x0000000508167211 */ /* 0x000fca00078a08ff */
[----:B------:R-:W-:Y:S04]  /*1d680*/  STL [R1+0xd28], R22 ;  /* 0x000d281601007387 */ /* 0x000fe80000100800 */
[----:B------:R0:W-:Y:S02]  /*1d690*/  STL [R1+0xcf4], R20 ;  /* 0x000cf41401007387 */ /* 0x0001e40000100800 */
[----:B0-----:R-:W-:Y:S02]  /*1d6a0*/  LEA.HI.X.SX32 R20, R17, R16, 0x1, P2 ;  /* 0x0000001011147211 */ /* 0x001fe400010f0eff */
[----:B------:R-:W5:Y:S01]  /*1d6b0*/  LDL.LU R17, [R1+0x100] ;  /* 0x0001000001117983 */ /* 0x000f620000300800 */
[----:B------:R-:W-:-:S05]  /*1d6c0*/  LEA R22, P3, R9, R5, 0x1 ;  /* 0x0000000509167211 */ /* 0x000fca00078608ff */
[----:B------:R-:W-:Y:S04]  /*1d6d0*/  STL [R1+0xd30], R22 ;  /* 0x000d301601007387 */ /* 0x000fe80000100800 */
[----:B------:R0:W-:Y:S01]  /*1d6e0*/  STL [R1+0xcfc], R20 ;  /* 0x000cfc1401007387 */ /* 0x0001e20000100800 */
[----:B------:R-:W-:-:S03]  /*1d6f0*/  LEA.HI.X.SX32 R4, R4, R16, 0x1, P1 ;  /* 0x0000001004047211 */ /* 0x000fc600008f0eff */
[----:B0-----:R-:W5:Y:S01]  /*1d700*/  LDL.LU R20, [R1+0xfc] ;  /* 0x0000fc0001147983 */ /* 0x001f620000300800 */
[----:B------:R-:W-:Y:S02]  /*1d710*/  LEA R22, P2, R10, R5, 0x1 ;  /* 0x000000050a167211 */ /* 0x000fe400078408ff */
[----:B------:R-:W-:-:S03]  /*1d720*/  LEA.HI.X.SX32 R23, R26, R16, 0x1, P0 ;  /* 0x000000101a177211 */ /* 0x000fc600000f0eff */
[----:B------:R-:W-:Y:S04]  /*1d730*/  STL [R1+0xd38], R22 ;  /* 0x000d381601007387 */ /* 0x000fe80000100800 */
[----:B------:R0:W-:Y:S04]  /*1d740*/  STL [R1+0xd04], R4 ;  /* 0x000d040401007387 */ /* 0x0001e80000100800 */
[----:B0-----:R-:W5:Y:S01]  /*1d750*/  LDL.LU R4, [R1+0xf8] ;  /* 0x0000f80001047983 */ /* 0x001f620000300800 */
[----:B------:R-:W-:-:S05]  /*1d760*/  LEA R22, P1, R11, R5, 0x1 ;  /* 0x000000050b167211 */ /* 0x000fca00078208ff */
[----:B------:R2:W-:Y:S04]  /*1d770*/  STL [R1+0xd40], R22 ;  /* 0x000d401601007387 */ /* 0x0005e80000100800 */
[----:B------:R-:W-:Y:S04]  /*1d780*/  STL [R1+0xd0c], R23 ;  /* 0x000d0c1701007387 */ /* 0x000fe80000100800 */
[----:B------:R-:W5:Y:S01]  /*1d790*/  LDL.LU R26, [R1+0xf0] ;  /* 0x0000f000011a7983 */ /* 0x000f620000300800 */
[-C--:B------:R-:W-:Y:S02]  /*1d7a0*/  LEA.HI.X.SX32 R6, R6, R16.reuse, 0x1, P4 ;  /* 0x0000001006067211 */ /* 0x080fe400020f0eff */
[----:B------:R-:W-:-:S02]  /*1d7b0*/  LEA.HI.X.SX32 R7, R7, R16, 0x1, P6 ;  /* 0x0000001007077211 */ /* 0x000fc400030f0eff */
[----:B------:R-:W-:Y:S02]  /*1d7c0*/  LEA.HI.X.SX32 R8, R8, R16, 0x1, P5 ;  /* 0x0000001008087211 */ /* 0x000fe400028f0eff */
[----:B--2---:R-:W-:-:S05]  /*1d7d0*/  LEA R22, P0, R12, R5, 0x1 ;  /* 0x000000050c167211 */ /* 0x004fca00078008ff */
[----:B------:R-:W-:Y:S04]  /*1d7e0*/  STL [R1+0xd48], R22 ;  /* 0x000d481601007387 */ /* 0x000fe80000100800 */
[----:B------:R0:W-:Y:S04]  /*1d7f0*/  STL [R1+0xd14], R6 ;  /* 0x000d140601007387 */ /* 0x0001e80000100800 */
[----:B0-----:R-:W2:Y:S01]  /*1d800*/  LDL.LU R6, [R1+0xec] ;  /* 0x0000ec0001067983 */ /* 0x001ea20000300800 */
[----:B------:R-:W-:-:S05]  /*1d810*/  LEA R22, P4, R13, R5, 0x1 ;  /* 0x000000050d167211 */ /* 0x000fca00078808ff */
[----:B------:R-:W-:Y:S04]  /*1d820*/  STL [R1+0xd50], R22 ;  /* 0x000d501601007387 */ /* 0x000fe80000100800 */
[----:B------:R0:W-:Y:S04]  /*1d830*/  STL [R1+0xd1c], R7 ;  /* 0x000d1c0701007387 */ /* 0x0001e80000100800 */
[----:B0-----:R-:W2:Y:S01]  /*1d840*/  LDL.LU R7, [R1+0xe8] ;  /* 0x0000e80001077983 */ /* 0x001ea20000300800 */
[----:B------:R-:W-:-:S05]  /*1d850*/  LEA R22, P6, R14, R5, 0x1 ;  /* 0x000000050e167211 */ /* 0x000fca00078c08ff */
[----:B------:R-:W-:Y:S04]  /*1d860*/  STL [R1+0xd58], R22 ;  /* 0x000d581601007387 */ /* 0x000fe80000100800 */
[----:B------:R0:W-:Y:S04]  /*1d870*/  STL [R1+0xd24], R8 ;  /* 0x000d240801007387 */ /* 0x0001e80000100800 */
[----:B0-----:R-:W2:Y:S01]  /*1d880*/  LDL.LU R8, [R1+0xe4] ;  /* 0x0000e40001087983 */ /* 0x001ea20000300800 */
[----:B------:R-:W-:Y:S02]  /*1d890*/  LEA.HI.X.SX32 R9, R9, R16, 0x1, P3 ;  /* 0x0000001009097211 */ /* 0x000fe400018f0eff */
[----:B---3--:R-:W-:-:S02]  /*1d8a0*/  LEA R22, P5, R15, R5, 0x1 ;  /* 0x000000050f167211 */ /* 0x008fc400078a08ff */
[----:B------:R-:W-:-:S03]  /*1d8b0*/  LEA.HI.X.SX32 R10, R10, R16, 0x1, P2 ;  /* 0x000000100a0a7211 */ /* 0x000fc600010f0eff */
[----:B------:R-:W-:Y:S04]  /*1d8c0*/  STL [R1+0xd60], R22 ;  /* 0x000d601601007387 */ /* 0x000fe80000100800 */
[----:B------:R0:W-:Y:S01]  /*1d8d0*/  STL [R1+0xd2c], R9 ;  /* 0x000d2c0901007387 */ /* 0x0001e20000100800 */
[----:B------:R-:W-:-:S03]  /*1d8e0*/  LEA.HI.X.SX32 R11, R11, R16, 0x1, P1 ;  /* 0x000000100b0b7211 */ /* 0x000fc600008f0eff */
[----:B0-----:R-:W3:Y:S01]  /*1d8f0*/  LDL.LU R9, [R1+0xe0] ;  /* 0x0000e00001097983 */ /* 0x001ee20000300800 */
[----:B----4-:R-:W-:-:S05]  /*1d900*/  LEA R22, P3, R29, R5, 0x1 ;  /* 0x000000051d167211 */ /* 0x010fca00078608ff */
[----:B------:R-:W-:Y:S04]  /*1d910*/  STL [R1+0xd68], R22 ;  /* 0x000d681601007387 */ /* 0x000fe80000100800 */
[----:B------:R0:W-:Y:S01]  /*1d920*/  STL [R1+0xd34], R10 ;  /* 0x000d340a01007387 */ /* 0x0001e20000100800 */
[----:B------:R-:W-:-:S03]  /*1d930*/  LEA.HI.X.SX32 R12, R12, R16, 0x1, P0 ;  /* 0x000000100c0c7211 */ /* 0x000fc600000f0eff */
[----:B0-----:R-:W4:Y:S01]  /*1d940*/  LDL.LU R10, [R1+0xd8] ;  /* 0x0000d800010a7983 */ /* 0x001f220000300800 */
[----:B-----5:R-:W-:-:S05]  /*1d950*/  LEA R22, P2, R19, R5, 0x1 ;  /* 0x0000000513167211 */ /* 0x020fca00078408ff */
[----:B------:R-:W-:Y:S04]  /*1d960*/  STL [R1+0xd70], R22 ;  /* 0x000d701601007387 */ /* 0x000fe80000100800 */
[----:B------:R0:W-:Y:S01]  /*1d970*/  STL [R1+0xd3c], R11 ;  /* 0x000d3c0b01007387 */ /* 0x0001e20000100800 */
[----:B------:R-:W-:-:S03]  /*1d980*/  LEA.HI.X.SX32 R13, R13, R16, 0x1, P4 ;  /* 0x000000100d0d7211 */ /* 0x000fc600020f0eff */
[----:B0-----:R-:W5:Y:S01]  /*1d990*/  LDL.LU R11, [R1+0xd4] ;  /* 0x0000d400010b7983 */ /* 0x001f620000300800 */
[----:B------:R-:W-:-:S05]  /*1d9a0*/  LEA R22, P1, R18, R5, 0x1 ;  /* 0x0000000512167211 */ /* 0x000fca00078208ff */
[----:B------:R-:W-:Y:S04]  /*1d9b0*/  STL [R1+0xd78], R22 ;  /* 0x000d781601007387 */ /* 0x000fe80000100800 */
[----:B------:R0:W-:Y:S01]  /*1d9c0*/  STL [R1+0xd44], R12 ;  /* 0x000d440c01007387 */ /* 0x0001e20000100800 */
[----:B------:R-:W-:-:S03]  /*1d9d0*/  LEA.HI.X.SX32 R14, R14, R16, 0x1, P6 ;  /* 0x000000100e0e7211 */ /* 0x000fc600030f0eff */
[----:B0-----:R-:W5:Y:S01]  /*1d9e0*/  LDL.LU R12, [R1+0xd0] ;  /* 0x0000d000010c7983 */ /* 0x001f620000300800 */
[----:B------:R-:W-:-:S05]  /*1d9f0*/  LEA R22, P0, R21, R5, 0x1 ;  /* 0x0000000515167211 */ /* 0x000fca00078008ff */
[----:B------:R-:W-:Y:S04]  /*1da00*/  STL [R1+0xd80], R22 ;  /* 0x000d801601007387 */ /* 0x000fe80000100800 */
[----:B------:R0:W-:Y:S04]  /*1da10*/  STL [R1+0xd4c], R13 ;  /* 0x000d4c0d01007387 */ /* 0x0001e80000100800 */
[----:B0-----:R-:W5:Y:S01]  /*1da20*/  LDL.LU R13, [R1+0xc8] ;  /* 0x0000c800010d7983 */ /* 0x001f620000300800 */
[----:B------:R-:W-:-:S05]  /*1da30*/  LEA R22, P4, R17, R5, 0x1 ;  /* 0x0000000511167211 */ /* 0x000fca00078808ff */
[----:B------:R-:W-:Y:S04]  /*1da40*/  STL [R1+0xd88], R22 ;  /* 0x000d881601007387 */ /* 0x000fe80000100800 */
[----:B------:R0:W-:Y:S04]  /*1da50*/  STL [R1+0xd54], R14 ;  /* 0x000d540e01007387 */ /* 0x0001e80000100800 */
[----:B0-----:R-:W5:Y:S01]  /*1da60*/  LDL.LU R14, [R1+0xc4] ;  /* 0x0000c400010e7983 */ /* 0x001f620000300800 */
[----:B------:R-:W-:Y:S02]  /*1da70*/  LEA R22, P6, R20, R5, 0x1 ;  /* 0x0000000514167211 */ /* 0x000fe400078c08ff */
[----:B------:R-:W-:-:S03]  /*1da80*/  LEA.HI.X.SX32 R23, R15, R16, 0x1, P5 ;  /* 0x000000100f177211 */ /* 0x000fc600028f0eff */
[----:B------:R0:W-:Y:S04]  /*1da90*/  STL [R1+0xd90], R22 ;  /* 0x000d901601007387 */ /* 0x0001e80000100800 */
[----:B------:R-:W5:Y:S04]  /*1daa0*/  LDL.LU R15, [R1+0xc0] ;  /* 0x0000c000010f7983 */ /* 0x000f680000300800 */
[----:B------:R1:W-:Y:S01]  /*1dab0*/  STL [R1+0xd5c], R23 ;  /* 0x000d5c1701007387 */ /* 0x0003e20000100800 */
[----:B0-----:R-:W-:Y:S02]  /*1dac0*/  LEA R22, P5, R4, R5, 0x1 ;  /* 0x0000000504167211 */ /* 0x001fe400078a08ff */
[----:B-1----:R-:W-:-:S03]  /*1dad0*/  LEA.HI.X.SX32 R23, R29, R16, 0x1, P3 ;  /* 0x000000101d177211 */ /* 0x002fc600018f0eff */
[----:B------:R0:W-:Y:S04]  /*1dae0*/  STL [R1+0xd98], R22 ;  /* 0x000d981601007387 */ /* 0x0001e80000100800 */
[----:B------:R-:W5:Y:S01]  /*1daf0*/  LDL.LU R29, [R1+0xbc] ;  /* 0x0000bc00011d7983 */ /* 0x000f620000300800 */
[----:B0-----:R-:W-:-:S03]  /*1db00*/  LEA R22, P3, R26, R5, 0x1 ;  /* 0x000000051a167211 */ /* 0x001fc600078608ff */
[----:B------:R0:W-:Y:S04]  /*1db10*/  STL [R1+0xd64], R23 ;  /* 0x000d641701007387 */ /* 0x0001e80000100800 */
[----:B------:R-:W-:Y:S01]  /*1db20*/  STL [R1+0xda0], R22 ;  /* 0x000da01601007387 */ /* 0x000fe20000100800 */
[----:B0-----:R-:W-:-:S03]  /*1db30*/  LEA.HI.X.SX32 R23, R19, R16, 0x1, P2 ;  /* 0x0000001013177211 */ /* 0x001fc600010f0eff */
[----:B------:R-:W5:Y:S04]  /*1db40*/  LDL.LU R19, [R1+0xb8] ;  /* 0x0000b80001137983 */ /* 0x000f680000300800 */
[----:B------:R0:W-:Y:S02]  /*1db50*/  STL [R1+0xd6c], R23 ;  /* 0x000d6c1701007387 */ /* 0x0001e40000100800 */
[----:B0-----:R-:W-:Y:S02]  /*1db60*/  LEA.HI.X.SX32 R23, R18, R16, 0x1, P1 ;  /* 0x0000001012177211 */ /* 0x001fe400008f0eff */
[----:B--2---:R-:W-:-:S05]  /*1db70*/  LEA R22, P2, R6, R5, 0x1 ;  /* 0x0000000506167211 */ /* 0x004fca00078408ff */
[----:B------:R0:W-:Y:S04]  /*1db80*/  STL [R1+0xda8], R22 ;  /* 0x000da81601007387 */ /* 0x0001e80000100800 */
[----:B------:R-:W2:Y:S04]  /*1db90*/  LDL.LU R18, [R1+0xb0] ;  /* 0x0000b00001127983 */ /* 0x000ea80000300800 */
[----:B------:R1:W-:Y:S01]  /*1dba0*/  STL [R1+0xd74], R23 ;  /* 0x000d741701007387 */ /* 0x0003e20000100800 */
[----:B0-----:R-:W-:Y:S02]  /*1dbb0*/  LEA R22, P1, R7, R5, 0x1 ;  /* 0x0000000507167211 */ /* 0x001fe400078208ff */
[----:B-1----:R-:W-:-:S03]  /*1dbc0*/  LEA.HI.X.SX32 R23, R21, R16, 0x1, P0 ;  /* 0x0000001015177211 */ /* 0x002fc600000f0eff */
[----:B------:R0:W-:Y:S04]  /*1dbd0*/  STL [R1+0xdb0], R22 ;  /* 0x000db01601007387 */ /* 0x0001e80000100800 */
[----:B------:R-:W-:Y:S01]  /*1dbe0*/  STL [R1+0xd7c], R23 ;  /* 0x000d7c1701007387 */ /* 0x000fe20000100800 */
[----:B0-----:R-:W-:-:S03]  /*1dbf0*/  LEA.HI.X.SX32 R22, R17, R16, 0x1, P4 ;  /* 0x0000001011167211 */ /* 0x001fc600020f0eff */
[----:B------:R-:W2:Y:S01]  /*1dc00*/  LDL.LU R17, [R1+0xac] ;  /* 0x0000ac0001117983 */ /* 0x000ea20000300800 */
[----:B------:R-:W-:-:S05]  /*1dc10*/  LEA R21, P0, R8, R5, 0x1 ;  /* 0x0000000508157211 */ /* 0x000fca00078008ff */
[----:B------:R-:W-:Y:S04]  /*1dc20*/  STL [R1+0xdb8], R21 ;  /* 0x000db81501007387 */ /* 0x000fe80000100800 */
[----:B------:R0:W-:Y:S04]  /*1dc30*/  STL [R1+0xd84], R22 ;  /* 0x000d841601007387 */ /* 0x0001e80000100800 */
[----:B0-----:R-:W2:Y:S01]  /*1dc40*/  LDL.LU R22, [R1+0xa8] ;  /* 0x0000a80001167983 */ /* 0x001ea20000300800 */
[----:B------:R-:W-:Y:S02]  /*1dc50*/  LEA.HI.X.SX32 R20, R20, R16, 0x1, P6 ;  /* 0x0000001014147211 */ /* 0x000fe400030f0eff */
        /* <DEDUP_REMOVED lines=11> */
[----:B------:R0:W-:Y:S04]  /*1dd10*/  STL [R1+0xdd0], R21 ;  /* 0x000dd01501007387 */ /* 0x0001e80000100800 */
[----:B------:R1:W-:Y:S04]  /*1dd20*/  STL [R1+0xd9c], R20 ;  /* 0x000d9c1401007387 */ /* 0x0003e80000100800 */
[----:B0-----:R-:W5:Y:S01]  /*1dd30*/  LDL.LU R21, [R1+0x98] ;  /* 0x0000980001157983 */ /* 0x001f620000300800 */
[----:B-1----:R-:W-:Y:S02]  /*1dd40*/  LEA.HI.X.SX32 R20, R6, R16, 0x1, P2 ;  /* 0x0000001006147211 */ /* 0x002fe400010f0eff */
[----:B------:R-:W-:-:S05]  /*1dd50*/  LEA R23, P3, R12, R5, 0x1 ;  /* 0x000000050c177211 */ /* 0x000fca00078608ff */
[----:B------:R-:W-:Y:S04]  /*1dd60*/  STL [R1+0xdd8], R23 ;  /* 0x000dd81701007387 */ /* 0x000fe80000100800 */
[----:B------:R0:W-:Y:S02]  /*1dd70*/  STL [R1+0xda4], R20 ;  /* 0x000da41401007387 */ /* 0x0001e40000100800 */
[----:B0-----:R-:W-:Y:S02]  /*1dd80*/  LEA.HI.X.SX32 R20, R7, R16, 0x1, P1 ;  /* 0x0000001007147211 */ /* 0x001fe400008f0eff */
[----:B------:R-:W-:-:S05]  /*1dd90*/  LEA R6, P2, R13, R5, 0x1 ;  /* 0x000000050d067211 */ /* 0x000fca00078408ff */
[----:B------:R0:W-:Y:S04]  /*1dda0*/  STL [R1+0xde0], R6 ;  /* 0x000de00601007387 */ /* 0x0001e80000100800 */
[----:B0-----:R-:W5:Y:S01]  /*1ddb0*/  LDL.LU R6, [R1+0x94] ;  /* 0x0000940001067983 */ /* 0x001f620000300800 */
[----:B------:R-:W-:-:S03]  /*1ddc0*/  LEA R7, P1, R14, R5, 0x1 ;  /* 0x000000050e077211 */ /* 0x000fc600078208ff */
[----:B------:R-:W-:Y:S04]  /*1ddd0*/  STL [R1+0xdac], R20 ;  /* 0x000dac1401007387 */ /* 0x000fe80000100800 */
[----:B------:R0:W-:Y:S04]  /*1dde0*/  STL [R1+0xde8], R7 ;  /* 0x000de80701007387 */ /* 0x0001e80000100800 */
[----:B0-----:R-:W5:Y:S01]  /*1ddf0*/  LDL.LU R7, [R1+0x90] ;  /* 0x0000900001077983 */ /* 0x001f620000300800 */
[----:B------:R-:W-:Y:S02]  /*1de00*/  LEA.HI.X.SX32 R20, R8, R16, 0x1, P0 ;  /* 0x0000001008147211 */ /* 0x000fe400000f0eff */
        /* <DEDUP_REMOVED lines=8> */
[-C--:B0-----:R-:W-:Y:S02]  /*1de90*/  LEA.HI.X.SX32 R20, R10, R16.reuse, 0x1, P6 ;  /* 0x000000100a147211 */ /* 0x081fe400030f0eff */
[----:B------:R-:W-:Y:S01]  /*1dea0*/  LEA R10, P6, R19, R5, 0x1 ;  /* 0x00000005130a7211 */ /* 0x000fe200078c08ff */
[----:B-1----:R-:W5:Y:S04]  /*1deb0*/  LDL.LU R9, [R1+0x88] ;  /* 0x0000880001097983 */ /* 0x002f680000300800 */
[----:B------:R-:W-:Y:S04]  /*1dec0*/  STL [R1+0xdc4], R20 ;  /* 0x000dc41401007387 */ /* 0x000fe80000100800 */
[----:B------:R0:W-:Y:S04]  /*1ded0*/  STL [R1+0xe00], R10 ;  /* 0x000e000a01007387 */ /* 0x0001e80000100800 */
[----:B0-----:R-:W5:Y:S01]  /*1dee0*/  LDL.LU R10, [R1+0x84] ;  /* 0x00008400010a7983 */ /* 0x001f620000300800 */
[----:B------:R-:W-:-:S05]  /*1def0*/  LEA.HI.X.SX32 R20, R11, R16, 0x1, P5 ;  /* 0x000000100b147211 */ /* 0x000fca00028f0eff */
[----:B------:R-:W-:Y:S01]  /*1df00*/  STL [R1+0xdcc], R20 ;  /* 0x000dcc1401007387 */ /* 0x000fe20000100800 */
[-C--:B------:R-:W-:Y:S02]  /*1df10*/  LEA.HI.X.SX32 R12, R12, R16.reuse, 0x1, P3 ;  /* 0x000000100c0c7211 */ /* 0x080fe400018f0eff */
[-C--:B------:R-:W-:Y:S02]  /*1df20*/  LEA.HI.X.SX32 R13, R13, R16.reuse, 0x1, P2 ;  /* 0x000000100d0d7211 */ /* 0x080fe400010f0eff */
[----:B------:R-:W-:Y:S02]  /*1df30*/  LEA.HI.X.SX32 R14, R14, R16, 0x1, P1 ;  /* 0x000000100e0e7211 */ /* 0x000fe400008f0eff */
[----:B--2---:R-:W-:-:S05]  /*1df40*/  LEA R11, P5, R18, R5, 0x1 ;  /* 0x00000005120b7211 */ /* 0x004fca00078a08ff */
[----:B------:R0:W-:Y:S04]  /*1df50*/  STL [R1+0xe08], R11 ;  /* 0x000e080b01007387 */ /* 0x0001e80000100800 */
[----:B0-----:R-:W2:Y:S04]  /*1df60*/  LDL.LU R11, [R1+0x80] ;  /* 0x00008000010b7983 */ /* 0x001ea80000300800 */
        /* <DEDUP_REMOVED lines=11> */
[----:B---3--:R-:W-:-:S05]  /*1e020*/  LEA R20, P1, R4, R5, 0x1 ;  /* 0x0000000504147211 */ /* 0x008fca00078208ff */
[----:B------:R4:W-:Y:S04]  /*1e030*/  STL [R1+0xe20], R20 ;  /* 0x000e201401007387 */ /* 0x0009e80000100800 */
[----:B------:R-:W3:Y:S04]  /*1e040*/  LDL.LU R15, [R1+0x70] ;  /* 0x00007000010f7983 */ /* 0x000ee80000300800 */
[----:B------:R0:W-:Y:S01]  /*1e050*/  STL [R1+0xdec], R23 ;  /* 0x000dec1701007387 */ /* 0x0001e20000100800 */
[----:B----4-:R-:W-:Y:S02]  /*1e060*/  LEA R20, P0, R26, R5, 0x1 ;  /* 0x000000051a147211 */ /* 0x010fe400078008ff */
[----:B0-----:R-:W-:-:S03]  /*1e070*/  LEA.HI.X.SX32 R23, R29, R16, 0x1, P4 ;  /* 0x000000101d177211 */ /* 0x001fc600020f0eff */
[----:B------:R5:W-:Y:S04]  /*1e080*/  STL [R1+0xe28], R20 ;  /* 0x000e281401007387 */ /* 0x000be80000100800 */
[----:B------:R-:W4:Y:S01]  /*1e090*/  LDL.LU R29, [R1+0x6c] ;  /* 0x00006c00011d7983 */ /* 0x000f220000300800 */
[----:B------:R-:W-:-:S03]  /*1e0a0*/  LEA.HI.X.SX32 R19, R19, R16, 0x1, P6 ;  /* 0x0000001013137211 */ /* 0x000fc600030f0eff */
[----:B------:R-:W-:Y:S01]  /*1e0b0*/  STL [R1+0xdf4], R23 ;  /* 0x000df41701007387 */ /* 0x000fe20000100800 */
[----:B-----5:R-:W-:-:S05]  /*1e0c0*/  LEA R20, P4, R21, R5, 0x1 ;  /* 0x0000000515147211 */ /* 0x020fca00078808ff */
[----:B------:R0:W-:Y:S01]  /*1e0d0*/  STL [R1+0xe30], R20 ;  /* 0x000e301401007387 */ /* 0x0001e20000100800 */
[----:B------:R-:W-:-:S03]  /*1e0e0*/  LEA.HI.X.SX32 R18, R18, R16, 0x1, P5 ;  /* 0x0000001012127211 */ /* 0x000fc600028f0eff */
[----:B0-----:R-:W5:Y:S04]  /*1e0f0*/  LDL.LU R20, [R1+0x68] ;  /* 0x0000680001147983 */ /* 0x001f680000300800 */
        /* <DEDUP_REMOVED lines=12> */
[----:B------:R-:W-:-:S02]  /*1e1c0*/  LEA.HI.X.SX32 R24, R22, R16, 0x1, P2 ;  /* 0x0000001016187211 */ /* 0x000fc400010f0eff */
[----:B------:R-:W-:Y:S01]  /*1e1d0*/  LEA.HI.X.SX32 R22, R4, R16, 0x1, P1 ;  /* 0x0000001004167211 */ /* 0x000fe200008f0eff */
[----:B------:R0:W-:Y:S04]  /*1e1e0*/  STL [R1+0xe48], R23 ;  /* 0x000e481701007387 */ /* 0x0001e80000100800 */
[----:B------:R1:W-:Y:S04]  /*1e1f0*/  STL [R1+0xe14], R24 ;  /* 0x000e141801007387 */ /* 0x0003e80000100800 */
[----:B------:R-:W5:Y:S01]  /*1e200*/  LDL.LU R4, [R1+0x58] ;  /* 0x0000580001047983 */ /* 0x000f620000300800 */
[----:B0-----:R-:W-:-:S05]  /*1e210*/  LEA R23, P2, R9, R5, 0x1 ;  /* 0x0000000509177211 */ /* 0x001fca00078408ff */
[----:B------:R0:W-:Y:S04]  /*1e220*/  STL [R1+0xe50], R23 ;  /* 0x000e501701007387 */ /* 0x0001e80000100800 */
[----:B------:R-:W-:Y:S01]  /*1e230*/  STL [R1+0xe1c], R22 ;  /* 0x000e1c1601007387 */ /* 0x000fe20000100800 */
[----:B-1----:R-:W-:Y:S02]  /*1e240*/  LEA R24, P1, R10, R5, 0x1 ;  /* 0x000000050a187211 */ /* 0x002fe400078208ff */
[----:B0-----:R-:W-:-:S03]  /*1e250*/  LEA.HI.X.SX32 R23, R26, R16, 0x1, P0 ;  /* 0x000000101a177211 */ /* 0x001fc600000f0eff */
[----:B------:R-:W-:Y:S04]  /*1e260*/  STL [R1+0xe58], R24 ;  /* 0x000e581801007387 */ /* 0x000fe80000100800 */
[----:B------:R-:W5:Y:S04]  /*1e270*/  LDL.LU R26, [R1+0x54] ;  /* 0x00005400011a7983 */ /* 0x000f680000300800 */
[----:B------:R0:W-:Y:S02]  /*1e280*/  STL [R1+0xe24], R23 ;  /* 0x000e241701007387 */ /* 0x0001e40000100800 */
[----:B0-----:R-:W-:-:S02]  /*1e290*/  LEA.HI.X.SX32 R23, R21, R16, 0x1, P4 ;  /* 0x0000001015177211 */ /* 0x001fc400020f0eff */
[-C--:B------:R-:W-:Y:S02]  /*1e2a0*/  LEA.HI.X.SX32 R21, R6, R16.reuse, 0x1, P6 ;  /* 0x0000001006157211 */ /* 0x080fe400030f0eff */
[----:B------:R-:W-:Y:S02]  /*1e2b0*/  LEA.HI.X.SX32 R8, R8, R16, 0x1, P3 ;  /* 0x0000001008087211 */ /* 0x000fe400018f0eff */
[----:B--2---:R-:W-:-:S05]  /*1e2c0*/  LEA R22, P0, R11, R5, 0x1 ;  /* 0x000000050b167211 */ /* 0x004fca00078008ff */
[----:B------:R0:W-:Y:S04]  /*1e2d0*/  STL [R1+0xe60], R22 ;  /* 0x000e601601007387 */ /* 0x0001e80000100800 */
[----:B------:R1:W-:Y:S04]  /*1e2e0*/  STL [R1+0xe2c], R23 ;  /* 0x000e2c1701007387 */ /* 0x0003e80000100800 */
[----:B------:R-:W2:Y:S01]  /*1e2f0*/  LDL.LU R6, [R1+0x50] ;  /* 0x0000500001067983 */ /* 0x000ea20000300800 */
[----:B0-----:R-:W-:-:S05]  /*1e300*/  LEA R22, P4, R12, R5, 0x1 ;  /* 0x000000050c167211 */ /* 0x001fca00078808ff */
[----:B------:R0:W-:Y:S04]  /*1e310*/  STL [R1+0xe68], R22 ;  /* 0x000e681601007387 */ /* 0x0001e80000100800 */
[----:B------:R0:W-:Y:S01]  /*1e320*/  STL [R1+0xe34], R21 ;  /* 0x000e341501007387 */ /* 0x0001e20000100800 */
[----:B-1----:R-:W-:Y:S02]  /*1e330*/  LEA R23, P6, R13, R5, 0x1 ;  /* 0x000000050d177211 */ /* 0x002fe400078c08ff */
[----:B0-----:R-:W-:-:S03]  /*1e340*/  LEA.HI.X.SX32 R22, R7, R16, 0x1, P5 ;  /* 0x0000001007167211 */ /* 0x001fc600028f0eff */
[----:B------:R-:W-:Y:S04]  /*1e350*/  STL [R1+0xe70], R23 ;  /* 0x000e701701007387 */ /* 0x000fe80000100800 */
[----:B------:R-:W2:Y:S04]  /*1e360*/  LDL.LU R7, [R1+0x4c] ;  /* 0x00004c0001077983 */ /* 0x000ea80000300800 */
[----:B------:R-:W-:Y:S01]  /*1e370*/  STL [R1+0xe3c], R22 ;  /* 0x000e3c1601007387 */ /* 0x000fe20000100800 */
[----:B------:R-:W-:-:S05]  /*1e380*/  LEA R21, P5, R14, R5, 0x1 ;  /* 0x000000050e157211 */ /* 0x000fca00078a08ff */
[----:B------:R-:W-:Y:S04]  /*1e390*/  STL [R1+0xe78], R21 ;  /* 0x000e781501007387 */ /* 0x000fe80000100800 */
[----:B------:R0:W-:Y:S04]  /*1e3a0*/  STL [R1+0xe44], R8 ;  /* 0x000e440801007387 */ /* 0x0001e80000100800 */
[----:B0-----:R-:W2:Y:S01]  /*1e3b0*/  LDL.LU R8, [R1+0x48] ;  /* 0x0000480001087983 */ /* 0x001ea20000300800 */
[----:B---3--:R-:W-:Y:S02]  /*1e3c0*/  LEA R22, P3, R15, R5, 0x1 ;  /* 0x000000050f167211 */ /* 0x008fe400078608ff */
[----:B------:R-:W-:-:S02]  /*1e3d0*/  LEA.HI.X.SX32 R21, R9, R16, 0x1, P2 ;  /* 0x0000001009157211 */ /* 0x000fc400010f0eff */
[----:B------:R-:W-:Y:S01]  /*1e3e0*/  LEA.HI.X.SX32 R10, R10, R16, 0x1, P1 ;  /* 0x000000100a0a7211 */ /* 0x000fe200008f0eff */
[----:B------:R-:W-:Y:S04]  /*1e3f0*/  STL [R1+0xe80], R22 ;  /* 0x000e801601007387 */ /* 0x000fe80000100800 */
[----:B------:R-:W-:Y:S01]  /*1e400*/  STL [R1+0xe4c], R21 ;  /* 0x000e4c1501007387 */ /* 0x000fe20000100800 */
[----:B----4-:R-:W-:-:S05]  /*1e410*/  LEA R9, P2, R29, R5, 0x1 ;  /* 0x000000051d097211 */ /* 0x010fca00078408ff */
[----:B------:R0:W-:Y:S01]  /*1e420*/  STL [R1+0xe88], R9 ;  /* 0x000e880901007387 */ /* 0x0001e20000100800 */
[----:B------:R-:W-:-:S03]  /*1e430*/  LEA.HI.X.SX32 R12, R12, R16, 0x1, P4 ;  /* 0x000000100c0c7211 */ /* 0x000fc600020f0eff */
[----:B0-----:R-:W3:Y:S04]  /*1e440*/  LDL.LU R9, [R1+0x44] ;  /* 0x0000440001097983 */ /* 0x001ee80000300800 */
[----:B------:R0:W-:Y:S01]  /*1e450*/  STL [R1+0xe54], R10 ;  /* 0x000e540a01007387 */ /* 0x0001e20000100800 */
[----:B-----5:R-:W-:Y:S02]  /*1e460*/  LEA R21, P1, R20, R5, 0x1 ;  /* 0x0000000514157211 */ /* 0x020fe400078208ff */
[----:B0-----:R-:W-:-:S03]  /*1e470*/  LEA.HI.X.SX32 R10, R11, R16, 0x1, P0 ;  /* 0x000000100b0a7211 */ /* 0x001fc600000f0eff */
[----:B------:R-:W-:Y:S04]  /*1e480*/  STL [R1+0xe90], R21 ;  /* 0x000e901501007387 */ /* 0x000fe80000100800 */
[----:B------:R0:W-:Y:S01]  /*1e490*/  STL [R1+0xe5c], R10 ;  /* 0x000e5c0a01007387 */ /* 0x0001e20000100800 */
[----:B------:R-:W-:-:S03]  /*1e4a0*/  LEA R11, P0, R19, R5, 0x1 ;  /* 0x00000005130b7211 */ /* 0x000fc600078008ff */
[----:B0-----:R-:W4:Y:S04]  /*1e4b0*/  LDL.LU R10, [R1+0x40] ;  /* 0x00004000010a7983 */ /* 0x001f280000300800 */
[----:B------:R0:W-:Y:S01]  /*1e4c0*/  STL [R1+0xe98], R11 ;  /* 0x000e980b01007387 */ /* 0x0001e20000100800 */
[----:B------:R-:W-:-:S03]  /*1e4d0*/  LEA.HI.X.SX32 R13, R13, R16, 0x1, P6 ;  /* 0x000000100d0d7211 */ /* 0x000fc600030f0eff */
[----:B------:R-:W-:Y:S01]  /*1e4e0*/  STL [R1+0xe64], R12 ;  /* 0x000e640c01007387 */ /* 0x000fe20000100800 */
[----:B0-----:R-:W-:-:S05]  /*1e4f0*/  LEA R11, P4, R18, R5, 0x1 ;  /* 0x00000005120b7211 */ /* 0x001fca00078808ff */
[----:B------:R0:W-:Y:S04]  /*1e500*/  STL [R1+0xea0], R11 ;  /* 0x000ea00b01007387 */ /* 0x0001e80000100800 */
[----:B0-----:R-:W5:Y:S01]  /*1e510*/  LDL.LU R11, [R1+0x3c] ;  /* 0x00003c00010b7983 */ /* 0x001f620000300800 */
[----:B------:R-:W-:-:S03]  /*1e520*/  LEA R12, P6, R17, R5, 0x1 ;  /* 0x00000005110c7211 */ /* 0x000fc600078c08ff */
[----:B------:R0:W-:Y:S04]  /*1e530*/  STL [R1+0xe6c], R13 ;  /* 0x000e6c0d01007387 */ /* 0x0001e80000100800 */
[----:B------:R1:W-:Y:S01]  /*1e540*/  STL [R1+0xea8], R12 ;  /* 0x000ea80c01007387 */ /* 0x0003e20000100800 */
[----:B0-----:R-:W-:-:S03]  /*1e550*/  LEA.HI.X.SX32 R13, R14, R16, 0x1, P5 ;  /* 0x000000100e0d7211 */ /* 0x001fc600028f0eff */
[----:B-1----:R-:W5:Y:S01]  /*1e560*/  LDL.LU R12, [R1+0x38] ;  /* 0x00003800010c7983 */ /* 0x002f620000300800 */
[----:B------:R-:W-:-:S03]  /*1e570*/  LEA R14, P5, R4, R5, 0x1 ;  /* 0x00000005040e7211 */ /* 0x000fc600078a08ff */
[----:B------:R0:W-:Y:S04]  /*1e580*/  STL [R1+0xe74], R13 ;  /* 0x000e740d01007387 */ /* 0x0001e80000100800 */
[----:B0-----:R-:W5:Y:S01]  /*1e590*/  LDL.LU R13, [R1+0x34] ;  /* 0x00003400010d7983 */ /* 0x001f620000300800 */
[----:B------:R-:W-:-:S03]  /*1e5a0*/  LEA.HI.X.SX32 R15, R15, R16, 0x1, P3 ;  /* 0x000000100f0f7211 */ /* 0x000fc600018f0eff */
[----:B------:R0:W-:Y:S04]  /*1e5b0*/  STL [R1+0xeb0], R14 ;  /* 0x000eb00e01007387 */ /* 0x0001e80000100800 */
[----:B0-----:R-:W5:Y:S04]  /*1e5c0*/  LDL.LU R14, [R1+0x30] ;  /* 0x00003000010e7983 */ /* 0x001f680000300800 */
[----:B------:R0:W-:Y:S01]  /*1e5d0*/  STL [R1+0xe7c], R15 ;  /* 0x000e7c0f01007387 */ /* 0x0001e20000100800 */
[----:B------:R-:W-:Y:S02]  /*1e5e0*/  LEA R22, P3, R26, R5, 0x1 ;  /* 0x000000051a167211 */ /* 0x000fe400078608ff */
[-C--:B------:R-:W-:Y:S01]  /*1e5f0*/  LEA.HI.X.SX32 R21, R29, R16.reuse, 0x1, P2 ;  /* 0x000000101d157211 */ /* 0x080fe200010f0eff */
[----:B0-----:R-:W5:Y:S04]  /*1e600*/  LDL.LU R15, [R1+0x2c] ;  /* 0x00002c00010f7983 */ /* 0x001f680000300800 */
[----:B------:R-:W-:Y:S04]  /*1e610*/  STL [R1+0xeb8], R22 ;  /* 0x000eb81601007387 */ /* 0x000fe80000100800 */
[----:B------:R-:W5:Y:S04]  /*1e620*/  LDL.LU R29, [R1+0x28] ;  /* 0x00002800011d7983 */ /* 0x000f680000300800 */
[----:B------:R0:W-:Y:S04]  /*1e630*/  STL [R1+0xe84], R21 ;  /* 0x000e841501007387 */ /* 0x0001e80000100800 */
[----:B------:R-:W5:Y:S01]  /*1e640*/  LDL.LU R28, [R1+0x24] ;  /* 0x00002400011c7983 */ /* 0x000f620000300800 */
[----:B0-----:R-:W-:-:S02]  /*1e650*/  LEA.HI.X.SX32 R21, R20, R16, 0x1, P1 ;  /* 0x0000001014157211 */ /* 0x001fc400008f0eff */
[----:B------:R-:W-:Y:S02]  /*1e660*/  LEA.HI.X.SX32 R19, R19, R16, 0x1, P0 ;  /* 0x0000001013137211 */ /* 0x000fe400000f0eff */
[----:B--2---:R-:W-:-:S05]  /*1e670*/  LEA R22, P2, R6, R5, 0x1 ;  /* 0x0000000506167211 */ /* 0x004fca00078408ff */
[----:B------:R0:W-:Y:S04]  /*1e680*/  STL [R1+0xec0], R22 ;  /* 0x000ec01601007387 */ /* 0x0001e80000100800 */
[----:B------:R-:W2:Y:S04]  /*1e690*/  LDL.LU R25, [R1+0x20] ;  /* 0x0000200001197983 */ /* 0x000ea80000300800 */
[----:B------:R-:W-:Y:S04]  /*1e6a0*/  STL [R1+0xe8c], R21 ;  /* 0x000e8c1501007387 */ /* 0x000fe80000100800 */
[----:B------:R-:W2:Y:S01]  /*1e6b0*/  LDL.LU R24, [R1+0x1c] ;  /* 0x00001c0001187983 */ /* 0x000ea20000300800 */
[----:B------:R-:W-:-:S05]  /*1e6c0*/  LEA R20, P1, R7, R5, 0x1 ;  /* 0x0000000507147211 */ /* 0x000fca00078208ff */
[----:B------:R-:W-:Y:S04]  /*1e6d0*/  STL [R1+0xec8], R20 ;  /* 0x000ec81401007387 */ /* 0x000fe80000100800 */
[----:B------:R-:W2:Y:S04]  /*1e6e0*/  LDL.LU R23, [R1+0x18] ;  /* 0x0000180001177983 */ /* 0x000ea80000300800 */
[----:B------:R1:W-:Y:S04]  /*1e6f0*/  STL [R1+0xe94], R19 ;  /* 0x000e941301007387 */ /* 0x0003e80000100800 */
[----:B0-----:R-:W2:Y:S01]  /*1e700*/  LDL.LU R22, [R1+0x14] ;  /* 0x0000140001167983 */ /* 0x001ea20000300800 */
[----:B-1----:R-:W-:-:S02]  /*1e710*/  LEA.HI.X.SX32 R19, R18, R16, 0x1, P4 ;  /* 0x0000001012137211 */ /* 0x002fc400020f0eff */
[----:B------:R-:W-:-:S05]  /*1e720*/  LEA R20, P0, R8, R5, 0x1 ;  /* 0x0000000508147211 */ /* 0x000fca00078008ff */
[----:B------:R0:W-:Y:S04]  /*1e730*/  STL [R1+0xed0], R20 ;  /* 0x000ed01401007387 */ /* 0x0001e80000100800 */
[----:B------:R-:W2:Y:S04]  /*1e740*/  LDL.LU R21, [R1+0x10] ;  /* 0x0000100001157983 */ /* 0x000ea80000300800 */
[----:B------:R1:W-:Y:S04]  /*1e750*/  STL [R1+0xe9c], R19 ;  /* 0x000e9c1301007387 */ /* 0x0003e80000100800 */
[----:B0-----:R-:W2:Y:S01]  /*1e760*/  LDL.LU R20, [R1+0xc] ;  /* 0x00000c0001147983 */ /* 0x001ea20000300800 */
[----:B------:R-:W-:-:S02]  /*1e770*/  LEA.HI.X.SX32 R17, R17, R16, 0x1, P6 ;  /* 0x0000001011117211 */ /* 0x000fc400030f0eff */
[----:B------:R-:W-:Y:S02]  /*1e780*/  LEA.HI.X.SX32 R4, R4, R16, 0x1, P5 ;  /* 0x0000001004047211 */ /* 0x000fe400028f0eff */
[----:B---3--:R-:W-:-:S05]  /*1e790*/  LEA R18, P4, R9, R5, 0x1 ;  /* 0x0000000509127211 */ /* 0x008fca00078808ff */
[----:B------:R-:W-:Y:S04]  /*1e7a0*/  STL [R1+0xed8], R18 ;  /* 0x000ed81201007387 */ /* 0x000fe80000100800 */
[----:B-1----:R-:W3:Y:S04]  /*1e7b0*/  LDL.LU R19, [R1+0x8] ;  /* 0x0000080001137983 */ /* 0x002ee80000300800 */
[----:B------:R0:W-:Y:S01]  /*1e7c0*/  STL [R1+0xea4], R17 ;  /* 0x000ea41101007387 */ /* 0x0001e20000100800 */
[----:B------:R-:W-:-:S03]  /*1e7d0*/  LEA.HI.X.SX32 R26, R26, R16, 0x1, P3 ;  /* 0x000000101a1a7211 */ /* 0x000fc600018f0eff */
[----:B0-----:R-:W3:Y:S01]  /*1e7e0*/  LDL.LU R17, [R1+0x4] ;  /* 0x0000040001117983 */ /* 0x001ee20000300800 */
[----:B----4-:R-:W-:-:S05]  /*1e7f0*/  LEA R18, P6, R10, R5, 0x1 ;  /* 0x000000050a127211 */ /* 0x010fca00078c08ff */
[----:B------:R0:W-:Y:S04]  /*1e800*/  STL [R1+0xee0], R18 ;  /* 0x000ee01201007387 */ /* 0x0001e80000100800 */
[----:B0-----:R-:W4:Y:S04]  /*1e810*/  LDL.LU R18, [R1] ;  /* 0x0000000001127983 */ /* 0x001f280000300800 */
[----:B------:R5:W-:Y:S01]  /*1e820*/  STL [R1+0xeac], R4 ;  /* 0x000eac0401007387 */ /* 0x000be20000100800 */
[-C--:B------:R-:W-:Y:S02]  /*1e830*/  LEA.HI.X.SX32 R6, R6, R16.reuse, 0x1, P2 ;  /* 0x0000001006067211 */ /* 0x080fe400010f0eff */
[----:B------:R-:W-:-:S02]  /*1e840*/  LEA.HI.X.SX32 R7, R7, R16, 0x1, P1 ;  /* 0x0000001007077211 */ /* 0x000fc400008f0eff */
[----:B-----5:R-:W-:-:S05]  /*1e850*/  LEA R4, P5, R11, R5, 0x1 ;  /* 0x000000050b047211 */ /* 0x020fca00078a08ff */
[----:B------:R0:W-:Y:S04]  /*1e860*/  STL [R1+0xee8], R4 ;  /* 0x000ee80401007387 */ /* 0x0001e80000100800 */
[----:B0-----:R-:W5:Y:S04]  /*1e870*/  LDL.LU R4, [R1+0x1488] ;  /* 0x0014880001047983 */ /* 0x001f680000300800 */
[----:B------:R0:W-:Y:S02]  /*1e880*/  STL [R1+0xeb4], R26 ;  /* 0x000eb41a01007387 */ /* 0x0001e40000100800 */
[----:B0-----:R-:W-:-:S05]  /*1e890*/  LEA R26, P3, R12, R5, 0x1 ;  /* 0x000000050c1a7211 */ /* 0x001fca00078608ff */
[----:B------:R0:W-:Y:S04]  /*1e8a0*/  STL [R1+0xef0], R26 ;  /* 0x000ef01a01007387 */ /* 0x0001e80000100800 */
[----:B0-----:R-:W3:Y:S04]  /*1e8b0*/  LDL.LU R26, [R1+0x1484] ;  /* 0x00148400011a7983 */ /* 0x001ee80000300800 */
[----:B------:R0:W-:Y:S02]  /*1e8c0*/  STL [R1+0xebc], R6 ;  /* 0x000ebc0601007387 */ /* 0x0001e40000100800 */
[----:B0-----:R-:W-:-:S05]  /*1e8d0*/  LEA R6, P2, R13, R5, 0x1 ;  /* 0x000000050d067211 */ /* 0x001fca00078408ff */
[----:B------:R0:W-:Y:S01]  /*1e8e0*/  STL [R1+0xef8], R6 ;  /* 0x000ef80601007387 */ /* 0x0001e20000100800 */
[----:B------:R-:W-:-:S03]  /*1e8f0*/  LEA.HI.X.SX32 R8, R8, R16, 0x1, P0 ;  /* 0x0000001008087211 */ /* 0x000fc600000f0eff */
[----:B0-----:R-:W3:Y:S04]  /*1e900*/  LDL.LU R6, [R1+0x1480] ;  /* 0x0014800001067983 */ /* 0x001ee80000300800 */
[----:B------:R0:W-:Y:S02]  /*1e910*/  STL [R1+0xec4], R7 ;  /* 0x000ec40701007387 */ /* 0x0001e40000100800 */
[----:B0-----:R-:W-:-:S05]  /*1e920*/  LEA R7, P1, R14, R5, 0x1 ;  /* 0x000000050e077211 */ /* 0x001fca00078208ff */
[----:B------:R0:W-:Y:S01]  /*1e930*/  STL [R1+0xf00], R7 ;  /* 0x000f000701007387 */ /* 0x0001e20000100800 */
[----:B------:R-:W-:-:S03]  /*1e940*/  LEA.HI.X.SX32 R9, R9, R16, 0x1, P4 ;  /* 0x0000001009097211 */ /* 0x000fc600020f0eff */
[----:B0-----:R-:W4:Y:S04]  /*1e950*/  LDL.LU R7, [R1+0x147c] ;  /* 0x00147c0001077983 */ /* 0x001f280000300800 */
[----:B------:R0:W-:Y:S02]  /*1e960*/  STL [R1+0xecc], R8 ;  /* 0x000ecc0801007387 */ /* 0x0001e40000100800 */
[----:B0-----:R-:W-:-:S05]  /*1e970*/  LEA R8, P0, R15, R5, 0x1 ;  /* 0x000000050f087211 */ /* 0x001fca00078008ff */
[----:B------:R0:W-:Y:S01]  /*1e980*/  STL [R1+0xf08], R8 ;  /* 0x000f080801007387 */ /* 0x0001e20000100800 */
[----:B------:R-:W-:-:S03]  /*1e990*/  LEA.HI.X.SX32 R10, R10, R16, 0x1, P6 ;  /* 0x000000100a0a7211 */ /* 0x000fc600030f0eff */
[----:B0-----:R-:W5:Y:S04]  /*1e9a0*/  LDL.LU R8, [R1+0x1478] ;  /* 0x0014780001087983 */ /* 0x001f680000300800 */
        /* <DEDUP_REMOVED lines=11> */
[----:B--2---:R-:W-:-:S05]  /*1ea60*/  LEA R11, P5, R25, R5, 0x1 ;  /* 0x00000005190b7211 */ /* 0x004fca00078a08ff */
[----:B------:R0:W-:Y:S01]  /*1ea70*/  STL [R1+0xf20], R11 ;  /* 0x000f200b01007387 */ /* 0x0001e20000100800 */
[----:B------:R-:W-:-:S03]  /*1ea80*/  LEA.HI.X.SX32 R13, R13, R16, 0x1, P2 ;  /* 0x000000100d0d7211 */ /* 0x000fc600010f0eff */
[----:B0-----:R-:W2:Y:S04]  /*1ea90*/  LDL.LU R11, [R1+0x146c] ;  /* 0x00146c00010b7983 */ /* 0x001ea80000300800 */
[----:B------:R0:W-:Y:S02]  /*1eaa0*/  STL [R1+0xeec], R12 ;  /* 0x000eec0c01007387 */ /* 0x0001e40000100800 */
[----:B0-----:R-:W-:-:S05]  /*1eab0*/  LEA R12, P3, R24, R5, 0x1 ;  /* 0x00000005180c7211 */ /* 0x001fca00078608ff */
        /* <DEDUP_REMOVED lines=15> */
[----:B------:R0:W-:Y:S04]  /*1ebb0*/  STL [R1+0xf40], R15 ;  /* 0x000f400f01007387 */ /* 0x0001e80000100800 */
[----:B0-----:R-:W2:Y:S04]  /*1ebc0*/  LDL.LU R15, [R1+0x145c] ;  /* 0x00145c00010f7983 */ /* 0x001ea80000300800 */
[----:B------:R0:W-:Y:S02]  /*1ebd0*/  STL [R1+0xf0c], R29 ;  /* 0x000f0c1d01007387 */ /* 0x0001e40000100800 */
[----:B0-----:R-:W-:-:S05]  /*1ebe0*/  LEA R29, P4, R20, R5, 0x1 ;  /* 0x00000005141d7211 */ /* 0x001fca00078808ff */
[----:B------:R0:W-:Y:S04]  /*1ebf0*/  STL [R1+0xf48], R29 ;  /* 0x000f481d01007387 */ /* 0x0001e80000100800 */
[----:B0-----:R-:W5:Y:S01]  /*1ec00*/  LDL.LU R29, [R1+0x1458] ;  /* 0x00145800011d7983 */ /* 0x001f620000300800 */
[----:B------:R-:W-:-:S05]  /*1ec10*/  LEA.HI.X.SX32 R28, R28, R16, 0x1, P6 ;  /* 0x000000101c1c7211 */ /* 0x000fca00030f0eff */
[----:B------:R3:W-:Y:S02]  /*1ec20*/  STL [R1+0xf14], R28 ;  /* 0x000f141c01007387 */ /* 0x0007e40000100800 */
[----:B---3--:R-:W-:-:S05]  /*1ec30*/  LEA R28, P6, R19, R5, 0x1 ;  /* 0x00000005131c7211 */ /* 0x008fca00078c08ff */
[----:B------:R0:W-:Y:S02]  /*1ec40*/  STL [R1+0xf50], R28 ;  /* 0x000f501c01007387 */ /* 0x0001e40000100800 */
[----:B0-----:R-:W-:Y:S02]  /*1ec50*/  LEA.HI.X.SX32 R28, R25, R16, 0x1, P5 ;  /* 0x00000010191c7211 */ /* 0x001fe400028f0eff */
[----:B------:R-:W-:-:S03]  /*1ec60*/  LEA R25, P5, R17, R5, 0x1 ;  /* 0x0000000511197211 */ /* 0x000fc600078a08ff */
[----:B------:R0:W-:Y:S04]  /*1ec70*/  STL [R1+0xf1c], R28 ;  /* 0x000f1c1c01007387 */ /* 0x0001e80000100800 */
[----:B------:R4:W-:Y:S01]  /*1ec80*/  STL [R1+0xf58], R25 ;  /* 0x000f581901007387 */ /* 0x0009e20000100800 */
[-C--:B------:R-:W-:Y:S02]  /*1ec90*/  LEA.HI.X.SX32 R22, R22, R16.reuse, 0x1, P1 ;  /* 0x0000001016167211 */ /* 0x080fe400008f0eff */
[-C--:B0-----:R-:W-:Y:S02]  /*1eca0*/  LEA.HI.X.SX32 R28, R24, R16.reuse, 0x1, P3 ;  /* 0x00000010181c7211 */ /* 0x081fe400018f0eff */
[-C--:B------:R-:W-:Y:S02]  /*1ecb0*/  LEA.HI.X.SX32 R24, R23, R16.reuse, 0x1, P2 ;  /* 0x0000001017187211 */ /* 0x080fe400010f0eff */
[----:B----4-:R-:W-:Y:S01]  /*1ecc0*/  LEA R25, P3, R18, R5, 0x1 ;  /* 0x0000000512197211 */ /* 0x010fe200078608ff */
[----:B------:R-:W-:Y:S04]  /*1ecd0*/  STL [R1+0xf24], R28 ;  /* 0x000f241c01007387 */ /* 0x000fe80000100800 */
[----:B------:R-:W-:Y:S04]  /*1ece0*/  STL [R1+0xf60], R25 ;  /* 0x000f601901007387 */ /* 0x000fe80000100800 */
[----:B------:R2:W-:Y:S01]  /*1ecf0*/  STL [R1+0xf2c], R24 ;  /* 0x000f2c1801007387 */ /* 0x0005e20000100800 */
[----:B------:R-:W-:-:S02]  /*1ed00*/  LEA.HI.X.SX32 R19, R19, R16, 0x1, P6 ;  /* 0x0000001013137211 */ /* 0x000fc400030f0eff */
[----:B------:R-:W-:Y:S01]  /*1ed10*/  LEA.HI.X.SX32 R18, R18, R16, 0x1, P3 ;  /* 0x0000001012127211 */ /* 0x000fe200018f0eff */
[----:B------:R-:W-:Y:S02]  /*1ed20*/  IMAD R3, R3, c[0x0][0x190], RZ ;  /* 0x0000640003037a24 */ /* 0x000fe400078e02ff */
[----:B------:R-:W-:Y:S02]  /*1ed30*/  IMAD R0, R0, c[0x0][0x190], RZ ;  /* 0x0000640000007a24 */ /* 0x000fe400078e02ff */
[----:B------:R-:W-:Y:S02]  /*1ed40*/  IMAD R2, R2, c[0x0][0x190], RZ ;  /* 0x0000640002027a24 */ /* 0x000fe400078e02ff */
[----:B------:R-:W-:Y:S01]  /*1ed50*/  IMAD R27, R27, c[0x0][0x190], RZ ;  /* 0x000064001b1b7a24 */ /* 0x000fe200078e02ff */
[-C--:B--2---:R-:W-:Y:S02]  /*1ed60*/  LEA R24, P1, R15, R5.reuse, 0x1 ;  /* 0x000000050f187211 */ /* 0x084fe400078208ff */
[----:B-----5:R-:W-:-:S05]  /*1ed70*/  LEA R23, P2, R29, R5, 0x1 ;  /* 0x000000051d177211 */ /* 0x020fca00078408ff */
[----:B------:R0:W-:Y:S04]  /*1ed80*/  STL [R1+0xf68], R23 ;  /* 0x000f681701007387 */ /* 0x0001e80000100800 */
[----:B------:R1:W-:Y:S01]  /*1ed90*/  STL [R1+0xf34], R22 ;  /* 0x000f341601007387 */ /* 0x0003e20000100800 */
[-C--:B0-----:R-:W-:Y:S02]  /*1eda0*/  LEA.HI.X.SX32 R23, R21, R16.reuse, 0x1, P0 ;  /* 0x0000001015177211 */ /* 0x081fe400000f0eff */
[----:B------:R-:W-:Y:S02]  /*1edb0*/  LEA.HI.X.SX32 R21, R20, R16, 0x1, P4 ;  /* 0x0000001014157211 */ /* 0x000fe400020f0eff */
[-C--:B-1----:R-:W-:Y:S01]  /*1edc0*/  LEA R22, P0, R14, R5.reuse, 0x1 ;  /* 0x000000050e167211 */ /* 0x082fe200078008ff */
[----:B------:R-:W-:Y:S01]  /*1edd0*/  STL [R1+0xf70], R24 ;  /* 0x000f701801007387 */ /* 0x000fe20000100800 */
[----:B------:R-:W-:-:S03]  /*1ede0*/  LEA R20, P4, R13, R5, 0x1 ;  /* 0x000000050d147211 */ /* 0x000fc600078808ff */
[----:B------:R-:W-:Y:S04]  /*1edf0*/  STL [R1+0xf3c], R23 ;  /* 0x000f3c1701007387 */ /* 0x000fe80000100800 */
[----:B------:R-:W-:Y:S04]  /*1ee00*/  STL [R1+0xf78], R22 ;  /* 0x000f781601007387 */ /* 0x000fe80000100800 */
[----:B------:R0:W-:Y:S04]  /*1ee10*/  STL [R1+0xf44], R21 ;  /* 0x000f441501007387 */ /* 0x0001e80000100800 */
[----:B------:R1:W-:Y:S01]  /*1ee20*/  STL [R1+0xf80], R20 ;  /* 0x000f801401007387 */ /* 0x0003e20000100800 */
[----:B0-----:R-:W-:-:S03]  /*1ee30*/  LEA R21, P6, R12, R5, 0x1 ;  /* 0x000000050c157211 */ /* 0x001fc600078c08ff */
[----:B------:R0:W-:Y:S01]  /*1ee40*/  STL [R1+0xf4c], R19 ;  /* 0x000f4c1301007387 */ /* 0x0001e20000100800 */
[----:B-1----:R-:W-:-:S03]  /*1ee50*/  LEA.HI.X.SX32 R20, R17, R16, 0x1, P5 ;  /* 0x0000001011147211 */ /* 0x002fc600028f0eff */
[----:B------:R-:W-:Y:S04]  /*1ee60*/  STL [R1+0xf88], R21 ;  /* 0x000f881501007387 */ /* 0x000fe80000100800 */
[----:B------:R-:W2:Y:S01]  /*1ee70*/  LDL R17, [R1+0x1058] ;  /* 0x0010580001117983 */ /* 0x000ea20000100800 */
[----:B0-----:R-:W-:-:S03]  /*1ee80*/  LEA R19, P5, R11, R5, 0x1 ;  /* 0x000000050b137211 */ /* 0x001fc600078a08ff */
[----:B------:R0:W-:Y:S01]  /*1ee90*/  STL [R1+0xf54], R20 ;  /* 0x000f541401007387 */ /* 0x0001e20000100800 */
[----:B------:R-:W-:-:S03]  /*1eea0*/  LEA.HI.X.SX32 R15, R15, R16, 0x1, P1 ;  /* 0x000000100f0f7211 */ /* 0x000fc600008f0eff */
[----:B------:R1:W-:Y:S04]  /*1eeb0*/  STL [R1+0xf90], R19 ;  /* 0x000f901301007387 */ /* 0x0003e80000100800 */
[----:B------:R3:W-:Y:S01]  /*1eec0*/  STL [R1+0xf5c], R18 ;  /* 0x000f5c1201007387 */ /* 0x0007e20000100800 */
[----:B0-----:R-:W-:Y:S02]  /*1eed0*/  LEA R20, P3, R10, R5, 0x1 ;  /* 0x000000050a147211 */ /* 0x001fe400078608ff */
[----:B-1----:R-:W-:-:S03]  /*1eee0*/  LEA.HI.X.SX32 R19, R29, R16, 0x1, P2 ;  /* 0x000000101d137211 */ /* 0x002fc600010f0eff */
[----:B------:R-:W-:Y:S01]  /*1eef0*/  STL [R1+0xf98], R20 ;  /* 0x000f981401007387 */ /* 0x000fe20000100800 */
[----:B---3--:R-:W-:-:S03]  /*1ef00*/  LEA R18, P2, R9, R5, 0x1 ;  /* 0x0000000509127211 */ /* 0x008fc600078408ff */
[----:B------:R0:W-:Y:S04]  /*1ef10*/  STL [R1+0xf64], R19 ;  /* 0x000f641301007387 */ /* 0x0001e80000100800 */
[----:B------:R1:W-:Y:S04]  /*1ef20*/  STL [R1+0xfa0], R18 ;  /* 0x000fa01201007387 */ /* 0x0003e80000100800 */
[----:B------:R3:W-:Y:S01]  /*1ef30*/  STL [R1+0xf6c], R15 ;  /* 0x000f6c0f01007387 */ /* 0x0007e20000100800 */
[----:B0-----:R-:W-:Y:S02]  /*1ef40*/  LEA R19, P1, R8, R5, 0x1 ;  /* 0x0000000508137211 */ /* 0x001fe400078208ff */
[----:B-1----:R-:W-:-:S02]  /*1ef50*/  LEA.HI.X.SX32 R18, R14, R16, 0x1, P0 ;  /* 0x000000100e127211 */ /* 0x002fc400000f0eff */
[-C--:B------:R-:W-:Y:S02]  /*1ef60*/  LEA.HI.X.SX32 R14, R13, R16.reuse, 0x1, P4 ;  /* 0x000000100d0e7211 */ /* 0x080fe400020f0eff */
[-C--:B---3--:R-:W-:Y:S01]  /*1ef70*/  LEA R15, P0, R7, R5.reuse, 0x1 ;  /* 0x00000005070f7211 */ /* 0x088fe200078008ff */
[----:B------:R-:W-:Y:S01]  /*1ef80*/  STL [R1+0xfa8], R19 ;  /* 0x000fa81301007387 */ /* 0x000fe20000100800 */
[-C--:B------:R-:W-:Y:S02]  /*1ef90*/  LEA R13, P4, R6, R5.reuse, 0x1 ;  /* 0x00000005060d7211 */ /* 0x080fe400078808ff */
[----:B------:R-:W-:Y:S01]  /*1efa0*/  LEA.HI.X.SX32 R12, R12, R16, 0x1, P6 ;  /* 0x000000100c0c7211 */ /* 0x000fe200030f0eff */
[----:B------:R-:W-:Y:S04]  /*1efb0*/  STL [R1+0xf74], R18 ;  /* 0x000f741201007387 */ /* 0x000fe80000100800 */
[----:B------:R-:W-:Y:S04]  /*1efc0*/  STL [R1+0xfb0], R15 ;  /* 0x000fb00f01007387 */ /* 0x000fe80000100800 */
[----:B------:R0:W-:Y:S04]  /*1efd0*/  STL [R1+0xf7c], R14 ;  /* 0x000f7c0e01007387 */ /* 0x0001e80000100800 */
[----:B------:R1:W-:Y:S04]  /*1efe0*/  STL [R1+0xfb4], R13 ;  /* 0x000fb40d01007387 */ /* 0x0003e80000100800 */
[----:B------:R3:W-:Y:S01]  /*1eff0*/  STL [R1+0xf84], R12 ;  /* 0x000f840c01007387 */ /* 0x0007e20000100800 */
[----:B0-----:R-:W-:-:S02]  /*1f000*/  LEA R14, P6, R26, R5, 0x1 ;  /* 0x000000051a0e7211 */ /* 0x001fc400078c08ff */
[-C--:B-1----:R-:W-:Y:S02]  /*1f010*/  LEA.HI.X.SX32 R13, R11, R16.reuse, 0x1, P5 ;  /* 0x000000100b0d7211 */ /* 0x082fe400028f0eff */
[-C--:B------:R-:W-:Y:S02]  /*1f020*/  LEA.HI.X.SX32 R11, R10, R16.reuse, 0x1, P3 ;  /* 0x000000100a0b7211 */ /* 0x080fe400018f0eff */
[-C--:B---3--:R-:W-:Y:S01]  /*1f030*/  LEA R12, P5, R4, R5.reuse, 0x1 ;  /* 0x00000005040c7211 */ /* 0x088fe200078a08ff */
[----:B------:R-:W-:Y:S01]  /*1f040*/  STL [R1+0xfb8], R14 ;  /* 0x000fb80e01007387 */ /* 0x000fe20000100800 */
[-C--:B------:R-:W-:Y:S02]  /*1f050*/  LEA R10, P3, R3, R5.reuse, 0x1 ;  /* 0x00000005030a7211 */ /* 0x080fe400078608ff */
[----:B------:R-:W-:Y:S01]  /*1f060*/  LEA.HI.X.SX32 R9, R9, R16, 0x1, P2 ;  /* 0x0000001009097211 */ /* 0x000fe200010f0eff */
[----:B------:R-:W-:Y:S04]  /*1f070*/  STL [R1+0xf8c], R13 ;  /* 0x000f8c0d01007387 */ /* 0x000fe80000100800 */
[----:B------:R-:W0:Y:S04]  /*1f080*/  S2R R18, SR_TID.X ;  /* 0x0000000000127919 */ /* 0x000e280000002100 */
[----:B------:R-:W-:Y:S04]  /*1f090*/  STL [R1+0xfbc], R12 ;  /* 0x000fbc0c01007387 */ /* 0x000fe80000100800 */
[----:B------:R1:W-:Y:S04]  /*1f0a0*/  STL [R1+0xf94], R11 ;  /* 0x000f940b01007387 */ /* 0x0003e80000100800 */
[----:B------:R3:W-:Y:S04]  /*1f0b0*/  STL [R1+0xfc0], R10 ;  /* 0x000fc00a01007387 */ /* 0x0007e80000100800 */
[----:B------:R4:W-:Y:S01]  /*1f0c0*/  STL [R1+0xf9c], R9 ;  /* 0x000f9c0901007387 */ /* 0x0009e20000100800 */
[----:B-1----:R-:W-:-:S02]  /*1f0d0*/  LEA R11, P2, R0, R5, 0x1 ;  /* 0x00000005000b7211 */ /* 0x002fc400078408ff */
[-C--:B---3--:R-:W-:Y:S02]  /*1f0e0*/  LEA.HI.X.SX32 R10, R8, R16.reuse, 0x1, P1 ;  /* 0x00000010080a7211 */ /* 0x088fe400008f0eff */
[-C--:B------:R-:W-:Y:S02]  /*1f0f0*/  LEA.HI.X.SX32 R8, R7, R16.reuse, 0x1, P0 ;  /* 0x0000001007087211 */ /* 0x080fe400000f0eff */
[-C--:B----4-:R-:W-:Y:S01]  /*1f100*/  LEA R9, P1, R2, R5.reuse, 0x1 ;  /* 0x0000000502097211 */ /* 0x090fe200078208ff */
[----:B------:R-:W-:Y:S01]  /*1f110*/  STL [R1+0xfc4], R11 ;  /* 0x000fc40b01007387 */ /* 0x000fe20000100800 */
[----:B------:R-:W-:Y:S02]  /*1f120*/  LEA R7, P0, R27, R5, 0x1 ;  /* 0x000000051b077211 */ /* 0x000fe400078008ff */
[-C--:B------:R-:W-:Y:S01]  /*1f130*/  LEA.HI.X.SX32 R6, R6, R16.reuse, 0x1, P4 ;  /* 0x0000001006067211 */ /* 0x080fe200020f0eff */
[----:B------:R-:W-:Y:S01]  /*1f140*/  STL [R1+0xfa4], R10 ;  /* 0x000fa40a01007387 */ /* 0x000fe20000100800 */
[----:B------:R-:W-:-:S02]  /*1f150*/  LEA.HI.X.SX32 R5, R26, R16, 0x1, P6 ;  /* 0x000000101a057211 */ /* 0x000fc400030f0eff */
[-C--:B------:R-:W-:Y:S01]  /*1f160*/  LEA.HI.X.SX32 R4, R4, R16.reuse, 0x1, P5 ;  /* 0x0000001004047211 */ /* 0x080fe200028f0eff */
[----:B------:R-:W-:Y:S01]  /*1f170*/  STL [R1+0xfc8], R9 ;  /* 0x000fc80901007387 */ /* 0x000fe20000100800 */
[-C--:B------:R-:W-:Y:S02]  /*1f180*/  LEA.HI.X.SX32 R3, R3, R16.reuse, 0x1, P3 ;  /* 0x0000001003037211 */ /* 0x080fe400018f0eff */
[-C--:B------:R-:W-:Y:S01]  /*1f190*/  LEA.HI.X.SX32 R0, R0, R16.reuse, 0x1, P2 ;  /* 0x0000001000007211 */ /* 0x080fe200010f0eff */
[----:B------:R-:W-:Y:S04]  /*1f1a0*/  STL [R1+0xfac], R8 ;  /* 0x000fac0801007387 */ /* 0x000fe80000100800 */
[----:B------:R-:W-:Y:S04]  /*1f1b0*/  STL [R1+0x840], R7 ;  /* 0x0008400701007387 */ /* 0x000fe80000100800 */
[----:B------:R-:W-:Y:S01]  /*1f1c0*/  STL [R1+0x82c], R6 ;  /* 0x00082c0601007387 */ /* 0x000fe20000100800 */
[----:B------:R-:W-:-:S03]  /*1f1d0*/  LEA.HI.X.SX32 R2, R2, R16, 0x1, P1 ;  /* 0x0000001002027211 */ /* 0x000fc600008f0eff */
[----:B------:R-:W-:Y:S04]  /*1f1e0*/  STL [R1+0x830], R5 ;  /* 0x0008300501007387 */ /* 0x000fe80000100800 */
[----:B------:R-:W-:Y:S04]  /*1f1f0*/  STL [R1+0x834], R4 ;  /* 0x0008340401007387 */ /* 0x000fe80000100800 */
[----:B------:R-:W-:Y:S04]  /*1f200*/  STL [R1+0x838], R3 ;  /* 0x0008380301007387 */ /* 0x000fe80000100800 */
[----:B------:R1:W-:Y:S04]  /*1f210*/  STL [R1+0x83c], R0 ;  /* 0x00083c0001007387 */ /* 0x0003e80000100800 */
[----:B------:R-:W-:Y:S01]  /*1f220*/  STL [R1+0x844], R2 ;  /* 0x0008440201007387 */ /* 0x000fe20000100800 */
[----:B-1----:R-:W-:-:S05]  /*1f230*/  LEA.HI.X.SX32 R0, R27, R16, 0x1, P0 ;  /* 0x000000101b007211 */ /* 0x002fca00000f0eff */
[----:B------:R0:W-:Y:S02]  /*1f240*/  STL [R1+0x630], R0 ;  /* 0x0006300001007387 */ /* 0x0001e40000100800 */
[----:B0-----:R-:W-:-:S05]  /*1f250*/  IMAD.SHL.U32 R0, R18, 0x20, RZ ;  /* 0x0000002012007824 */ /* 0x001fca00078e00ff */
[----:B------:R0:W-:Y:S04]  /*1f260*/  STL [R1+0x1048], R0 ;  /* 0x0010480001007387 */ /* 0x0001e80000100800 */
        /* <DEDUP_REMOVED lines=200> */
[----:B--2---:R-:W-:-:S02]  /*1fef0*/  ISETP.GE.AND P1, PT, R17, RZ, PT ;  /* 0x000000ff1100720c */ /* 0x004fc40003f26270 */
[----:B------:R-:W-:Y:S01]  /*1ff00*/  LOP3.LUT R17, R18, 0x3f, RZ, 0xc0, !PT ;  /* 0x0000003f12117812 */ /* 0x000fe200078ec0ff */
[----:B------:R-:W-:Y:S01]  /*1ff10*/  IMAD.MOV.U32 R4, RZ, RZ, c[0x0][0x188] ;  /* 0x00006200ff047624 */ /* 0x000fe200078e00ff */
[----:B------:R-:W-:-:S03]  /*1ff20*/  ISETP.NE.AND P0, PT, RZ, c[0x0][0x178], PT ;  /* 0x00005e00ff007a0c */ /* 0x000fc60003f05270 */
[----:B------:R-:W-:Y:S01]  /*1ff30*/  IMAD.SHL.U32 R2, R17, 0x2, RZ ;  /* 0x0000000211027824 */ /* 0x000fe200078e00ff */
[----:B------:R-:W-:Y:S02]  /*1ff40*/  ULDC UR4, c[0x0][0x18c] ;  /* 0x0000630000047ab9 */ /* 0x000fe40000000800 */
[C---:B0-----:R-:W-:Y:S01]  /*1ff50*/  IMAD R28, R4.reuse, 0x3f, RZ ;  /* 0x0000003f041c7824 */ /* 0x041fe200078e02ff */
[----:B------:R-:W-:Y:S01]  /*1ff60*/  USHF.L.U32 UR4, UR4, 0x6, URZ ;  /* 0x0000000604047899 */ /* 0x000fe2000800063f */
[C---:B------:R-:W-:Y:S02]  /*1ff70*/  IMAD R25, R4.reuse, 0x3b, RZ ;  /* 0x0000003b04197824 */ /* 0x040fe400078e02ff */
[C---:B------:R-:W-:Y:S01]  /*1ff80*/  IMAD R22, R4.reuse, 0x37, RZ ;  /* 0x0000003704167824 */ /* 0x040fe200078e02ff */
[----:B------:R0:W-:Y:S01]  /*1ff90*/  STL [R1+0x145c], R28 ;  /* 0x00145c1c01007387 */ /* 0x0001e20000100800 */
[C---:B------:R-:W-:Y:S02]  /*1ffa0*/  IMAD R19, R4.reuse, 0x33, RZ ;  /* 0x0000003304137824 */ /* 0x040fe400078e02ff */
[C---:B------:R-:W-:Y:S01]  /*1ffb0*/  IMAD R29, R4.reuse, 0x66, RZ ;  /* 0x00000066041d7824 */ /* 0x040fe200078e02ff */
[----:B------:R1:W-:Y:S01]  /*1ffc0*/  STL [R1+0x1460], R25 ;  /* 0x0014601901007387 */ /* 0x0003e20000100800 */
[----:B------:R-:W-:-:S02]  /*1ffd0*/  IMAD R27, R4, 0x62, RZ ;  /* 0x00000062041b7824 */ /* 0x000fc400078e02ff */
[C---:B------:R-:W-:Y:S01]  /*1ffe0*/  IMAD R16, R4.reuse, 0x2f, RZ ;  /* 0x0000002f04107824 */ /* 0x040fe200078e02ff */
[----:B------:R-:W2:Y:S01]  /*1fff0*/  LDL.LU R0, [R1+0x4d0] ;  /* 0x0004d00001007983 */ /* 0x000ea20000300800 */
[----:B------:R-:W-:Y:S02]  /*20000*/  IMAD.MOV.U32 R2, RZ, RZ, 0x3f ;  /* 0x0000003fff027424 */ /* 0x000fe400078e00ff */
[C---:B0-----:R-:W-:Y:S02]  /*20010*/  IMAD R28, R4.reuse, 0x72, RZ ;  /* 0x00000072041c7824 */ /* 0x041fe400078e02ff */
[C---:B------:R-:W-:Y:S02]  /*20020*/  IMAD R26, R4.reuse, 0x5e, RZ ;  /* 0x0000005e041a7824 */ /* 0x040fe400078e02ff */
[C---:B-1----:R-:W-:Y:S02]  /*20030*/  IMAD R25, R4.reuse, 0x76, RZ ;  /* 0x0000007604197824 */ /* 0x042fe400078e02ff */
[----:B------:R-:W-:-:S02]  /*20040*/  IMAD R24, R4, 0x5a, RZ ;  /* 0x0000005a04187824 */ /* 0x000fc400078e02ff */
[C---:B------:R-:W-:Y:S02]  /*20050*/  IMAD R13, R4.reuse, 0x2b, RZ ;  /* 0x0000002b040d7824 */ /* 0x040fe400078e02ff */
[C---:B------:R-:W-:Y:S02]  /*20060*/  IMAD R23, R4.reuse, 0x56, RZ ;  /* 0x0000005604177824 */ /* 0x040fe400078e02ff */
[C---:B------:R-:W-:Y:S02]  /*20070*/  IMAD R21, R4.reuse, 0x52, RZ ;  /* 0x0000005204157824 */ /* 0x040fe400078e02ff */
[C---:B------:R-:W-:Y:S02]  /*20080*/  IMAD R10, R4.reuse, 0x27, RZ ;  /* 0x00000027040a7824 */ /* 0x040fe400078e02ff */
[C---:B------:R-:W-:Y:S02]  /*20090*/  IMAD R20, R4.reuse, 0x4e, RZ ;  /* 0x0000004e04147824 */ /* 0x040fe400078e02ff */
        /* <DEDUP_REMOVED lines=10> */
[----:B------:R-:W-:Y:S01]  /*20140*/  IMAD.SHL.U32 R5, R4, 0x40, RZ ;  /* 0x0000004004057824 */ /* 0x000fe200078e00ff */
[----:B------:R-:W-:Y:S01]  /*20150*/  IADD3 R2, R2, c[0x0][0x180], RZ ;  /* 0x0000600002027a10 */ /* 0x000fe20007ffe0ff */
[----:B------:R-:W-:-:S05]  /*20160*/  IMAD.MOV.U32 R4, RZ, RZ, 0x3f ;  /* 0x0000003fff047424 */ /* 0x000fca00078e00ff */
[----:B------:R-:W-:Y:S01]  /*20170*/  IADD3 R4, R4, c[0x0][0x180], RZ ;  /* 0x0000600004047a10 */ /* 0x000fe20007ffe0ff */
[----:B--2---:R-:W-:Y:S01]  /*20180*/  @!P1 IMAD.MOV R0, RZ, RZ, -R0 ;  /* 0x000000ffff009224 */ /* 0x004fe200078e0a00 */
[----:B------:R-:W-:-:S05]  /*20190*/  @!P0 LOP3.LUT R0, RZ, c[0x0][0x178], RZ, 0x33, !PT ;  /* 0x00005e00ff008a12 */ /* 0x000fca00078e33ff */
[----:B------:R-:W-:Y:S01]  /*201a0*/  IMAD R3, R0, c[0x0][0x184], RZ ;  /* 0x0000610000037a24 */ /* 0x000fe200078e02ff */
[----:B------:R-:W-:Y:S02]  /*201b0*/  SHF.R.S32.HI R0, RZ, 0x1f, R2 ;  /* 0x0000001fff007819 */ /* 0x000fe40000011402 */
[----:B------:R-:W0:Y:S02]  /*201c0*/  S2R R2, SR_TID.X ;  /* 0x0000000000027919 */ /* 0x000e240000002100 */
[----:B------:R-:W-:Y:S02]  /*201d0*/  LEA.HI R4, R0, R4, RZ, 0x6 ;  /* 0x0000000400047211 */ /* 0x000fe400078f30ff */
[----:B------:R-:W-:-:S04]  /*201e0*/  SHF.R.S32.HI R0, RZ, 0x1f, R5 ;  /* 0x0000001fff007819 */ /* 0x000fc80000011405 */
[----:B------:R-:W-:Y:S02]  /*201f0*/  SHF.L.U64.HI R0, R5, 0x1, R0 ;  /* 0x0000000105007819 */ /* 0x000fe40000010200 */
[----:B------:R-:W1:Y:S04]  /*20200*/  S2R R5, SR_TID.X ;  /* 0x0000000000057919 */ /* 0x000e680000002100 */
[----:B------:R2:W-:Y:S01]  /*20210*/  STL [R1+0x1458], R0 ;  /* 0x0014580001007387 */ /* 0x0005e20000100800 */
[----:B0-----:R-:W-:-:S05]  /*20220*/  LOP3.LUT R2, R2, 0x7, RZ, 0xc0, !PT ;  /* 0x0000000702027812 */ /* 0x001fca00078ec0ff */
[----:B------:R-:W-:Y:S02]  /*20230*/  IMAD R2, R2, 0x90, RZ ;  /* 0x0000009002027824 */ /* 0x000fe400078e02ff */
[----:B-1----:R-:W-:-:S05]  /*20240*/  IMAD.SHL.U32 R5, R5, 0x2, RZ ;  /* 0x0000000205057824 */ /* 0x002fca00078e00ff */
[----:B------:R-:W-:Y:S02]  /*20250*/  LOP3.LUT R2, R2, 0x30, R5, 0x78, !PT ;  /* 0x0000003002027812 */ /* 0x000fe400078e7805 */
[----:B------:R-:W3:Y:S01]  /*20260*/  LDL R5, [R1+0x1048] ;  /* 0x0010480001057983 */ /* 0x000ee20000100800 */
[----:B------:R-:W-:Y:S01]  /*20270*/  SHF.R.S32.HI R4, RZ, 0x6, R4 ;  /* 0x00000006ff047819 */ /* 0x000fe20000011404 */
[----:B------:R-:W-:Y:S01]  /*20280*/  IMAD.MOV.U32 R4, RZ, RZ, c[0x0][0x188] ;  /* 0x00006200ff047624 */ /* 0x000fe200078e00ff */
[----:B--2---:R-:W-:-:S04]  /*20290*/  LEA R0, P0, R3, c[0x0][0x160], 0x1 ;  /* 0x0000580003007a11 */ /* 0x004fc800078008ff */
[-C--:B------:R-:W-:Y:S01]  /*202a0*/  IADD3 R25, P1, R25, R0.reuse, RZ ;  /* 0x0000000019197210 */ /* 0x080fe20007f3e0ff */
[----:B------:R-:W-:Y:S01]  /*202b0*/  STL [R1+0x624], R0 ;  /* 0x0006240001007387 */ /* 0x000fe20000100800 */
[----:B------:R-:W-:Y:S02]  /*202c0*/  IADD3 R28, P2, R28, R0, RZ ;  /* 0x000000001c1c7210 */ /* 0x000fe40007f5e0ff */
[----:B---3--:R-:W-:Y:S02]  /*202d0*/  LOP3.LUT R5, R2, 0x400, R5, 0xf8, !PT ;  /* 0x0000040002057812 */ /* 0x008fe400078ef805 */
[----:B------:R-:W-:Y:S01]  /*202e0*/  LEA.HI.X.SX32 R2, R3, c[0x0][0x164], 0x1, P0 ;  /* 0x0000590003027a11 */ /* 0x000fe200000f0eff */
[C---:B------:R-:W-:Y:S02]  /*202f0*/  IMAD R3, R4.reuse, 0x7a, RZ ;  /* 0x0000007a04037824 */ /* 0x040fe400078e02ff */
[----:B------:R-:W-:-:S05]  /*20300*/  IMAD R4, R4, 0x7e, RZ ;  /* 0x0000007e04047824 */ /* 0x000fca00078e02ff */
[-C--:B------:R-:W-:Y:S02]  /*20310*/  IADD3 R4, P0, R4, R0.reuse, RZ ;  /* 0x0000000004047210 */ /* 0x080fe40007f1e0ff */
[----:B------:R-:W-:-:S03]  /*20320*/  IADD3 R3, P5, R3, R0, RZ ;  /* 0x0000000003037210 */ /* 0x000fc60007fbe0ff */
[----:B------:R-:W-:Y:S04]  /*20330*/  STL [R1+0x638], R4 ;  /* 0x0006380401007387 */ /* 0x000fe80000100800 */
[----:B------:R-:W-:Y:S04]  /*20340*/  STL [R1+0x4d0], R5 ;  /* 0x0004d00501007387 */ /* 0x000fe80000100800 */
[----:B------:R-:W-:Y:S04]  /*20350*/  STL [R1+0x620], R2 ;  /* 0x0006200201007387 */ /* 0x000fe80000100800 */
[----:B------:R-:W-:Y:S04]  /*20360*/  STL [R1+0x648], R3 ;  /* 0x0006480301007387 */ /* 0x000fe80000100800 */
[----:B------:R0:W-:Y:S04]  /*20370*/  STL [R1+0x658], R25 ;  /* 0x0006581901007387 */ /* 0x0001e80000100800 */
[----:B0-----:R-:W2:Y:S04]  /*20380*/  LDL.LU R25, [R1+0x1460] ;  /* 0x0014600001197983 */ /* 0x001ea80000300800 */
[----:B------:R0:W-:Y:S04]  /*20390*/  STL [R1+0x668], R28 ;  /* 0x0006681c01007387 */ /* 0x0001e80000100800 */
[----:B0-----:R-:W3:Y:S01]  /*203a0*/  LDL.LU R28, [R1+0x145c] ;  /* 0x00145c00011c7983 */ /* 0x001ee20000300800 */
[----:B------:R-:W-:-:S04]  /*203b0*/  IMAD.MOV.U32 R4, RZ, RZ, c[0x0][0x188] ;  /* 0x00006200ff047624 */ /* 0x000fc800078e00ff */
[C---:B------:R-:W-:Y:S02]  /*203c0*/  IMAD R3, R4.reuse, 0x6a, RZ ;  /* 0x0000006a04037824 */ /* 0x040fe400078e02ff */
[----:B------:R-:W-:-:S05]  /*203d0*/  IMAD R4, R4, 0x6e, RZ ;  /* 0x0000006e04047824 */ /* 0x000fca00078e02ff */
[-C--:B------:R-:W-:Y:S02]  /*203e0*/  IADD3 R4, P3, R4, R0.reuse, RZ ;  /* 0x0000000004047210 */ /* 0x080fe40007f7e0ff */
[----:B------:R-:W-:-:S03]  /*203f0*/  IADD3 R3, P4, R3, R0, RZ ;  /* 0x0000000003037210 */ /* 0x000fc60007f9e0ff */
[----:B------:R0:W-:Y:S01]  /*20400*/  STL [R1+0x678], R4 ;  /* 0x0006780401007387 */ /* 0x0001e20000100800 */
[----:B------:R-:W-:-:S03]  /*20410*/  IADD3 R29, P6, R29, R0, RZ ;  /* 0x000000001d1d7210 */ /* 0x000fc60007fde0ff */
[----:B------:R1:W-:Y:S01]  /*20420*/  STL [R1+0x688], R3 ;  /* 0x0006880301007387 */ /* 0x0003e20000100800 */
[----:B0-----:R-:W-:-:S04]  /*20430*/  IMAD.MOV.U32 R4, RZ, RZ, c[0x0][0x188] ;  /* 0x00006200ff047624 */ /* 0x001fc800078e00ff */
[----:B-1----:R-:W-:Y:S01]  /*20440*/  IMAD R3, R4, 0x3d, RZ ;  /* 0x0000003d04037824 */ /* 0x002fe200078e02ff */
[----:B------:R0:W-:Y:S04]  /*20450*/  STL [R1+0x698], R29 ;  /* 0x0006981d01007387 */ /* 0x0001e80000100800 */
[----:B------:R-:W-:Y:S02]  /*20460*/  LEA.HI.X.SX32 R3, R3, R2, 0x1, P5 ;  /* 0x0000000203037211 */ /* 0x000fe400028f0eff */
[----:B------:R-:W-:Y:S02]  /*20470*/  IADD3 R26, P5, R26, R0, RZ ;  /* 0x000000001a1a7210 */ /* 0x000fe40007fbe0ff */
[----:B------:R-:W-:Y:S02]  /*20480*/  LEA.HI.X.SX32 R22, R22, R2, 0x1, P3 ;  /* 0x0000000216167211 */ /* 0x000fe400018f0eff */
[----:B------:R-:W-:-:S02]  /*20490*/  IADD3 R21, P3, R21, R0, RZ ;  /* 0x0000000015157210 */ /* 0x000fc40007f7e0ff */
[----:B------:R-:W-:Y:S02]  /*204a0*/  LEA.HI.X.SX32 R19, R19, R2, 0x1, P6 ;  /* 0x0000000213137211 */ /* 0x000fe400030f0eff */
[----:B------:R-:W-:Y:S02]  /*204b0*/  IADD3 R18, P6, R18, R0, RZ ;  /* 0x0000000012127210 */ /* 0x000fe40007fde0ff */
[----:B------:R-:W-:Y:S02]  /*204c0*/  LEA.HI.X.SX32 R16, R16, R2, 0x1, P5 ;  /* 0x0000000210107211 */ /* 0x000fe400028f0eff */
[----:B------:R-:W-:Y:S01]  /*204d0*/  IADD3 R15, P5, R15, R0, RZ ;  /* 0x000000000f0f7210 */ /* 0x000fe20007fbe0ff */
[----:B0-----:R-:W-:Y:S01]  /*204e0*/  IMAD R29, R4, 0x18, RZ ;  /* 0x00000018041d7824 */ /* 0x001fe200078e02ff */
[----:B--2---:R-:W-:Y:S02]  /*204f0*/  LEA.HI.X.SX32 R25, R25, R2, 0x1, P1 ;  /* 0x0000000219197211 */ /* 0x004fe400008f0eff */
[----:B------:R-:W-:-:S02]  /*20500*/  IADD3 R24, P1, R24, R0, RZ ;  /* 0x0000000018187210 */ /* 0x000fc40007f3e0ff */
[----:B---3--:R-:W-:Y:S02]  /*20510*/  LEA.HI.X.SX32 R28, R28, R2, 0x1, P0 ;  /* 0x000000021c1c7211 */ /* 0x008fe400000f0eff */
[----:B------:R-:W-:-:S03]  /*20520*/  IADD3 R27, P0, R27, R0, RZ ;  /* 0x000000001b1b7210 */ /* 0x000fc60007f1e0ff */
[----:B------:R-:W-:Y:S04]  /*20530*/  STL [R1+0x634], R28 ;  /* 0x0006341c01007387 */ /* 0x000fe80000100800 */
[----:B------:R-:W-:Y:S04]  /*20540*/  STL [R1+0x6a8], R27 ;  /* 0x0006a81b01007387 */ /* 0x000fe80000100800 */
[----:B------:R0:W-:Y:S02]  /*20550*/  STL [R1+0x644], R3 ;  /* 0x0006440301007387 */ /* 0x0001e40000100800 */
[----:B0-----:R-:W-:-:S02]  /*20560*/  IMAD R3, R4, 0x39, RZ ;  /* 0x0000003904037824 */ /* 0x001fc400078e02ff */
[----:B------:R-:W-:Y:S03]  /*20570*/  STL [R1+0x6b8], R26 ;  /* 0x0006b81a01007387 */ /* 0x000fe60000100800 */
[----:B------:R-:W-:Y:S01]  /*20580*/  LEA.HI.X.SX32 R3, R3, R2, 0x1, P2 ;  /* 0x0000000203037211 */ /* 0x000fe200010f0eff */
[----:B------:R-:W-:Y:S04]  /*20590*/  STL [R1+0x654], R25 ;  /* 0x0006541901007387 */ /* 0x000fe80000100800 */
[----:B------:R-:W-:Y:S01]  /*205a0*/  STL [R1+0x6c8], R24 ;  /* 0x0006c81801007387 */ /* 0x000fe20000100800 */
[----:B------:R-:W-:-:S03]  /*205b0*/  IADD3 R23, P2, R23, R0, RZ ;  /* 0x0000000017177210 */ /* 0x000fc60007f5e0ff */
[----:B------:R0:W-:Y:S02]  /*205c0*/  STL [R1+0x664], R3 ;  /* 0x0006640301007387 */ /* 0x0001e40000100800 */
[----:B0-----:R-:W-:Y:S02]  /*205d0*/  IMAD R3, R4, 0x35, RZ ;  /* 0x0000003504037824 */ /* 0x001fe400078e02ff */
        /* <DEDUP_REMOVED lines=19> */
[----:B------:R0:W-:Y:S01]  /*20710*/  STL [R1+0x6c4], R3 ;  /* 0x0006c40301007387 */ /* 0x0001e20000100800 */
[----:B------:R-:W-:Y:S02]  /*20720*/  LEA.HI.X.SX32 R13, R13, R2, 0x1, P2 ;  /* 0x000000020d0d7211 */ /* 0x000fe400010f0eff */
[----:B------:R-:W-:Y:S01]  /*20730*/  IADD3 R12, P2, R12, R0, RZ ;  /* 0x000000000c0c7210 */ /* 0x000fe20007f5e0ff */
[----:B0-----:R-:W-:Y:S01]  /*20740*/  IMAD R3, R4, 0x29, RZ ;  /* 0x0000002904037824 */ /* 0x001fe200078e02ff */
[----:B------:R-:W-:Y:S04]  /*20750*/  STL [R1+0x640], R14 ;  /* 0x0006400e01007387 */ /* 0x000fe80000100800 */
        /* <DEDUP_REMOVED lines=9> */
[----:B------:R-:W-:Y:S02]  /*207f0*/  LEA.HI.X.SX32 R3, R3, R2, 0x1, P6 ;  /* 0x0000000203037211 */ /* 0x000fe400030f0eff */
[----:B------:R-:W-:Y:S01]  /*20800*/  IADD3 R6, P6, R6, R0, RZ ;  /* 0x0000000006067210 */ /* 0x000fe20007fde0ff */
[----:B------:R-:W-:Y:S01]  /*20810*/  STL [R1+0x6f4], R10 ;  /* 0x0006f40a01007387 */ /* 0x000fe20000100800 */
[----:B------:R-:W-:-:S03]  /*20820*/  LEA.HI.X.SX32 R7, R7, R2, 0x1, P0 ;  /* 0x0000000207077211 */ /* 0x000fc600000f0eff */
[----:B------:R-:W-:Y:S04]  /*20830*/  STL [R1+0x6a0], R9 ;  /* 0x0006a00901007387 */ /* 0x000fe80000100800 */
[----:B------:R0:W-:Y:S04]  /*20840*/  STL [R1+0x704], R3 ;  /* 0x0007040301007387 */ /* 0x0001e80000100800 */
[----:B------:R1:W-:Y:S01]  /*20850*/  STL [R1+0x6c0], R6 ;  /* 0x0006c00601007387 */ /* 0x0003e20000100800 */
[C---:B0-----:R-:W-:Y:S02]  /*20860*/  IMAD R3, R4.reuse, 0x21, RZ ;  /* 0x0000002104037824 */ /* 0x041fe400078e02ff */
[----:B-1----:R-:W-:Y:S01]  /*20870*/  IMAD R6, R4, 0x3e, RZ ;  /* 0x0000003e04067824 */ /* 0x002fe200078e02ff */
[----:B------:R0:W-:Y:S02]  /*20880*/  STL [R1+0x714], R7 ;  /* 0x0007140701007387 */ /* 0x0001e40000100800 */
[----:B------:R-:W-:-:S02]  /*20890*/  LEA.HI.X.SX32 R3, R3, R2, 0x1, P5 ;  /* 0x0000000203037211 */ /* 0x000fc400028f0eff */
[-C--:B------:R-:W-:Y:S02]  /*208a0*/  IADD3 R8, P5, R8, R0.reuse, RZ ;  /* 0x0000000008087210 */ /* 0x080fe40007fbe0ff */
[----:B0-----:R-:W-:-:S05]  /*208b0*/  IADD3 R7, P0, R6, R0, RZ ;  /* 0x0000000006077210 */ /* 0x001fca0007f1e0ff */
[----:B------:R0:W-:Y:S04]  /*208c0*/  STL [R1+0x738], R7 ;  /* 0x0007380701007387 */ /* 0x0001e80000100800 */
[----:B------:R-:W-:Y:S04]  /*208d0*/  STL [R1+0x724], R3 ;  /* 0x0007240301007387 */ /* 0x000fe80000100800 */
[----:B------:R1:W-:Y:S01]  /*208e0*/  STL [R1+0x6e0], R8 ;  /* 0x0006e00801007387 */ /* 0x0003e20000100800 */
[----:B0-----:R-:W-:Y:S01]  /*208f0*/  IMAD R7, R4, 0x3a, RZ ;  /* 0x0000003a04077824 */ /* 0x001fe200078e02ff */
[----:B-1----:R-:W-:Y:S01]  /*20900*/  LEA.HI.X.SX32 R8, R6, R2, 0x1, P1 ;  /* 0x0000000206087211 */ /* 0x002fe200008f0eff */
[----:B------:R-:W-:-:S02]  /*20910*/  IMAD R6, R4, 0x1f, RZ ;  /* 0x0000001f04067824 */ /* 0x000fc400078e02ff */
[----:B------:R-:W-:Y:S02]  /*20920*/  IMAD R3, R4, 0x4c, RZ ;  /* 0x0000004c04037824 */ /* 0x000fe400078e02ff */
[----:B------:R0:W-:Y:S01]  /*20930*/  STL [R1+0x63c], R8 ;  /* 0x00063c0801007387 */ /* 0x0001e20000100800 */
[----:B------:R-:W-:Y:S02]  /*20940*/  LEA.HI.X.SX32 R6, R6, R2, 0x1, P0 ;  /* 0x0000000206067211 */ /* 0x000fe400000f0eff */
[-C--:B------:R-:W-:Y:S02]  /*20950*/  IADD3 R3, P0, R3, R0.reuse, RZ ;  /* 0x0000000003037210 */ /* 0x080fe40007f1e0ff */
[C---:B0-----:R-:W-:Y:S02]  /*20960*/  IADD3 R8, P1, R7.reuse, R0, RZ ;  /* 0x0000000007087210 */ /* 0x041fe40007f3e0ff */
[----:B------:R-:W-:-:S03]  /*20970*/  LEA.HI.X.SX32 R7, R7, R2, 0x1, P2 ;  /* 0x0000000207077211 */ /* 0x000fc600010f0eff */
[----:B------:R0:W-:Y:S04]  /*20980*/  STL [R1+0x748], R8 ;  /* 0x0007480801007387 */ /* 0x0001e80000100800 */
[----:B------:R1:W-:Y:S01]  /*20990*/  STL [R1+0x734], R6 ;  /* 0x0007340601007387 */ /* 0x0003e20000100800 */
[----:B0-----:R-:W-:-:S03]  /*209a0*/  IMAD R8, R4, 0x36, RZ ;  /* 0x0000003604087824 */ /* 0x001fc600078e02ff */
[----:B------:R0:W-:Y:S01]  /*209b0*/  STL [R1+0x700], R3 ;  /* 0x0007000301007387 */ /* 0x0001e20000100800 */
[----:B-1----:R-:W-:-:S03]  /*209c0*/  IMAD R6, R4, 0x1d, RZ ;  /* 0x0000001d04067824 */ /* 0x002fc600078e02ff */
[----:B------:R1:W-:Y:S01]  /*209d0*/  STL [R1+0x65c], R7 ;  /* 0x00065c0701007387 */ /* 0x0003e20000100800 */
[----:B0-----:R-:W-:Y:S01]  /*209e0*/  IMAD R3, R4, 0x44, RZ ;  /* 0x0000004404037824 */ /* 0x001fe200078e02ff */
[----:B-1----:R-:W-:Y:S02]  /*209f0*/  IADD3 R7, P2, R8, R0, RZ ;  /* 0x0000000008077210 */ /* 0x002fe40007f5e0ff */
[-C--:B------:R-:W-:Y:S01]  /*20a00*/  LEA.HI.X.SX32 R6, R6, R2.reuse, 0x1, P1 ;  /* 0x0000000206067211 */ /* 0x080fe200008f0eff */
[----:B------:R-:W-:Y:S02]  /*20a10*/  IMAD R9, R4, 0x32, RZ ;  /* 0x0000003204097824 */ /* 0x000fe400078e02ff */
[----:B------:R0:W-:Y:S01]  /*20a20*/  STL [R1+0x758], R7 ;  /* 0x0007580701007387 */ /* 0x0001e20000100800 */
[----:B------:R-:W-:-:S03]  /*20a30*/  LEA.HI.X.SX32 R8, R8, R2, 0x1, P3 ;  /* 0x0000000208087211 */ /* 0x000fc600018f0eff */
[----:B------:R1:W-:Y:S01]  /*20a40*/  STL [R1+0x744], R6 ;  /* 0x0007440601007387 */ /* 0x0003e20000100800 */
[-C--:B0-----:R-:W-:Y:S01]  /*20a50*/  IADD3 R7, P1, R3, R0.reuse, RZ ;  /* 0x0000000003077210 */ /* 0x081fe20007f3e0ff */
[C---:B------:R-:W-:Y:S02]  /*20a60*/  IMAD R3, R4.reuse, 0x78, RZ ;  /* 0x0000007804037824 */ /* 0x040fe400078e02ff */
[----:B-1----:R-:W-:Y:S02]  /*20a70*/  IMAD R6, R4, 0x1b, RZ ;  /* 0x0000001b04067824 */ /* 0x002fe400078e02ff */
[----:B------:R0:W-:Y:S04]  /*20a80*/  STL [R1+0x720], R7 ;  /* 0x0007200701007387 */ /* 0x0001e80000100800 */
[----:B------:R1:W-:Y:S01]  /*20a90*/  STL [R1+0x67c], R8 ;  /* 0x00067c0801007387 */ /* 0x0003e20000100800 */
[----:B0-----:R-:W-:-:S02]  /*20aa0*/  IADD3 R7, P3, R9, R0, RZ ;  /* 0x0000000009077210 */ /* 0x001fc40007f7e0ff */
[----:B-1----:R-:W-:-:S03]  /*20ab0*/  LEA.HI.X.SX32 R8, R6, R2, 0x1, P2 ;  /* 0x0000000206087211 */ /* 0x002fc600010f0eff */
[----:B------:R0:W-:Y:S01]  /*20ac0*/  STL [R1+0x768], R7 ;  /* 0x0007680701007387 */ /* 0x0001e20000100800 */
[----:B------:R-:W-:-:S03]  /*20ad0*/  IMAD R10, R4, 0x2e, RZ ;  /* 0x0000002e040a7824 */ /* 0x000fc600078e02ff */
[----:B------:R1:W-:Y:S01]  /*20ae0*/  STL [R1+0x754], R8 ;  /* 0x0007540801007387 */ /* 0x0003e20000100800 */
[----:B0-----:R-:W-:Y:S01]  /*20af0*/  IADD3 R7, P2, R3, R0, RZ ;  /* 0x0000000003077210 */ /* 0x001fe20007f5e0ff */
[C---:B------:R-:W-:Y:S02]  /*20b00*/  IMAD R6, R4.reuse, 0x19, RZ ;  /* 0x0000001904067824 */ /* 0x040fe400078e02ff */
[----:B------:R-:W-:Y:S02]  /*20b10*/  IMAD R3, R4, 0x68, RZ ;  /* 0x0000006804037824 */ /* 0x000fe400078e02ff */
[----:B------:R0:W-:Y:S01]  /*20b20*/  STL [R1+0x650], R7 ;  /* 0x0006500701007387 */ /* 0x0001e20000100800 */
[-C--:B-1----:R-:W-:Y:S02]  /*20b30*/  LEA.HI.X.SX32 R8, R6, R2.reuse, 0x1, P3 ;  /* 0x0000000206087211 */ /* 0x082fe400018f0eff */
[----:B0-----:R-:W-:Y:S02]  /*20b40*/  LEA.HI.X.SX32 R7, R9, R2, 0x1, P4 ;  /* 0x0000000209077211 */ /* 0x001fe400020f0eff */
[----:B------:R-:W-:-:S03]  /*20b50*/  IADD3 R9, P4, R10, R0, RZ ;  /* 0x000000000a097210 */ /* 0x000fc60007f9e0ff */
[----:B------:R0:W-:Y:S01]  /*20b60*/  STL [R1+0x69c], R7 ;  /* 0x00069c0701007387 */ /* 0x0001e20000100800 */
[----:B------:R-:W-:-:S03]  /*20b70*/  IMAD R11, R4, 0x2a, RZ ;  /* 0x0000002a040b7824 */ /* 0x000fc600078e02ff */
[----:B------:R-:W-:Y:S01]  /*20b80*/  STL [R1+0x778], R9 ;  /* 0x0007780901007387 */ /* 0x000fe20000100800 */
[----:B0-----:R-:W-:-:S03]  /*20b90*/  IADD3 R7, P3, R3, R0, RZ ;  /* 0x0000000003077210 */ /* 0x001fc60007f7e0ff */
[----:B------:R-:W-:Y:S01]  /*20ba0*/  STL [R1+0x764], R8 ;  /* 0x0007640801007387 */ /* 0x000fe20000100800 */
[----:B------:R-:W-:-:S03]  /*20bb0*/  IMAD R6, R4, 0x17, RZ ;  /* 0x0000001704067824 */ /* 0x000fc600078e02ff */
[----:B------:R0:W-:Y:S01]  /*20bc0*/  STL [R1+0x690], R7 ;  /* 0x0006900701007387 */ /* 0x0001e20000100800 */
[C---:B------:R-:W-:Y:S02]  /*20bd0*/  IMAD R3, R4.reuse, 0x58, RZ ;  /* 0x0000005804037824 */ /* 0x040fe400078e02ff */
[----:B------:R-:W-:Y:S01]  /*20be0*/  IMAD R12, R4, 0x26, RZ ;  /* 0x00000026040c7824 */ /* 0x000fe200078e02ff */
[----:B0-----:R-:W-:Y:S02]  /*20bf0*/  LEA.HI.X.SX32 R7, R10, R2, 0x1, P6 ;  /* 0x000000020a077211 */ /* 0x001fe400030f0eff */
[----:B------:R-:W-:Y:S02]  /*20c00*/  IADD3 R9, P6, R11, R0, RZ ;  /* 0x000000000b097210 */ /* 0x000fe40007fde0ff */
[----:B------:R-:W-:Y:S01]  /*20c10*/  LEA.HI.X.SX32 R8, R6, R2, 0x1, P4 ;  /* 0x0000000206087211 */ /* 0x000fe200020f0eff */
[----:B------:R0:W-:Y:S01]  /*20c20*/  STL [R1+0x6bc], R7 ;  /* 0x0006bc0701007387 */ /* 0x0001e20000100800 */
[----:B------:R-:W-:-:S03]  /*20c30*/  IMAD R6, R4, 0x15, RZ ;  /* 0x0000001504067824 */ /* 0x000fc600078e02ff */
[----:B------:R1:W-:Y:S01]  /*20c40*/  STL [R1+0x788], R9 ;  /* 0x0007880901007387 */ /* 0x0003e20000100800 */
[----:B0-----:R-:W-:-:S03]  /*20c50*/  IADD3 R7, P4, R3, R0, RZ ;  /* 0x0000000003077210 */ /* 0x001fc60007f9e0ff */
[----:B------:R0:W-:Y:S01]  /*20c60*/  STL [R1+0x774], R8 ;  /* 0x0007740801007387 */ /* 0x0001e20000100800 */
[----:B------:R-:W-:Y:S01]  /*20c70*/  IMAD R3, R4, 0x48, RZ ;  /* 0x0000004804037824 */ /* 0x000fe200078e02ff */
[----:B-1----:R-:W-:Y:S02]  /*20c80*/  LEA.HI.X.SX32 R9, R11, R2, 0x1, P5 ;  /* 0x000000020b097211 */ /* 0x002fe400028f0eff */
[----:B------:R1:W-:Y:S01]  /*20c90*/  STL [R1+0x6d0], R7 ;  /* 0x0006d00701007387 */ /* 0x0003e20000100800 */
[----:B0-----:R-:W-:-:S03]  /*20ca0*/  IADD3 R8, P5, R12, R0, RZ ;  /* 0x000000000c087210 */ /* 0x001fc60007fbe0ff */
[----:B------:R-:W-:Y:S01]  /*20cb0*/  STL [R1+0x6dc], R9 ;  /* 0x0006dc0901007387 */ /* 0x000fe20000100800 */
[----:B-1----:R-:W-:-:S03]  /*20cc0*/  LEA.HI.X.SX32 R7, R6, R2, 0x1, P6 ;  /* 0x0000000206077211 */ /* 0x002fc600030f0eff */
[----:B------:R-:W-:Y:S01]  /*20cd0*/  STL [R1+0x798], R8 ;  /* 0x0007980801007387 */ /* 0x000fe20000100800 */
[C---:B------:R-:W-:Y:S01]  /*20ce0*/  IMAD R13, R4.reuse, 0x22, RZ ;  /* 0x00000022040d7824 */ /* 0x040fe200078e02ff */
[----:B------:R-:W-:Y:S02]  /*20cf0*/  IADD3 R6, P6, R3, R0, RZ ;  /* 0x0000000003067210 */ /* 0x000fe40007fde0ff */
[----:B------:R0:W-:Y:S01]  /*20d00*/  STL [R1+0x784], R7 ;  /* 0x0007840701007387 */ /* 0x0001e20000100800 */
[----:B------:R-:W-:-:S03]  /*20d10*/  IMAD R3, R4, 0x13, RZ ;  /* 0x0000001304037824 */ /* 0x000fc600078e02ff */
[----:B------:R1:W-:Y:S01]  /*20d20*/  STL [R1+0x710], R6 ;  /* 0x0007100601007387 */ /* 0x0003e20000100800 */
[----:B0-----:R-:W-:Y:S02]  /*20d30*/  LEA.HI.X.SX32 R7, R12, R2, 0x1, P0 ;  /* 0x000000020c077211 */ /* 0x001fe400000f0eff */
[----:B------:R-:W-:Y:S01]  /*20d40*/  IADD3 R8, P0, R13, R0, RZ ;  /* 0x000000000d087210 */ /* 0x000fe20007f1e0ff */
[C---:B-1----:R-:W-:Y:S02]  /*20d50*/  IMAD R6, R4.reuse, 0x70, RZ ;  /* 0x0000007004067824 */ /* 0x042fe400078e02ff */
[----:B------:R0:W-:Y:S01]  /*20d60*/  STL [R1+0x6fc], R7 ;  /* 0x0006fc0701007387 */ /* 0x0001e20000100800 */
[----:B------:R-:W-:-:S03]  /*20d70*/  IMAD R14, R4, 0x3c, RZ ;  /* 0x0000003c040e7824 */ /* 0x000fc600078e02ff */
[----:B------:R1:W-:Y:S01]  /*20d80*/  STL [R1+0x7a8], R8 ;  /* 0x0007a80801007387 */ /* 0x0003e20000100800 */
[C---:B------:R-:W-:Y:S01]  /*20d90*/  IMAD R15, R4.reuse, 0x1e, RZ ;  /* 0x0000001e040f7824 */ /* 0x040fe200078e02ff */
[----:B0-----:R-:W-:Y:S01]  /*20da0*/  LEA.HI.X.SX32 R7, R3, R2, 0x1, P5 ;  /* 0x0000000203077211 */ /* 0x001fe200028f0eff */
[----:B------:R-:W-:Y:S01]  /*20db0*/  IMAD R3, R4, 0x11, RZ ;  /* 0x0000001104037824 */ /* 0x000fe200078e02ff */
[----:B-1----:R-:W-:-:S03]  /*20dc0*/  IADD3 R8, P5, R6, R0, RZ ;  /* 0x0000000006087210 */ /* 0x002fc60007fbe0ff */
[----:B------:R0:W-:Y:S01]  /*20dd0*/  STL [R1+0x794], R7 ;  /* 0x0007940701007387 */ /* 0x0001e20000100800 */
[-C--:B------:R-:W-:Y:S02]  /*20de0*/  LEA.HI.X.SX32 R6, R13, R2.reuse, 0x1, P1 ;  /* 0x000000020d067211 */ /* 0x080fe400008f0eff */
[----:B------:R-:W-:Y:S01]  /*20df0*/  LEA.HI.X.SX32 R3, R3, R2, 0x1, P0 ;  /* 0x0000000203037211 */ /* 0x000fe200000f0eff */
[----:B------:R1:W-:Y:S01]  /*20e00*/  STL [R1+0x670], R8 ;  /* 0x0006700801007387 */ /* 0x0003e20000100800 */
[----:B0-----:R-:W-:-:S03]  /*20e10*/  IADD3 R7, P1, R14, R0, RZ ;  /* 0x000000000e077210 */ /* 0x001fc60007f3e0ff */
[----:B------:R0:W-:Y:S01]  /*20e20*/  STL [R1+0x71c], R6 ;  /* 0x00071c0601007387 */ /* 0x0001e20000100800 */
[----:B-1----:R-:W-:-:S03]  /*20e30*/  IADD3 R8, P0, R15, R0, RZ ;  /* 0x000000000f087210 */ /* 0x002fc60007f1e0ff */
[----:B------:R1:W-:Y:S01]  /*20e40*/  STL [R1+0x740], R7 ;  /* 0x0007400701007387 */ /* 0x0003e20000100800 */
[C---:B------:R-:W-:Y:S02]  /*20e50*/  IMAD R16, R4.reuse, 0x34, RZ ;  /* 0x0000003404107824 */ /* 0x040fe400078e02ff */
[----:B0-----:R-:W-:Y:S01]  /*20e60*/  IMAD R6, R4, 0x50, RZ ;  /* 0x0000005004067824 */ /* 0x001fe200078e02ff */
[----:B------:R0:W-:Y:S01]  /*20e70*/  STL [R1+0x7a4], R3 ;  /* 0x0007a40301007387 */ /* 0x0001e20000100800 */
[----:B-1----:R-:W-:-:S03]  /*20e80*/  LEA.HI.X.SX32 R7, R14, R2, 0x1, P2 ;  /* 0x000000020e077211 */ /* 0x002fc600010f0eff */
[----:B------:R1:W-:Y:S01]  /*20e90*/  STL [R1+0x7b8], R8 ;  /* 0x0007b80801007387 */ /* 0x0003e20000100800 */
[----:B------:R-:W-:-:S03]  /*20ea0*/  IMAD R17, R4, 0x1a, RZ ;  /* 0x0000001a04117824 */ /* 0x000fc600078e02ff */
[----:B------:R2:W-:Y:S01]  /*20eb0*/  STL [R1+0x64c], R7 ;  /* 0x00064c0701007387 */ /* 0x0005e20000100800 */
[----:B0-----:R-:W-:Y:S01]  /*20ec0*/  IMAD R3, R4, 0xf, RZ ;  /* 0x0000000f04037824 */ /* 0x001fe200078e02ff */
[----:B-1----:R-:W-:Y:S02]  /*20ed0*/  IADD3 R8, P2, R6, R0, RZ ;  /* 0x0000000006087210 */ /* 0x002fe40007f5e0ff */
[----:B------:R-:W-:Y:S02]  /*20ee0*/  LEA.HI.X.SX32 R6, R15, R2, 0x1, P1 ;  /* 0x000000020f067211 */ /* 0x000fe400008f0eff */
[----:B--2---:R-:W-:Y:S01]  /*20ef0*/  IADD3 R7, P1, R16, R0, RZ ;  /* 0x0000000010077210 */ /* 0x004fe20007f3e0ff */
[----:B------:R0:W-:Y:S01]  /*20f00*/  STL [R1+0x6f0], R8 ;  /* 0x0006f00801007387 */ /* 0x0001e20000100800 */
[----:B------:R-:W-:-:S03]  /*20f10*/  LEA.HI.X.SX32 R3, R3, R2, 0x1, P0 ;  /* 0x0000000203037211 */ /* 0x000fc600000f0eff */
[----:B------:R1:W-:Y:S01]  /*20f20*/  STL [R1+0x73c], R6 ;  /* 0x00073c0601007387 */ /* 0x0003e20000100800 */
[----:B------:R-:W-:-:S03]  /*20f30*/  IMAD R18, R4, 0x2c, RZ ;  /* 0x0000002c04127824 */ /* 0x000fc600078e02ff */
[----:B------:R2:W-:Y:S01]  /*20f40*/  STL [R1+0x760], R7 ;  /* 0x0007600701007387 */ /* 0x0005e20000100800 */
[----:B0-----:R-:W-:Y:S01]  /*20f50*/  IADD3 R8, P0, R17, R0, RZ ;  /* 0x0000000011087210 */ /* 0x001fe20007f1e0ff */
[----:B-1----:R-:W-:Y:S02]  /*20f60*/  IMAD R6, R4, 0x60, RZ ;  /* 0x0000006004067824 */ /* 0x002fe400078e02ff */
[----:B------:R0:W-:Y:S01]  /*20f70*/  STL [R1+0x7b4], R3 ;  /* 0x0007b40301007387 */ /* 0x0001e20000100800 */
[----:B--2---:R-:W-:-:S03]  /*20f80*/  LEA.HI.X.SX32 R7, R16, R2, 0x1, P3 ;  /* 0x0000000210077211 */ /* 0x004fc600018f0eff */
[----:B------:R1:W-:Y:S01]  /*20f90*/  STL [R1+0x7c8], R8 ;  /* 0x0007c80801007387 */ /* 0x0003e20000100800 */
[----:B------:R-:W-:-:S03]  /*20fa0*/  IMAD R19, R4, 0x16, RZ ;  /* 0x0000001604137824 */ /* 0x000fc600078e02ff */
[----:B------:R2:W-:Y:S01]  /*20fb0*/  STL [R1+0x68c], R7 ;  /* 0x00068c0701007387 */ /* 0x0005e20000100800 */
[----:B0-----:R-:W-:Y:S01]  /*20fc0*/  IMAD R3, R4, 0xd, RZ ;  /* 0x0000000d04037824 */ /* 0x001fe200078e02ff */
[----:B-1----:R-:W-:Y:S02]  /*20fd0*/  IADD3 R8, P3, R6, R0, RZ ;  /* 0x0000000006087210 */ /* 0x002fe40007f7e0ff */
[----:B--2---:R-:W-:Y:S02]  /*20fe0*/  LEA.HI.X.SX32 R7, R17, R2, 0x1, P1 ;  /* 0x0000000211077211 */ /* 0x004fe400008f0eff */
[----:B------:R-:W-:Y:S01]  /*20ff0*/  IADD3 R6, P1, R18, R0, RZ ;  /* 0x0000000012067210 */ /* 0x000fe20007f3e0ff */
[----:B------:R-:W-:Y:S01]  /*21000*/  STL [R1+0x6b0], R8 ;  /* 0x0006b00801007387 */ /* 0x000fe20000100800 */
[----:B------:R-:W-:Y:S01]  /*21010*/  LEA.HI.X.SX32 R3, R3, R2, 0x1, P0 ;  /* 0x0000000203037211 */ /* 0x000fe200000f0eff */
[C---:B------:R-:W-:Y:S02]  /*21020*/  IMAD R20, R4.reuse, 0x24, RZ ;  /* 0x0000002404147824 */ /* 0x040fe400078e02ff */
[----:B------:R0:W-:Y:S01]  /*21030*/  STL [R1+0x75c], R7 ;  /* 0x00075c0701007387 */ /* 0x0001e20000100800 */
[----:B------:R-:W-:-:S03]  /*21040*/  IMAD R21, R4, 0x12, RZ ;  /* 0x0000001204157824 */ /* 0x000fc600078e02ff */
[----:B------:R1:W-:Y:S01]  /*21050*/  STL [R1+0x780], R6 ;  /* 0x0007800601007387 */ /* 0x0003e20000100800 */
[----:B0-----:R-:W-:-:S03]  /*21060*/  IADD3 R7, P0, R19, R0, RZ ;  /* 0x0000000013077210 */ /* 0x001fc60007f1e0ff */
[----:B------:R0:W-:Y:S01]  /*21070*/  STL [R1+0x7c4], R3 ;  /* 0x0007c40301007387 */ /* 0x0001e20000100800 */
[----:B-1----:R-:W-:-:S03]  /*21080*/  LEA.HI.X.SX32 R6, R18, R2, 0x1, P4 ;  /* 0x0000000212067211 */ /* 0x002fc600020f0eff */
[----:B------:R1:W-:Y:S01]  /*21090*/  STL [R1+0x7d8], R7 ;  /* 0x0007d80701007387 */ /* 0x0003e20000100800 */
[----:B------:R-:W-:Y:S01]  /*210a0*/  IADD3 R8, P4, R20, R0, RZ ;  /* 0x0000000014087210 */ /* 0x000fe20007f9e0ff */
[C---:B------:R-:W-:Y:S02]  /*210b0*/  IMAD R22, R4.reuse, 0x38, RZ ;  /* 0x0000003804167824 */ /* 0x040fe400078e02ff */
[----:B------:R2:W-:Y:S01]  /*210c0*/  STL [R1+0x6cc], R6 ;  /* 0x0006cc0601007387 */ /* 0x0005e20000100800 */
[----:B0-----:R-:W-:Y:S01]  /*210d0*/  IMAD R3, R4, 0xb, RZ ;  /* 0x0000000b04037824 */ /* 0x001fe200078e02ff */
[----:B-1----:R-:W-:Y:S02]  /*210e0*/  LEA.HI.X.SX32 R7, R19, R2, 0x1, P1 ;  /* 0x0000000213077211 */ /* 0x002fe400008f0eff */
[----:B------:R-:W-:Y:S01]  /*210f0*/  STL [R1+0x7a0], R8 ;  /* 0x0007a00801007387 */ /* 0x000fe20000100800 */
[----:B--2---:R-:W-:-:S03]  /*21100*/  IADD3 R6, P1, R21, R0, RZ ;  /* 0x0000000015067210 */ /* 0x004fc60007f3e0ff */
[----:B------:R0:W-:Y:S01]  /*21110*/  STL [R1+0x77c], R7 ;  /* 0x00077c0701007387 */ /* 0x0001e20000100800 */
[----:B------:R-:W-:Y:S01]  /*21120*/  LEA.HI.X.SX32 R3, R3, R2, 0x1, P0 ;  /* 0x0000000203037211 */ /* 0x000fe200000f0eff */
[----:B------:R-:W-:Y:S02]  /*21130*/  IMAD R23, R4, 0x1c, RZ ;  /* 0x0000001c04177824 */ /* 0x000fe400078e02ff */
[----:B------:R1:W-:Y:S01]  /*21140*/  STL [R1+0x7e8], R6 ;  /* 0x0007e80601007387 */ /* 0x0003e20000100800 */
[----:B0-----:R-:W-:-:S03]  /*21150*/  IADD3 R7, P0, R22, R0, RZ ;  /* 0x0000000016077210 */ /* 0x001fc60007f1e0ff */
[----:B------:R0:W-:Y:S01]  /*21160*/  STL [R1+0x7d4], R3 ;  /* 0x0007d40301007387 */ /* 0x0001e20000100800 */
[----:B-1----:R-:W-:-:S03]  /*21170*/  LEA.HI.X.SX32 R6, R20, R2, 0x1, P6 ;  /* 0x0000000214067211 */ /* 0x002fc600030f0eff */
[----:B------:R1:W-:Y:S01]  /*21180*/  STL [R1+0x750], R7 ;  /* 0x0007500701007387 */ /* 0x0003e20000100800 */
[----:B------:R-:W-:-:S03]  /*21190*/  IMAD R24, R4, 0xe, RZ ;  /* 0x0000000e04187824 */ /* 0x000fc600078e02ff */
[----:B------:R2:W-:Y:S01]  /*211a0*/  STL [R1+0x70c], R6 ;  /* 0x00070c0601007387 */ /* 0x0005e20000100800 */
[C---:B------:R-:W-:Y:S02]  /*211b0*/  IMAD R25, R4.reuse, 0x28, RZ ;  /* 0x0000002804197824 */ /* 0x040fe400078e02ff */
[----:B0-----:R-:W-:Y:S01]  /*211c0*/  IMAD R3, R4, 0x9, RZ ;  /* 0x0000000904037824 */ /* 0x001fe200078e02ff */
[----:B-1----:R-:W-:Y:S02]  /*211d0*/  IADD3 R7, P6, R23, R0, RZ ;  /* 0x0000000017077210 */ /* 0x002fe40007fde0ff */
[----:B--2---:R-:W-:-:S03]  /*211e0*/  LEA.HI.X.SX32 R6, R21, R2, 0x1, P4 ;  /* 0x0000000215067211 */ /* 0x004fc600020f0eff */
[----:B------:R0:W-:Y:S01]  /*211f0*/  STL [R1+0x7c0], R7 ;  /* 0x0007c00701007387 */ /* 0x0001e20000100800 */
[----:B------:R-:W-:Y:S01]  /*21200*/  IADD3 R8, P4, R24, R0, RZ ;  /* 0x0000000018087210 */ /* 0x000fe20007f9e0ff */
[----:B------:R-:W-:Y:S02]  /*21210*/  IMAD R26, R4, 0x14, RZ ;  /* 0x00000014041a7824 */ /* 0x000fe400078e02ff */
[----:B------:R1:W-:Y:S01]  /*21220*/  STL [R1+0x79c], R6 ;  /* 0x00079c0601007387 */ /* 0x0003e20000100800 */
[----:B0-----:R-:W-:-:S03]  /*21230*/  LEA.HI.X.SX32 R7, R3, R2, 0x1, P1 ;  /* 0x0000000203077211 */ /* 0x001fc600008f0eff */
[----:B------:R-:W-:Y:S01]  /*21240*/  STL [R1+0x7f8], R8 ;  /* 0x0007f80801007387 */ /* 0x000fe20000100800 */
[----:B-1----:R-:W-:-:S03]  /*21250*/  IADD3 R6, P1, R25, R0, RZ ;  /* 0x0000000019067210 */ /* 0x002fc60007f3e0ff */
[----:B------:R0:W-:Y:S01]  /*21260*/  STL [R1+0x7e4], R7 ;  /* 0x0007e40701007387 */ /* 0x0001e20000100800 */
[----:B------:R-:W-:Y:S01]  /*21270*/  LEA.HI.X.SX32 R3, R22, R2, 0x1, P5 ;  /* 0x0000000216037211 */ /* 0x000fe200028f0eff */
[C---:B------:R-:W-:Y:S02]  /*21280*/  IMAD R27, R4.reuse, 0xa, RZ ;  /* 0x0000000a041b7824 */ /* 0x040fe400078e02ff */
[----:B------:R1:W-:Y:S01]  /*21290*/  STL [R1+0x790], R6 ;  /* 0x0007900601007387 */ /* 0x0003e20000100800 */
[----:B------:R-:W-:Y:S01]  /*212a0*/  IMAD R28, R4, 0x30, RZ ;  /* 0x00000030041c7824 */ /* 0x000fe200078e02ff */
[----:B0-----:R-:W-:Y:S02]  /*212b0*/  IADD3 R7, P5, R26, R0, RZ ;  /* 0x000000001a077210 */ /* 0x001fe40007fbe0ff */
[----:B------:R0:W-:Y:S01]  /*212c0*/  STL [R1+0x66c], R3 ;  /* 0x00066c0301007387 */ /* 0x0001e20000100800 */
[----:B-1----:R-:W-:-:S03]  /*212d0*/  LEA.HI.X.SX32 R6, R23, R2, 0x1, P0 ;  /* 0x0000000217067211 */ /* 0x002fc600000f0eff */
[----:B------:R-:W-:Y:S01]  /*212e0*/  STL [R1+0x7e0], R7 ;  /* 0x0007e00701007387 */ /* 0x000fe20000100800 */
[----:B------:R-:W-:-:S03]  /*212f0*/  IADD3 R8, P0, R27, R0, RZ ;  /* 0x000000001b087210 */ /* 0x000fc60007f1e0ff */
[----:B------:R1:W-:Y:S01]  /*21300*/  STL [R1+0x74c], R6 ;  /* 0x00074c0601007387 */ /* 0x0003e20000100800 */
[----:B0-----:R-:W-:-:S03]  /*21310*/  IMAD R3, R4, 0x7, RZ ;  /* 0x0000000704037824 */ /* 0x001fc600078e02ff */
[----:B------:R0:W-:Y:S01]  /*21320*/  STL [R1+0x808], R8 ;  /* 0x0008080801007387 */ /* 0x0001e20000100800 */
[----:B-1----:R-:W-:Y:S02]  /*21330*/  LEA.HI.X.SX32 R6, R24, R2, 0x1, P6 ;  /* 0x0000000218067211 */ /* 0x002fe400030f0eff */
[----:B------:R-:W-:Y:S02]  /*21340*/  IADD3 R7, P6, R28, R0, RZ ;  /* 0x000000001c077210 */ /* 0x000fe40007fde0ff */
[----:B------:R-:W-:Y:S01]  /*21350*/  LEA.HI.X.SX32 R3, R3, R2, 0x1, P4 ;  /* 0x0000000203037211 */ /* 0x000fe200020f0eff */
[----:B------:R1:W-:Y:S01]  /*21360*/  STL [R1+0x7bc], R6 ;  /* 0x0007bc0601007387 */ /* 0x0003e20000100800 */
[----:B0-----:R-:W-:-:S03]  /*21370*/  IADD3 R8, P4, R29, R0, RZ ;  /* 0x000000001d087210 */ /* 0x001fc60007f9e0ff */
[----:B------:R0:W-:Y:S01]  /*21380*/  STL [R1+0x770], R7 ;  /* 0x0007700701007387 */ /* 0x0001e20000100800 */
[----:B-1----:R-:W-:-:S03]  /*21390*/  IMAD R6, R4, 0xc, RZ ;  /* 0x0000000c04067824 */ /* 0x002fc600078e02ff */
[----:B------:R1:W-:Y:S04]  /*213a0*/  STL [R1+0x7f4], R3 ;  /* 0x0007f40301007387 */ /* 0x0003e80000100800 */
[----:B------:R2:W-:Y:S01]  /*213b0*/  STL [R1+0x7d0], R8 ;  /* 0x0007d00801007387 */ /* 0x0005e20000100800 */
[----:B0-----:R-:W-:Y:S01]  /*213c0*/  IMAD R7, R4, 0x6, RZ ;  /* 0x0000000604077824 */ /* 0x001fe200078e02ff */
[----:B-1----:R-:W-:Y:S02]  /*213d0*/  LEA.HI.X.SX32 R3, R25, R2, 0x1, P2 ;  /* 0x0000000219037211 */ /* 0x002fe400010f0eff */
[----:B--2---:R-:W-:-:S03]  /*213e0*/  IADD3 R8, P2, R6, R0, RZ ;  /* 0x0000000006087210 */ /* 0x004fc60007f5e0ff */
[----:B------:R0:W-:Y:S01]  /*213f0*/  STL [R1+0x6ec], R3 ;  /* 0x0006ec0301007387 */ /* 0x0001e20000100800 */
[----:B------:R-:W-:-:S03]  /*21400*/  LEA.HI.X.SX32 R9, R26, R2, 0x1, P1 ;  /* 0x000000021a097211 */ /* 0x000fc600008f0eff */
[----:B------:R1:W-:Y:S01]  /*21410*/  STL [R1+0x800], R8 ;  /* 0x0008000801007387 */ /* 0x0003e20000100800 */
[----:B------:R-:W-:-:S03]  /*21420*/  LEA.HI.X.SX32 R10, R27, R2, 0x1, P5 ;  /* 0x000000021b0a7211 */ /* 0x000fc600028f0eff */
[----:B------:R2:W-:Y:S01]  /*21430*/  STL [R1+0x78c], R9 ;  /* 0x00078c0901007387 */ /* 0x0005e20000100800 */
[C---:B0-----:R-:W-:Y:S01]  /*21440*/  IMAD R3, R4.reuse, 0x5, RZ ;  /* 0x0000000504037824 */ /* 0x041fe200078e02ff */
[-C--:B-1----:R-:W-:Y:S02]  /*21450*/  IADD3 R8, P1, R7, R0.reuse, RZ ;  /* 0x0000000007087210 */ /* 0x082fe40007f3e0ff */
[----:B--2---:R-:W-:-:S03]  /*21460*/  LEA R9, P5, R4, R0, 0x6 ;  /* 0x0000000004097211 */ /* 0x004fc600078a30ff */
[----:B------:R0:W-:Y:S04]  /*21470*/  STL [R1+0x818], R8 ;  /* 0x0008180801007387 */ /* 0x0001e80000100800 */
[----:B------:R1:W-:Y:S01]  /*21480*/  STL [R1+0x7dc], R10 ;  /* 0x0007dc0a01007387 */ /* 0x0003e20000100800 */
[----:B0-----:R-:W-:-:S03]  /*21490*/  LEA.HI.X.SX32 R8, R3, R2, 0x1, P0 ;  /* 0x0000000203087211 */ /* 0x001fc600000f0eff */
[----:B------:R0:W-:Y:S01]  /*214a0*/  STL [R1+0x730], R9 ;  /* 0x0007300901007387 */ /* 0x0001e20000100800 */
[----:B------:R-:W-:-:S03]  /*214b0*/  LEA R3, P0, R4, R0, 0x5 ;  /* 0x0000000004037211 */ /* 0x000fc600078028ff */
[----:B------:R2:W-:Y:S01]  /*214c0*/  STL [R1+0x804], R8 ;  /* 0x0008040801007387 */ /* 0x0005e20000100800 */
[-C--:B-1----:R-:W-:Y:S02]  /*214d0*/  LEA.HI.X.SX32 R10, R29, R2.reuse, 0x1, P6 ;  /* 0x000000021d0a7211 */ /* 0x082fe400030f0eff */
[----:B0-----:R-:W-:Y:S01]  /*214e0*/  LEA.HI.X.SX32 R9, R28, R2, 0x1, P3 ;  /* 0x000000021c097211 */ /* 0x001fe200018f0eff */
[----:B------:R0:W-:Y:S01]  /*214f0*/  STL [R1+0x7b0], R3 ;  /* 0x0007b00301007387 */ /* 0x0001e20000100800 */
[----:B--2---:R-:W-:-:S03]  /*21500*/  LEA R8, P3, R4, R0, 0x4 ;  /* 0x0000000004087211 */ /* 0x004fc600078620ff */
[----:B------:R1:W-:Y:S04]  /*21510*/  STL [R1+0x6ac], R9 ;  /* 0x0006ac0901007387 */ /* 0x0003e80000100800 */
[----:B------:R2:W-:Y:S01]  /*21520*/  STL [R1+0x7f0], R8 ;  /* 0x0007f00801007387 */ /* 0x0005e20000100800 */
[C---:B0-----:R-:W-:Y:S01]  /*21530*/  IMAD.SHL.U32 R3, R4.reuse, 0x2, RZ ;  /* 0x0000000204037824 */ /* 0x041fe200078e00ff */
[----:B-1----:R-:W-:Y:S02]  /*21540*/  LEA R9, P6, R4, R0, 0x3 ;  /* 0x0000000004097211 */ /* 0x002fe400078c18ff */
[----:B------:R-:W-:Y:S01]  /*21550*/  STL [R1+0x76c], R10 ;  /* 0x00076c0a01007387 */ /* 0x000fe20000100800 */
[----:B--2---:R-:W-:Y:S01]  /*21560*/  LEA.HI.X.SX32 R8, R6, R2, 0x1, P4 ;  /* 0x0000000206087211 */ /* 0x004fe200020f0eff */
[----:B------:R-:W-:-:S02]  /*21570*/  IMAD R6, R4, 0x3, RZ ;  /* 0x0000000304067824 */ /* 0x000fc400078e02ff */
[----:B------:R0:W-:Y:S04]  /*21580*/  STL [R1+0x810], R9 ;  /* 0x0008100901007387 */ /* 0x0001e80000100800 */
[----:B------:R1:W-:Y:S01]  /*21590*/  STL [R1+0x7cc], R8 ;  /* 0x0007cc0801007387 */ /* 0x0003e20000100800 */
[----:B------:R-:W-:Y:S02]  /*215a0*/  LEA.HI.X.SX32 R6, R6, R2, 0x1, P1 ;  /* 0x0000000206067211 */ /* 0x000fe400008f0eff */
[----:B0-----:R-:W-:Y:S02]  /*215b0*/  IADD3 R9, P4, R3, R0, RZ ;  /* 0x0000000003097210 */ /* 0x001fe40007f9e0ff */
[----:B-1----:R-:W-:Y:S02]  /*215c0*/  LEA.HI.X.SX32 R8, R7, R2, 0x1, P2 ;  /* 0x0000000207087211 */ /* 0x002fe400010f0eff */
[C---:B------:R-:W-:Y:S01]  /*215d0*/  LEA R7, P2, R4.reuse, R0, 0x2 ;  /* 0x0000000004077211 */ /* 0x040fe200078410ff */
[----:B------:R0:W-:Y:S04]  /*215e0*/  STL [R1+0x828], R9 ;  /* 0x0008280901007387 */ /* 0x0001e80000100800 */
[----:B------:R1:W5:Y:S04]  /*215f0*/  LDL.LU R0, [R1+0x1458] ;  /* 0x0014580001007983 */ /* 0x0003680000300800 */
[----:B------:R2:W-:Y:S01]  /*21600*/  STL [R1+0x7fc], R8 ;  /* 0x0007fc0801007387 */ /* 0x0005e20000100800 */
[----:B0-----:R-:W-:-:S03]  /*21610*/  IMAD.SHL.U32 R9, R4, 0x20, RZ ;  /* 0x0000002004097824 */ /* 0x001fc600078e00ff */
[----:B------:R0:W-:Y:S04]  /*21620*/  STL [R1+0x820], R7 ;  /* 0x0008200701007387 */ /* 0x0001e80000100800 */
[----:B------:R3:W-:Y:S01]  /*21630*/  STL [R1+0x814], R6 ;  /* 0x0008140601007387 */ /* 0x0007e20000100800 */
[C---:B--2---:R-:W-:Y:S01]  /*21640*/  IMAD.SHL.U32 R8, R4.reuse, 0x10, RZ ;  /* 0x0000001004087824 */ /* 0x044fe200078e00ff */
[----:B------:R-:W-:Y:S01]  /*21650*/  LEA.HI.X.SX32 R9, R9, R2, 0x1, P5 ;  /* 0x0000000209097211 */ /* 0x000fe200028f0eff */
[----:B0-----:R-:W-:-:S03]  /*21660*/  IMAD.SHL.U32 R7, R4, 0x8, RZ ;  /* 0x0000000804077824 */ /* 0x001fc600078e00ff */
[-C--:B------:R-:W-:Y:S01]  /*21670*/  LEA.HI.X.SX32 R8, R8, R2.reuse, 0x1, P0 ;  /* 0x0000000208087211 */ /* 0x080fe200000f0eff */
[C---:B---3--:R-:W-:Y:S01]  /*21680*/  IMAD.SHL.U32 R6, R4.reuse, 0x4, RZ ;  /* 0x0000000404067824 */ /* 0x048fe200078e00ff */
[-C--:B------:R-:W-:Y:S01]  /*21690*/  LEA.HI.X.SX32 R7, R7, R2.reuse, 0x1, P3 ;  /* 0x0000000207077211 */ /* 0x080fe200018f0eff */
[----:B------:R-:W-:Y:S01]  /*216a0*/  STL [R1+0x72c], R9 ;  /* 0x00072c0901007387 */ /* 0x000fe20000100800 */
[-C--:B------:R-:W-:Y:S02]  /*216b0*/  LEA.HI.X.SX32 R4, R4, R2.reuse, 0x1, P4 ;  /* 0x0000000204047211 */ /* 0x080fe400020f0eff */
[-C--:B------:R-:W-:Y:S01]  /*216c0*/  LEA.HI.X.SX32 R6, R6, R2.reuse, 0x1, P6 ;  /* 0x0000000206067211 */ /* 0x080fe200030f0eff */
[----:B------:R-:W-:Y:S01]  /*216d0*/  STL [R1+0x7ac], R8 ;  /* 0x0007ac0801007387 */ /* 0x000fe20000100800 */
[----:B------:R-:W-:-:S03]  /*216e0*/  LEA.HI.X.SX32 R3, R3, R2, 0x1, P2 ;  /* 0x0000000203037211 */ /* 0x000fc600010f0eff */
[----:B------:R-:W-:Y:S04]  /*216f0*/  STL [R1+0x7ec], R7 ;  /* 0x0007ec0701007387 */ /* 0x000fe80000100800 */
[----:B------:R-:W-:Y:S04]  /*21700*/  STL [R1+0x80c], R6 ;  /* 0x00080c0601007387 */ /* 0x000fe80000100800 */
[----:B------:R-:W-:Y:S04]  /*21710*/  STL [R1+0x824], R4 ;  /* 0x0008240401007387 */ /* 0x000fe80000100800 */
[----:B------:R-:W-:Y:S04]  /*21720*/  STL [R1+0x1bc], RZ ;  /* 0x0001bcff01007387 */ /* 0x000fe80000100800 */
[----:B------:R0:W-:Y:S04]  /*21730*/  STL [R1+0x81c], R3 ;  /* 0x00081c0301007387 */ /* 0x0001e80000100800 */
[----:B------:R1:W-:Y:S04]  /*21740*/  STL [R1+0x1a0], RZ ;  /* 0x0001a0ff01007387 */ /* 0x0003e80000100800 */
[----:B------:R1:W-:Y:S04]  /*21750*/  STL [R1+0x1a4], RZ ;  /* 0x0001a4ff01007387 */ /* 0x0003e80000100800 */
[----:B------:R-:W2:Y:S04]  /*21760*/  S2R R2, SR_TID.X ;  /* 0x0000000000027919 */ /* 0x000ea80000002100 */
[----:B------:R1:W-:Y:S04]  /*21770*/  STL [R1+0x1a8], RZ ;  /* 0x0001a8ff01007387 */ /* 0x0003e80000100800 */
[----:B------:R1:W-:Y:S04]  /*21780*/  STL [R1+0x1ac], RZ ;  /* 0x0001acff01007387 */ /* 0x0003e80000100800 */
[----:B------:R1:W-:Y:S04]  /*21790*/  STL [R1+0x190], RZ ;  /* 0x000190ff01007387 */ /* 0x0003e80000100800 */
[----:B------:R1:W-:Y:S04]  /*217a0*/  STL [R1+0x194], RZ ;  /* 0x000194ff01007387 */ /* 0x0003e80000100800 */
[----:B------:R1:W-:Y:S04]  /*217b0*/  STL [R1+0x198], RZ ;  /* 0x000198ff01007387 */ /* 0x0003e80000100800 */
[----:B------:R1:W-:Y:S04]  /*217c0*/  STL [R1+0x19c], RZ ;  /* 0x00019cff01007387 */ /* 0x0003e80000100800 */
[----:B------:R1:W-:Y:S04]  /*217d0*/  STL [R1+0x180], RZ ;  /* 0x000180ff01007387 */ /* 0x0003e80000100800 */
[----:B0-----:R-:W0:Y:S04]  /*217e0*/  S2R R3, SR_TID.X ;  /* 0x0000000000037919 */ /* 0x001e280000002100 */
[----:B------:R1:W-:Y:S04]  /*217f0*/  STL [R1+0x184], RZ ;  /* 0x000184ff01007387 */ /* 0x0003e80000100800 */
[----:B------:R1:W-:Y:S04]  /*21800*/  STL [R1+0x188], RZ ;  /* 0x000188ff01007387 */ /* 0x0003e80000100800 */
[----:B------:R1:W-:Y:S04]  /*21810*/  STL [R1+0x18c], RZ ;  /* 0x00018cff01007387 */ /* 0x0003e80000100800 */
[----:B------:R1:W-:Y:S04]  /*21820*/  STL [R1+0x170], RZ ;  /* 0x000170ff01007387 */ /* 0x0003e80000100800 */
[----:B------:R1:W-:Y:S04]  /*21830*/  STL [R1+0x174], RZ ;  /* 0x000174ff01007387 */ /* 0x0003e80000100800 */
[----:B------:R-:W3:Y:S04]  /*21840*/  S2R R6, SR_TID.X ;  /* 0x0000000000067919 */ /* 0x000ee80000002100 */
        /* <DEDUP_REMOVED lines=9> */
[----:B--2---:R-:W-:-:S03]  /*218e0*/  LOP3.LUT R2, R2, 0x3f, RZ, 0xc0, !PT ;  /* 0x0000003f02027812 */ /* 0x004fc600078ec0ff */
[----:B------:R1:W-:Y:S04]  /*218f0*/  STL [R1+0x15c], RZ ;  /* 0x00015cff01007387 */ /* 0x0003e80000100800 */
[----:B------:R1:W-:Y:S04]  /*21900*/  STL [R1+0x140], RZ ;  /* 0x000140ff01007387 */ /* 0x0003e80000100800 */
[----:B------:R1:W-:Y:S04]  /*21910*/  STL [R1+0x144], RZ ;  /* 0x000144ff01007387 */ /* 0x0003e80000100800 */
[----:B------:R1:W-:Y:S04]  /*21920*/  STL [R1+0x148], RZ ;  /* 0x000148ff01007387 */ /* 0x0003e80000100800 */
[----:B------:R1:W-:Y:S01]  /*21930*/  STL [R1+0x14c], RZ ;  /* 0x00014cff01007387 */ /* 0x0003e20000100800 */
[----:B------:R-:W-:-:S03]  /*21940*/  IMAD.SHL.U32 R2, R2, 0x2, RZ ;  /* 0x0000000202027824 */ /* 0x000fc600078e00ff */
[----:B------:R1:W-:Y:S01]  /*21950*/  STL [R1+0x130], RZ ;  /* 0x000130ff01007387 */ /* 0x0003e20000100800 */
[----:B0-----:R-:W-:-:S03]  /*21960*/  LOP3.LUT R3, R3, 0x7, RZ, 0xc0, !PT ;  /* 0x0000000703037812 */ /* 0x001fc600078ec0ff */
[----:B------:R1:W-:Y:S04]  /*21970*/  STL [R1+0x134], RZ ;  /* 0x000134ff01007387 */ /* 0x0003e80000100800 */
[----:B------:R1:W-:Y:S04]  /*21980*/  STL [R1+0x138], RZ ;  /* 0x000138ff01007387 */ /* 0x0003e80000100800 */
[----:B------:R1:W-:Y:S04]  /*21990*/  STL [R1+0x13c], RZ ;  /* 0x00013cff01007387 */ /* 0x0003e80000100800 */
[----:B------:R1:W-:Y:S01]  /*219a0*/  STL [R1+0x120], RZ ;  /* 0x000120ff01007387 */ /* 0x0003e20000100800 */
[----:B------:R-:W-:-:S03]  /*219b0*/  LOP3.LUT R7, R2, 0x10, RZ, 0x3c, !PT ;  /* 0x0000001002077812 */ /* 0x000fc600078e3cff */
[----:B------:R1:W-:Y:S01]  /*219c0*/  STL [R1+0x124], RZ ;  /* 0x000124ff01007387 */ /* 0x0003e20000100800 */
[----:B------:R-:W-:-:S03]  /*219d0*/  IMAD R3, R3, 0x90, RZ ;  /* 0x0000009003037824 */ /* 0x000fc600078e02ff */
[----:B------:R1:W-:Y:S01]  /*219e0*/  STL [R1+0x128], RZ ;  /* 0x000128ff01007387 */ /* 0x0003e20000100800 */
[----:B---3--:R-:W-:-:S03]  /*219f0*/  IMAD.SHL.U32 R7, R6, 0x2, RZ ;  /* 0x0000000206077824 */ /* 0x008fc600078e00ff */
[----:B------:R1:W-:Y:S04]  /*21a00*/  STL [R1+0x12c], RZ ;  /* 0x00012cff01007387 */ /* 0x0003e80000100800 */
[----:B------:R1:W-:Y:S04]  /*21a10*/  STL [R1+0x4e0], RZ ;  /* 0x0004e0ff01007387 */ /* 0x0003e80000100800 */
[----:B------:R1:W-:Y:S01]  /*21a20*/  STL [R1+0x4e4], RZ ;  /* 0x0004e4ff01007387 */ /* 0x0003e20000100800 */
[----:B------:R-:W-:-:S03]  /*21a30*/  IMAD.SHL.U32 R6, R6, 0x40, RZ ;  /* 0x0000004006067824 */ /* 0x000fc600078e00ff */
[----:B------:R1:W-:Y:S01]  /*21a40*/  STL [R1+0x4e8], RZ ;  /* 0x0004e8ff01007387 */ /* 0x0003e20000100800 */
[----:B------:R-:W-:-:S03]  /*21a50*/  LOP3.LUT R3, R3, 0x10, R7, 0x78, !PT ;  /* 0x0000001003037812 */ /* 0x000fc600078e7807 */
[----:B------:R1:W-:Y:S04]  /*21a60*/  STL [R1+0x4ec], RZ ;  /* 0x0004ecff01007387 */ /* 0x0003e80000100800 */
[----:B------:R1:W-:Y:S04]  /*21a70*/  STL [R1+0x100], RZ ;  /* 0x000100ff01007387 */ /* 0x0003e80000100800 */
[----:B------:R1:W-:Y:S04]  /*21a80*/  STL [R1+0x104], RZ ;  /* 0x000104ff01007387 */ /* 0x0003e80000100800 */
[----:B------:R1:W-:Y:S01]  /*21a90*/  STL [R1+0x108], RZ ;  /* 0x000108ff01007387 */ /* 0x0003e20000100800 */
[----:B------:R-:W-:-:S03]  /*21aa0*/  LOP3.LUT R3, R3, 0x400, R6, 0xf8, !PT ;  /* 0x0000040003037812 */ /* 0x000fc600078ef806 */
[----:B------:R1:W-:Y:S01]  /*21ab0*/  STL [R1+0x10c], RZ ;  /* 0x00010cff01007387 */ /* 0x0003e20000100800 */
[----:B------:R-:W-:-:S03]  /*21ac0*/  LOP3.LUT R4, R2, 0x20, RZ, 0x3c, !PT ;  /* 0x0000002002047812 */ /* 0x000fc600078e3cff */
        /* <DEDUP_REMOVED lines=9> */
[C---:B------:R-:W-:Y:S02]  /*21b60*/  LOP3.LUT R7, R3.reuse, 0x20, RZ, 0x3c, !PT ;  /* 0x0000002003077812 */ /* 0x040fe400078e3cff */
[C---:B------:R-:W-:Y:S01]  /*21b70*/  LOP3.LUT R6, R3.reuse, 0x40, RZ, 0x3c, !PT ;  /* 0x0000004003067812 */ /* 0x040fe200078e3cff */
[----:B------:R1:W-:Y:S01]  /*21b80*/  STL [R1+0xe4], RZ ;  /* 0x0000e4ff01007387 */ /* 0x0003e20000100800 */
[----:B------:R-:W-:Y:S02]  /*21b90*/  LOP3.LUT R4, R3, 0x60, RZ, 0x3c, !PT ;  /* 0x0000006003047812 */ /* 0x000fe400078e3cff */
[----:B------:R-:W-:Y:S01]  /*21ba0*/  LOP3.LUT R3, R5, 0x40, RZ, 0x3c, !PT ;  /* 0x0000004005037812 */ /* 0x000fe200078e3cff */
[----:B------:R1:W-:Y:S04]  /*21bb0*/  STL [R1+0xe8], RZ ;  /* 0x0000e8ff01007387 */ /* 0x0003e80000100800 */
[----:B------:R1:W-:Y:S04]  /*21bc0*/  STL [R1+0xec], RZ ;  /* 0x0000ecff01007387 */ /* 0x0003e80000100800 */
[----:B------:R1:W-:Y:S04]  /*21bd0*/  STL [R1+0xd0], RZ ;  /* 0x0000d0ff01007387 */ /* 0x0003e80000100800 */
[----:B------:R1:W-:Y:S04]  /*21be0*/  STL [R1+0xd4], RZ ;  /* 0x0000d4ff01007387 */ /* 0x0003e80000100800 */
[----:B------:R1:W-:Y:S04]  /*21bf0*/  STL [R1+0xd8], RZ ;  /* 0x0000d8ff01007387 */ /* 0x0003e80000100800 */
[----:B------:R1:W-:Y:S04]  /*21c00*/  STL [R1+0xdc], RZ ;  /* 0x0000dcff01007387 */ /* 0x0003e80000100800 */
[----:B------:R1:W-:Y:S01]  /*21c10*/  STL [R1+0x4d4], R3 ;  /* 0x0004d40301007387 */ /* 0x0003e20000100800 */
[----:B------:R-:W-:Y:S01]  /*21c20*/  USHF.R.S32.HI UR5, URZ, 0x1f, UR4 ;  /* 0x0000001f3f057899 */ /* 0x000fe20008011404 */
[----:B------:R-:W-:Y:S01]  /*21c30*/  LOP3.LUT R8, R2, 0x30, RZ, 0x3c, !PT ;  /* 0x0000003002087812 */ /* 0x000fe200078e3cff */
[----:B------:R-:W-:-:S02]  /*21c40*/  USHF.L.U32 UR8, UR4, 0x1, URZ ;  /* 0x0000000104087899 */ /* 0x000fc4000800063f */
[----:B------:R-:W-:Y:S02]  /*21c50*/  USHF.L.U64.HI UR5, UR4, 0x1, UR5 ;  /* 0x0000000104057899 */ /* 0x000fe40008010205 */
.L_x_3:
[----:B------:R0:W-:Y:S04]  /*21c60*/  STL [R1+0x2b98], R26 ;  /* 0x002b981a01007387 */ /* 0x0001e80000100800 */
[----:B-----5:R-:W2:Y:S04]  /*21c70*/  LDL R5, [R1+0x620] ;  /* 0x0006200001057983 */ /* 0x020ea80000100800 */
[----:B------:R-:W2:Y:S04]  /*21c80*/  LDL R4, [R1+0x624] ;  /* 0x0006240001047983 */ /* 0x000ea80000100800 */
[----:B0-----:R-:W3:Y:S04]  /*21c90*/  LDL R26, [R1+0x62c] ;  /* 0x00062c00011a7983 */ /* 0x001ee80000100800 */
        /* <DEDUP_REMOVED lines=9> */
[----:B------:R0:W-:Y:S04]  /*21d30*/  STL [R1+0x2b94], R18 ;  /* 0x002b941201007387 */ /* 0x0001e80000100800 */
        /* <DEDUP_REMOVED lines=89> */
[----:B-----5:R-:W-:Y:S04]  /*222d0*/  STL [R1+0x1578], R0 ;  /* 0x0015780001007387 */ /* 0x020fe80000100800 */
        /* <DEDUP_REMOVED lines=49> */
[----:B------:R-:W-:-:S03]  /*225f0*/  IMAD.MOV.U32 R7, RZ, RZ, -0x40 ;  /* 0xffffffc0ff077424 */ /* 0x000fc600078e00ff */
[----:B------:R-:W-:Y:S04]  /*22600*/  STL [R1+0x2900], R0 ;  /* 0x0029000001007387 */ /* 0x000fe80000100800 */
[----:B------:R-:W-:Y:S04]  /*22610*/  STL [R1+0x2908], R0 ;  /* 0x0029080001007387 */ /* 0x000fe80000100800 */
[----:B------:R-:W-:Y:S04]  /*22620*/  STL [R1+0x2910], R0 ;  /* 0x0029100001007387 */ /* 0x000fe80000100800 */
[----:B------:R-:W-:Y:S01]  /*22630*/  STL [R1+0x2918], R0 ;  /* 0x0029180001007387 */ /* 0x000fe20000100800 */
[----:B---3--:R-:W-:-:S03]  /*22640*/  IMAD R7, R26, R7, c[0x0][0x180] ;  /* 0x000060001a077624 */ /* 0x008fc600078e0207 */
[----:B------:R-:W-:Y:S04]  /*22650*/  STL [R1+0x2920], R0 ;  /* 0x0029200001007387 */ /* 0x000fe80000100800 */
[----:B------:R-:W-:Y:S04]  /*22660*/  STL [R1+0x2928], R0 ;  /* 0x0029280001007387 */ /* 0x000fe80000100800 */
[----:B------:R-:W-:Y:S04]  /*22670*/  STL [R1+0x2930], R0 ;  /* 0x0029300001007387 */ /* 0x000fe80000100800 */
[----:B------:R-:W-:Y:S04]  /*22680*/  STL [R1+0x2b0c], R0 ;  /* 0x002b0c0001007387 */ /* 0x000fe80000100800 */
[----:B------:R-:W3:Y:S01]  /*22690*/  LDL.LU R26, [R1+0x2b98] ;  /* 0x002b9800011a7983 */ /* 0x000ee20000300800 */
[----:B------:R-:W-:-:S02]  /*226a0*/  ISETP.GT.AND P0, PT, R7, RZ, PT ;  /* 0x000000ff0700720c */ /* 0x000fc40003f04270 */
[----:B------:R-:W-:Y:S02]  /*226b0*/  ISETP.GT.AND P1, PT, R7, 0x1, PT ;  /* 0x000000010700780c */ /* 0x000fe40003f24270 */
[----:B---3--:R-:W-:-:S09]  /*226c0*/  PRMT R26, RZ, 0x7610, R26 ;  /* 0x00007610ff1a7816 */ /* 0x008fd2000000001a */
[----:B--2---:R2:W3:Y:S04]  /*226d0*/  @P0 LDG.E.U16 R26, [R4.64] ;  /* 0x00000006041a0981 */ /* 0x0044e8000c1e1500 */
[----:B--2---:R-:W2:Y:S04]  /*226e0*/  LDL R4, [R1+0x824] ;  /* 0x0008240001047983 */ /* 0x004ea80000100800 */
[----:B------:R-:W2:Y:S01]  /*226f0*/  LDL R5, [R1+0x828] ;  /* 0x0008280001057983 */ /* 0x000ea20000100800 */
[----:B0-----:R-:W-:Y:S02]  /*22700*/  PRMT R18, RZ, 0x7610, R18 ;  /* 0x00007610ff127816 */ /* 0x001fe40000000012 */
[----:B--2---:R-:W-:-:S04]  /*22710*/  @P1 LOP3.LUT R5, R5, R4, RZ, 0x3c, !PT ;  /* 0x0000000405051212 */ /* 0x004fc800078e3cff */
[----:B------:R-:W-:-:S04]  /*22720*/  @P1 LOP3.LUT R4, R5, R4, RZ, 0x3c, !PT ;  /* 0x0000000405041212 */ /* 0x000fc800078e3cff */
[----:B------:R-:W-:-:S05]  /*22730*/  @P1 LOP3.LUT R5, R5, R4, RZ, 0x3c, !PT ;  /* 0x0000000405051212 */ /* 0x000fca00078e3cff */
[----:B------:R-:W2:Y:S01]  /*22740*/  @P1 LDG.E.U16 R18, [R4.64] ;  /* 0x0000000604121981 */ /* 0x000ea2000c1e1500 */
[----:B------:R-:W-:-:S03]  /*22750*/  ISETP.GT.AND P2, PT, R7, 0x2, PT ;  /* 0x000000020700780c */ /* 0x000fc60003f44270 */
[----:B--2---:R0:W-:Y:S04]  /*22760*/  STL [R1+0xc], R18 ;  /* 0x00000c1201007387 */ /* 0x0041e80000100800 */
[----:B0-----:R-:W2:Y:S04]  /*22770*/  LDL.LU R18, [R1+0x2b94] ;  /* 0x002b940001127983 */ /* 0x001ea80000300800 */
[----:B------:R-:W4:Y:S04]  /*22780*/  LDL R4, [R1+0x81c] ;  /* 0x00081c0001047983 */ /* 0x000f280000100800 */
[----:B------:R-:W4:Y:S01]  /*22790*/  LDL R5, [R1+0x820] ;  /* 0x0008200001057983 */ /* 0x000f220000100800 */
[----:B------:R-:W-:-:S02]  /*227a0*/  PRMT R22, RZ, 0x7610, R22 ;  /* 0x00007610ff167816 */ /* 0x000fc40000000016 */
[----:B----4-:R-:W-:-:S04]  /*227b0*/  @P2 LOP3.LUT R5, R5, R4, RZ, 0x3c, !PT ;  /* 0x0000000405052212 */ /* 0x010fc800078e3cff */
[----:B------:R-:W-:-:S04]  /*227c0*/  @P2 LOP3.LUT R4, R5, R4, RZ, 0x3c, !PT ;  /* 0x0000000405042212 */ /* 0x000fc800078e3cff */
[----:B------:R-:W-:-:S05]  /*227d0*/  @P2 LOP3.LUT R5, R5, R4, RZ, 0x3c, !PT ;  /* 0x0000000405052212 */ /* 0x000fca00078e3cff */
[----:B------:R-:W4:Y:S01]  /*227e0*/  @P2 LDG.E.U16 R22, [R4.64] ;  /* 0x0000000604162981 */ /* 0x000f22000c1e1500 */
[----:B------:R-:W-:-:S03]  /*227f0*/  ISETP.GT.AND P3, PT, R7, 0x3, PT ;  /* 0x000000030700780c */ /* 0x000fc60003f64270 */
[----:B----4-:R0:W-:Y:S04]  /*22800*/  STL [R1+0x2c], R22 ;  /* 0x00002c1601007387 */ /* 0x0101e80000100800 */
[----:B0-----:R-:W4:Y:S04]  /*22810*/  LDL.LU R22, [R1+0x2b90] ;  /* 0x002b900001167983 */ /* 0x001f280000300800 */
[----:B------:R-:W3:Y:S04]  /*22820*/  LDL R4, [R1+0x814] ;  /* 0x0008140001047983 */ /* 0x000ee80000100800 */
[----:B------:R-:W3:Y:S01]  /*22830*/  LDL R5, [R1+0x818] ;  /* 0x0008180001057983 */ /* 0x000ee20000100800 */
[----:B--2---:R-:W-:-:S02]  /*22840*/  PRMT R18, RZ, 0x7610, R18 ;  /* 0x00007610ff127816 */ /* 0x004fc40000000012 */
[----:B---3--:R-:W-:-:S04]  /*22850*/  @P3 LOP3.LUT R5, R5, R4, RZ, 0x3c, !PT ;  /* 0x0000000405053212 */ /* 0x008fc800078e3cff */
[----:B------:R-:W-:-:S04]  /*22860*/  @P3 LOP3.LUT R4, R5, R4, RZ, 0x3c, !PT ;  /* 0x0000000405043212 */ /* 0x000fc800078e3cff */
[----:B------:R-:W-:-:S05]  /*22870*/  @P3 LOP3.LUT R5, R5, R4, RZ, 0x3c, !PT ;  /* 0x0000000405053212 */ /* 0x000fca00078e3cff */
[----:B------:R-:W2:Y:S01]  /*22880*/  @P3 LDG.E.U16 R18, [R4.64] ;  /* 0x0000000604123981 */ /* 0x000ea2000c1e1500 */
[----:B------:R-:W-:-:S03]  /*22890*/  ISETP.GT.AND P0, PT, R7, 0x4, PT ;  /* 0x000000040700780c */ /* 0x000fc60003f04270 */
[----:B--2---:R0:W-:Y:S04]  /*228a0*/  STL [R1+0x3c], R18 ;  /* 0x00003c1201007387 */ /* 0x0041e80000100800 */
[----:B0-----:R-:W2:Y:S04]  /*228b0*/  LDL.LU R18, [R1+0x2b8c] ;  /* 0x002b8c0001127983 */ /* 0x001ea80000300800 */
[----:B------:R-:W3:Y:S04]  /*228c0*/  LDL R4, [R1+0x80c] ;  /* 0x00080c0001047983 */ /* 0x000ee80000100800 */
[----:B------:R-:W3:Y:S01]  /*228d0*/  LDL R5, [R1+0x810] ;  /* 0x0008100001057983 */ /* 0x000ee20000100800 */
[----:B----4-:R-:W-:-:S02]  /*228e0*/  PRMT R22, RZ, 0x7610, R22 ;  /* 0x00007610ff167816 */ /* 0x010fc40000000016 */
[----:B---3--:R-:W-:-:S04]  /*228f0*/  @P0 LOP3.LUT R5, R5, R4, RZ, 0x3c, !PT ;  /* 0x0000000405050212 */ /* 0x008fc800078e3cff */
[----:B------:R-:W-:-:S04]  /*22900*/  @P0 LOP3.LUT R4, R5, R4, RZ, 0x3c, !PT ;  /* 0x0000000405040212 */ /* 0x000fc800078e3cff */
[----:B------:R-:W-:-:S05]  /*22910*/  @P0 LOP3.LUT R5, R5, R4, RZ, 0x3c, !PT ;  /* 0x0000000405050212 */ /* 0x000fca00078e3cff */
[----:B------:R-:W3:Y:S01]  /*22920*/  @P0 LDG.E.U16 R22, [R4.64] ;  /* 0x0000000604160981 */ /* 0x000ee2000c1e1500 */
[----:B------:R-:W-:-:S03]  /*22930*/  ISETP.GT.AND P1, PT, R7, 0x5, PT ;  /* 0x000000050700780c */ /* 0x000fc60003f24270 */
[----:B---3--:R0:W-:Y:S04]  /*22940*/  STL [R1+0x44], R22 ;  /* 0x0000441601007387 */ /* 0x0081e80000100800 */
[----:B0-----:R-:W3:Y:S04]  /*22950*/  LDL.LU R22, [R1+0x2b88] ;  /* 0x002b880001167983 */ /* 0x001ee80000300800 */
[----:B------:R-:W4:Y:S04]  /*22960*/  LDL R4, [R1+0x804] ;  /* 0x0008040001047983 */ /* 0x000f280000100800 */
[----:B------:R-:W4:Y:S01]  /*22970*/  LDL R5, [R1+0x808] ;  /* 0x0008080001057983 */ /* 0x000f220000100800 */
[----:B--2---:R-:W-:-:S02]  /*22980*/  PRMT R18, RZ, 0x7610, R18 ;  /* 0x00007610ff127816 */ /* 0x004fc40000000012 */
[----:B----4-:R-:W-:-:S04]  /*22990*/  @P1 LOP3.LUT R5, R5, R4, RZ, 0x3c, !PT ;  /* 0x0000000405051212 */ /* 0x010fc800078e3cff */
        /* <DEDUP_REMOVED lines=8> */
[----:B---3--:R-:W-:-:S02]  /*22a20*/  PRMT R22, RZ, 0x7610, R22 ;  /* 0x00007610ff167816 */ /* 0x008fc40000000016 */
[----:B----4-:R-:W-:-:S04]  /*22a30*/  @P2 LOP3.LUT R5, R5, R4, RZ, 0x3c, !PT ;  /* 0x0000000405052212 */ /* 0x010fc800078e3cff */
        /* <DEDUP_REMOVED lines=22> */
[----:B------:R0:W3:Y:S04]  /*22ba0*/  @P0 LDG.E.U16 R22, [R4.64] ;  /* 0x0000000604160981 */ /* 0x0000e8000c1e1500 */
[----:B0-----:R-:W4:Y:S04]  /*22bb0*/  LDL R4, [R1+0x7e4] ;  /* 0x0007e40001047983 */ /* 0x001f280000100800 */
[----:B------:R-:W4:Y:S01]  /*22bc0*/  LDL R5, [R1+0x7e8] ;  /* 0x0007e80001057983 */ /* 0x000f220000100800 */
[----:B------:R-:W-:Y:S02]  /*22bd0*/  ISETP.GT.AND P1, PT, R7, 0x9, PT ;  /* 0x000000090700780c */ /* 0x000fe40003f24270 */
[----:B------:R-:W-:-:S11]  /*22be0*/  PRMT R24, RZ, 0x7610, R24 ;  /* 0x00007610ff187816 */ /* 0x000fd60000000018 */
[----:B----4-:R-:W-:-:S04]  /*22bf0*/  @P1 LOP3.LUT R5, R5, R4, RZ, 0x3c, !PT ;  /* 0x0000000405051212 */ /* 0x010fc800078e3cff */
[----:B------:R-:W-:-:S04]  /*22c00*/  @P1 LOP3.LUT R4, R5, R4, RZ, 0x3c, !PT ;  /* 0x0000000405041212 */ /* 0x000fc800078e3cff */
[----:B------:R-:W-:-:S05]  /*22c10*/  @P1 LOP3.LUT R5, R5, R4, RZ, 0x3c, !PT ;  /* 0x0000000405051212 */ /* 0x000fca00078e3cff */
[----:B------:R-:W4:Y:S01]  /*22c20*/  @P1 LDG.E.U16 R24, [R4.64] ;  /* 0x0000000604181981 */ /* 0x000f22000c1e1500 */
[----:B------:R-:W-:-:S03]  /*22c30*/  ISETP.GT.AND P2, PT, R7, 0xa, PT ;  /* 0x0000000a0700780c */ /* 0x000fc60003f44270 */
[----:B----4-:R0:W-:Y:S04]  /*22c40*/  STL [R1], R24 ;  /* 0x0000001801007387 */ /* 0x0101e80000100800 */
        /* <DEDUP_REMOVED lines=67> */
[----:B------:R0:W2:Y:S04]  /*23080*/  @P0 LDG.E.U16 R18, [R4.64] ;  /* 0x0000000604120981 */ /* 0x0000a8000c1e1500 */
[----:B0-----:R-:W4:Y:S04]  /*23090*/  LDL R4, [R1+0x7a4] ;  /* 0x0007a40001047983 */ /* 0x001f280000100800 */
[----:B------:R-:W4:Y:S01]  /*230a0*/  LDL R5, [R1+0x7a8] ;  /* 0x0007a80001057983 */ /* 0x000f220000100800 */
[----:B------:R-:W-:Y:S02]  /*230b0*/  ISETP.GT.AND P1, PT, R7, 0x11, PT ;  /* 0x000000110700780c */ /* 0x000fe40003f24270 */
[----:B---3--:R-:W-:-:S11]  /*230c0*/  PRMT R24, RZ, 0x7610, R24 ;  /* 0x00007610ff187816 */ /* 0x008fd60000000018 */
        /* <DEDUP_REMOVED lines=11> */
[----:B------:R-:W4:Y:S04]  /*23180*/  @P2 LDG.E.U16 R9, [R4.64] ;  /* 0x0000000604092981 */ /* 0x000f28000c1e1500 */
[----:B---3--:R-:W-:Y:S04]  /*23190*/  STL [R1+0x29fc], R24 ;  /* 0x0029fc1801007387 */ /* 0x008fe80000100800 */
[----:B------:R-:W-:Y:S01]  /*231a0*/  STL [R1+0x2a00], R24 ;  /* 0x002a001801007387 */ /* 0x000fe20000100800 */
[----:B------:R-:W-:-:S03]  /*231b0*/  ISETP.GT.AND P3, PT, R7, 0x13, PT ;  /* 0x000000130700780c */ /* 0x000fc60003f64270 */
[----:B----4-:R0:W-:Y:S04]  /*231c0*/  STL [R1+0x4], R9 ;  /* 0x0000040901007387 */ /* 0x0101e80000100800 */
[----:B0-----:R-:W3:Y:S04]  /*231d0*/  LDL.LU R9, [R1+0x2b5c] ;  /* 0x002b5c0001097983 */ /* 0x001ee80000300800 */
        /* <DEDUP_REMOVED lines=10> */
[----:B------:R-:W2:Y:S04]  /*23280*/  LDL R4, [R1+0x78c] ;  /* 0x00078c0001047983 */ /* 0x000ea80000100800 */
[----:B------:R-:W2:Y:S01]  /*23290*/  LDL R5, [R1+0x790] ;  /* 0x0007900001057983 */ /* 0x000ea20000100800 */
[----:B---3--:R-:W-:-:S02]  /*232a0*/  PRMT R9, RZ, 0x7610, R9 ;  /* 0x00007610ff097816 */ /* 0x008fc40000000009 */
[----:B--2---:R-:W-:-:S04]  /*232b0*/  @P0 LOP3.LUT R5, R5, R4, RZ, 0x3c, !PT ;  /* 0x0000000405050212 */ /* 0x004fc800078e3cff */
[----:B------:R-:W-:-:S04]  /*232c0*/  @P0 LOP3.LUT R4, R5, R4, RZ, 0x3c, !PT ;  /* 0x0000000405040212 */ /* 0x000fc800078e3cff */
[----:B------:R-:W-:-:S05]  /*232d0*/  @P0 LOP3.LUT R5, R5, R4, RZ, 0x3c, !PT ;  /* 0x0000000405050212 */ /* 0x000fca00078e3cff */
[----:B------:R0:W2:Y:S04]  /*232e0*/  @P0 LDG.E.U16 R9, [R4.64] ;  /* 0x0000000604090981 */ /* 0x0000a8000c1e1500 */
[----:B0-----:R-:W3:Y:S04]  /*232f0*/  LDL R4, [R1+0x784] ;  /* 0x0007840001047983 */ /* 0x001ee80000100800 */
[----:B------:R-:W3:Y:S01]  /*23300*/  LDL R5, [R1+0x788] ;  /* 0x0007880001057983 */ /* 0x000ee20000100800 */
[----:B------:R-:W-:Y:S02]  /*23310*/  ISETP.GT.AND P1, PT, R7, 0x15, PT ;  /* 0x000000150700780c */ /* 0x000fe40003f24270 */
[----:B------:R-:W-:-:S11]  /*23320*/  PRMT R20, RZ, 0x7610, R20 ;  /* 0x00007610ff147816 */ /* 0x000fd60000000014 */
[----:B---3--:R-:W-:-:S04]  /*23330*/  @P1 LOP3.LUT R5, R5, R4, RZ, 0x3c, !PT ;  /* 0x0000000405051212 */ /* 0x008fc800078e3cff */
[----:B------:R-:W-:-:S04]  /*23340*/  @P1 LOP3.LUT R4, R5, R4, RZ, 0x3c, !PT ;  /* 0x0000000405041212 */ /* 0x000fc800078e3cff */
[----:B------:R-:W-:-:S05]  /*23350*/  @P1 LOP3.LUT R5, R5, R4, RZ, 0x3c, !PT ;  /* 0x0000000405051212 */ /* 0x000fca00078e3cff */
[----:B------:R-:W3:Y:S04]  /*23360*/  @P1 LDG.E.U16 R20, [R4.64] ;  /* 0x0000000604141981 */ /* 0x000ee8000c1e1500 */
[----:B--2---:R0:W-:Y:S04]  /*23370*/  STL [R1+0x38], R9 ;  /* 0x0000380901007387 */ /* 0x0041e80000100800 */
[----:B0-----:R-:W2:Y:S04]  /*23380*/  LDL R9, [R1+0x768] ;  /* 0x0007680001097983 */ /* 0x001ea80000100800 */
[----:B---3--:R0:W-:Y:S04]  /*23390*/  STL [R1+0x5e8], R20 ;  /* 0x0005e81401007387 */ /* 0x0081e80000100800 */
[----:B0-----:R-:W3:Y:S04]  /*233a0*/  LDL.LU R20, [R1+0x2b54] ;  /* 0x002b540001147983 */ /* 0x001ee80000300800 */
[----:B------:R-:W2:Y:S04]  /*233b0*/  LDL R4, [R1+0x77c] ;  /* 0x00077c0001047983 */ /* 0x000ea80000100800 */
[----:B------:R-:W2:Y:S01]  /*233c0*/  LDL R5, [R1+0x780] ;  /* 0x0007800001057983 */ /* 0x000ea20000100800 */
[----:B------:R-:W-:-:S02]  /*233d0*/  ISETP.GT.AND P2, PT, R7, 0x16, PT ;  /* 0x000000160700780c */ /* 0x000fc40003f44270 */
[----:B------:R-:W-:-:S11]  /*233e0*/  PRMT R28, RZ, 0x7610, R28 ;  /* 0x00007610ff1c7816 */ /* 0x000fd6000000001c */
[----:B--2---:R-:W-:-:S04]  /*233f0*/  @P2 LOP3.LUT R5, R5, R4, RZ, 0x3c, !PT ;  /* 0x0000000405052212 */ /* 0x004fc800078e3cff */
[----:B------:R-:W-:-:S04]  /*23400*/  @P2 LOP3.LUT R4, R5, R4, RZ, 0x3c, !PT ;  /* 0x0000000405042212 */ /* 0x000fc800078e3cff */
[----:B------:R-:W-:-:S05]  /*23410*/  @P2 LOP3.LUT R5, R5, R4, RZ, 0x3c, !PT ;  /* 0x0000000405052212 */ /* 0x000fca00078e3cff */
[----:B------:R-:W2:Y:S01]  /*23420*/  @P2 LDG.E.U16 R28, [R4.64] ;  /* 0x00000006041c2981 */ /* 0x000ea2000c1e1500 */
[----:B------:R-:W-:-:S03]  /*23430*/  ISETP.GT.AND P3, PT, R7, 0x17, PT ;  /* 0x000000170700780c */ /* 0x000fc60003f64270 */
[----:B--2---:R0:W-:Y:S04]  /*23440*/  STL [R1+0x5fc], R28 ;  /* 0x0005fc1c01007387 */ /* 0x0041e80000100800 */
[----:B0-----:R-:W2:Y:S04]  /*23450*/  LDL.LU R28, [R1+0x2b50] ;  /* 0x002b5000011c7983 */ /* 0x001ea80000300800 */
[----:B------:R-:W2:Y:S04]  /*23460*/  LDL R4, [R1+0x774] ;  /* 0x0007740001047983 */ /* 0x000ea80000100800 */
[----:B------:R-:W2:Y:S01]  /*23470*/  LDL R5, [R1+0x778] ;  /* 0x0007780001057983 */ /* 0x000ea20000100800 */
[----:B------:R-:W-:-:S02]  /*23480*/  PRMT R8, RZ, 0x7610, R8 ;  /* 0x00007610ff087816 */ /* 0x000fc40000000008 */
        /* <DEDUP_REMOVED lines=9> */
[----:B----4-:R-:W-:-:S02]  /*23520*/  PRMT R14, RZ, 0x7610, R14 ;  /* 0x00007610ff0e7816 */ /* 0x010fc4000000000e */
[----:B------:R-:W-:Y:S02]  /*23530*/  ISETP.GT.AND P1, PT, R7, 0x19, PT ;  /* 0x000000190700780c */ /* 0x000fe40003f24270 */
[----:B--2---:R-:W-:-:S04]  /*23540*/  @P0 LOP3.LUT R5, R5, R4, RZ, 0x3c, !PT ;  /* 0x0000000405050212 */ /* 0x004fc800078e3cff */
[----:B------:R-:W-:-:S04]  /*23550*/  @P0 LOP3.LUT R4, R5, R4, RZ, 0x3c, !PT ;  /* 0x0000000405040212 */ /* 0x000fc800078e3cff */
[----:B------:R-:W-:-:S05]  /*23560*/  @P0 LOP3.LUT R5, R5, R4, RZ, 0x3c, !PT ;  /* 0x0000000405050212 */ /* 0x000fca00078e3cff */
[----:B------:R0:W2:Y:S04]  /*23570*/  @P0 LDG.E.U16 R14, [R4.64] ;  /* 0x00000006040e0981 */ /* 0x0000a8000c1e1500 */
[----:B0-----:R-:W4:Y:S01]  /*23580*/  LDL R5, [R1+0x764] ;  /* 0x0007640001057983 */ /* 0x001f220000100800 */
[----:B---3--:R-:W-:Y:S01]  /*23590*/  PRMT R20, RZ, 0x7610, R20 ;  /* 0x00007610ff147816 */ /* 0x008fe20000000014 */
[----:B------:R-:W-:Y:S01]  /*235a0*/  @P1 IMAD.MOV.U32 R4, RZ, RZ, R9 ;  /* 0x000000ffff041224 */ /* 0x000fe200078e0009 */
[----:B------:R-:W-:Y:S01]  /*235b0*/  ISETP.GT.AND P2, PT, R7, 0x1a, PT ;  /* 0x0000001a0700780c */ /* 0x000fe20003f44270 */
[----:B------:R-:W3:Y:S04]  /*235c0*/  LDL R9, [R1+0x748] ;  /* 0x0007480001097983 */ /* 0x000ee80000100800 */
[----:B----4-:R0:W4:Y:S04]  /*235d0*/  @P1 LDG.E.U16 R20, [R4.64] ;  /* 0x0000000604141981 */ /* 0x010128000c1e1500 */
[----:B0-----:R-:W2:Y:S04]  /*235e0*/  LDL R4, [R1+0x75c] ;  /* 0x00075c0001047983 */ /* 0x001ea80000100800 */
[----:B------:R-:W2:Y:S01]  /*235f0*/  LDL R5, [R1+0x760] ;  /* 0x0007600001057983 */ /* 0x000ea20000100800 */
[----:B------:R-:W-:-:S03]  /*23600*/  PRMT R28, RZ, 0x7610, R28 ;  /* 0x00007610ff1c7816 */ /* 0x000fc6000000001c */
[----:B----4-:R-:W-:Y:S01]  /*23610*/  STL [R1+0x29f8], R20 ;  /* 0x0029f81401007387 */ /* 0x010fe20000100800 */
[----:B--2---:R-:W-:-:S04]  /*23620*/  @P2 LOP3.LUT R5, R5, R4, RZ, 0x3c, !PT ;  /* 0x0000000405052212 */ /* 0x004fc800078e3cff */
[----:B------:R-:W-:-:S04]  /*23630*/  @P2 LOP3.LUT R4, R5, R4, RZ, 0x3c, !PT ;  /* 0x0000000405042212 */ /* 0x000fc800078e3cff */
[----:B------:R-:W-:Y:S01]  /*23640*/  @P2 LOP3.LUT R5, R5, R4, RZ, 0x3c, !PT ;  /* 0x0000000405052212 */ /* 0x000fe200078e3cff */
[----:B------:R-:W-:Y:S04]  /*23650*/  STL [R1+0x2a04], R20 ;  /* 0x002a041401007387 */ /* 0x000fe80000100800 */
[----:B------:R0:W2:Y:S04]  /*23660*/  @P2 LDG.E.U16 R28, [R4.64] ;  /* 0x00000006041c2981 */ /* 0x0000a8000c1e1500 */
[----:B0-----:R-:W4:Y:S04]  /*23670*/  LDL R4, [R1+0x754] ;  /* 0x0007540001047983 */ /* 0x001f280000100800 */
[----:B------:R-:W4:Y:S01]  /*23680*/  LDL R5, [R1+0x758] ;  /* 0x0007580001057983 */ /* 0x000f220000100800 */
[----:B------:R-:W-:-:S02]  /*23690*/  ISETP.GT.AND P3, PT, R7, 0x1b, PT ;  /* 0x0000001b0700780c */ /* 0x000fc40003f64270 */
[----:B------:R-:W-:-:S11]  /*236a0*/  PRMT R11, RZ, 0x7610, R11 ;  /* 0x00007610ff0b7816 */ /* 0x000fd6000000000b */
[----:B----4-:R-:W-:-:S04]  /*236b0*/  @P3 LOP3.LUT R5, R5, R4, RZ, 0x3c, !PT ;  /* 0x0000000405053212 */ /* 0x010fc800078e3cff */
[----:B------:R-:W-:-:S04]  /*236c0*/  @P3 LOP3.LUT R4, R5, R4, RZ, 0x3c, !PT ;  /* 0x0000000405043212 */ /* 0x000fc800078e3cff */
[----:B------:R-:W-:-:S05]  /*236d0*/  @P3 LOP3.LUT R5, R5, R4, RZ, 0x3c, !PT ;  /* 0x0000000405053212 */ /* 0x000fca00078e3cff */
[----:B------:R-:W4:Y:S04]  /*236e0*/  @P3 LDG.E.U16 R11, [R4.64] ;  /* 0x00000006040b3981 */ /* 0x000f28000c1e1500 */
[----:B--2---:R-:W-:Y:S04]  /*236f0*/  STL [R1+0x29f0], R28 ;  /* 0x0029f01c01007387 */ /* 0x004fe80000100800 */
[----:B------:R-:W-:Y:S01]  /*23700*/  STL [R1+0x29f4], R28 ;  /* 0x0029f41c01007387 */ /* 0x000fe20000100800 */
[----:B------:R-:W-:-:S03]  /*23710*/  ISETP.GT.AND P0, PT, R7, 0x1c, PT ;  /* 0x0000001c0700780c */ /* 0x000fc60003f04270 */
[----:B----4-:R0:W-:Y:S04]  /*23720*/  STL [R1+0x18], R11 ;  /* 0x0000180b01007387 */ /* 0x0101e80000100800 */
        /* <DEDUP_REMOVED lines=8> */
[C---:B------:R-:W-:Y:S02]  /*237b0*/  ISETP.GT.AND P1, PT, R7.reuse, 0x1d, PT ;  /* 0x0000001d0700780c */ /* 0x040fe40003f24270 */
[----:B------:R-:W-:Y:S01]  /*237c0*/  PRMT R8, RZ, 0x7610, R8 ;  /* 0x00007610ff087816 */ /* 0x000fe20000000008 */
[----:B----4-:R0:W-:Y:S04]  /*237d0*/  STL [R1+0x30], R16 ;  /* 0x0000301001007387 */ /* 0x0101e80000100800 */
[----:B0-----:R-:W4:Y:S04]  /*237e0*/  LDL.LU R16, [R1+0x2b44] ;  /* 0x002b440001107983 */ /* 0x001f280000300800 */
[----:B------:R-:W2:Y:S02]  /*237f0*/  LDL R5, [R1+0x744] ;  /* 0x0007440001057983 */ /* 0x000ea40000100800 */
[----:B---3--:R-:W-:Y:S01]  /*23800*/  @P1 IMAD.MOV.U32 R4, RZ, RZ, R9 ;  /* 0x000000ffff041224 */ /* 0x008fe200078e0009 */
[----:B------:R-:W-:-:S02]  /*23810*/  ISETP.GT.AND P2, PT, R7, 0x1e, PT ;  /* 0x0000001e0700780c */ /* 0x000fc40003f44270 */
[----:B------:R-:W-:Y:S01]  /*23820*/  PRMT R23, RZ, 0x7610, R23 ;  /* 0x00007610ff177816 */ /* 0x000fe20000000017 */
[----:B------:R-:W3:Y:S04]  /*23830*/  LDL R9, [R1+0x71c] ;  /* 0x00071c0001097983 */ /* 0x000ee80000100800 */
[----:B--2---:R0:W2:Y:S04]  /*23840*/  @P1 LDG.E.U16 R8, [R4.64] ;  /* 0x0000000604081981 */ /* 0x0040a8000c1e1500 */
[----:B0-----:R-:W2:Y:S04]  /*23850*/  LDL R4, [R1+0x73c] ;  /* 0x00073c0001047983 */ /* 0x001ea80000100800 */
[----:B------:R-:W2:Y:S02]  /*23860*/  LDL R5, [R1+0x740] ;  /* 0x0007400001057983 */ /* 0x000ea40000100800 */
[----:B--2---:R-:W-:-:S04]  /*23870*/  @P2 LOP3.LUT R5, R5, R4, RZ, 0x3c, !PT ;  /* 0x0000000405052212 */ /* 0x004fc800078e3cff */
[----:B------:R-:W-:-:S04]  /*23880*/  @P2 LOP3.LUT R4, R5, R4, RZ, 0x3c, !PT ;  /* 0x0000000405042212 */ /* 0x000fc800078e3cff */
[----:B------:R-:W-:-:S05]  /*23890*/  @P2 LOP3.LUT R5, R5, R4, RZ, 0x3c, !PT ;  /* 0x0000000405052212 */ /* 0x000fca00078e3cff */
[----:B------:R-:W2:Y:S04]  /*238a0*/  @P2 LDG.E.U16 R23, [R4.64] ;  /* 0x0000000604172981 */ /* 0x000ea8000c1e1500 */
[----:B------:R0:W-:Y:S04]  /*238b0*/  STL [R1+0x5dc], R8 ;  /* 0x0005dc0801007387 */ /* 0x0001e80000100800 */
[----:B0-----:R-:W3:Y:S04]  /*238c0*/  LDL R8, [R1+0x720] ;  /* 0x0007200001087983 */ /* 0x001ee80000100800 */
[----:B--2---:R0:W-:Y:S04]  /*238d0*/  STL [R1+0x5f0], R23 ;  /* 0x0005f01701007387 */ /* 0x0041e80000100800 */
[----:B0-----:R-:W2:Y:S04]  /*238e0*/  LDL.LU R23, [R1+0x2b40] ;  /* 0x002b400001177983 */ /* 0x001ea80000300800 */
        /* <DEDUP_REMOVED lines=17> */
[----:B------:R0:W2:Y:S04]  /*23a00*/  @P0 LDG.E.U16 R11, [R4.64] ;  /* 0x00000006040b0981 */ /* 0x0000a8000c1e1500 */
[----:B0-----:R-:W2:Y:S04]  /*23a10*/  LDL R4, [R1+0x724] ;  /* 0x0007240001047983 */ /* 0x001ea80000100800 */
[----:B------:R-:W2:Y:S01]  /*23a20*/  LDL R5, [R1+0x728] ;  /* 0x0007280001057983 */ /* 0x000ea20000100800 */
[C---:B------:R-:W-:Y:S02]  /*23a30*/  ISETP.GT.AND P1, PT, R7.reuse, 0x21, PT ;  /* 0x000000210700780c */ /* 0x040fe40003f24270 */
[----:B------:R-:W-:-:S02]  /*23a40*/  ISETP.GT.AND P2, PT, R7, 0x22, PT ;  /* 0x000000220700780c */ /* 0x000fc40003f44270 */
[----:B----4-:R-:W-:Y:S02]  /*23a50*/  PRMT R16, RZ, 0x7610, R16 ;  /* 0x00007610ff107816 */ /* 0x010fe40000000010 */
[----:B------:R-:W-:-:S07]  /*23a60*/  PRMT R23, RZ, 0x7610, R23 ;  /* 0x00007610ff177816 */ /* 0x000fce0000000017 */
[----:B--2---:R-:W-:-:S04]  /*23a70*/  @P1 LOP3.LUT R5, R5, R4, RZ, 0x3c, !PT ;  /* 0x0000000405051212 */ /* 0x004fc800078e3cff */
[----:B------:R-:W-:-:S04]  /*23a80*/  @P1 LOP3.LUT R4, R5, R4, RZ, 0x3c, !PT ;  /* 0x0000000405041212 */ /* 0x000fc800078e3cff */
[----:B------:R-:W-:-:S05]  /*23a90*/  @P1 LOP3.LUT R5, R5, R4, RZ, 0x3c, !PT ;  /* 0x0000000405051212 */ /* 0x000fca00078e3cff */
[----:B------:R3:W2:Y:S02]  /*23aa0*/  @P1 LDG.E.U16 R16, [R4.64] ;  /* 0x0000000604101981 */ /* 0x0006a4000c1e1500 */
[----:B---3--:R-:W-:Y:S02]  /*23ab0*/  @P2 IMAD.MOV.U32 R4, RZ, RZ, R8 ;  /* 0x000000ffff042224 */ /* 0x008fe400078e0008 */
[----:B------:R-:W-:Y:S01]  /*23ac0*/  @P2 IMAD.MOV.U32 R5, RZ, RZ, R9 ;  /* 0x000000ffff052224 */ /* 0x000fe200078e0009 */
[----:B------:R-:W-:Y:S01]  /*23ad0*/  ISETP.GT.AND P3, PT, R7, 0x23, PT ;  /* 0x000000230700780c */ /* 0x000fe20003f64270 */
[----:B------:R-:W3:Y:S04]  /*23ae0*/  LDL R9, [R1+0x6f4] ;  /* 0x0006f40001097983 */ /* 0x000ee80000100800 */
[----:B------:R0:W4:Y:S01]  /*23af0*/  @P2 LDG.E.U16 R23, [R4.64] ;  /* 0x0000000604172981 */ /* 0x000122000c1e1500 */
[----:B------:R-:W-:-:S03]  /*23b00*/  PRMT R19, RZ, 0x7610, R19 ;  /* 0x00007610ff137816 */ /* 0x000fc60000000013 */
[----:B------:R-:W3:Y:S04]  /*23b10*/  LDL R8, [R1+0x6f8] ;  /* 0x0006f80001087983 */ /* 0x000ee80000100800 */
[----:B0-----:R-:W2:Y:S04]  /*23b20*/  LDL R4, [R1+0x714] ;  /* 0x0007140001047983 */ /* 0x001ea80000100800 */
[----:B------:R-:W2:Y:S02]  /*23b30*/  LDL R5, [R1+0x718] ;  /* 0x0007180001057983 */ /* 0x000ea40000100800 */
        /* <DEDUP_REMOVED lines=29> */
[----:B------:R-:W-:-:S02]  /*23d10*/  ISETP.GT.AND P3, PT, R7, 0x27, PT ;  /* 0x000000270700780c */ /* 0x000fc40003f64270 */
[----:B------:R-:W-:Y:S02]  /*23d20*/  PRMT R10, RZ, 0x7610, R10 ;  /* 0x00007610ff0a7816 */ /* 0x000fe4000000000a */
[----:B------:R-:W-:-:S09]  /*23d30*/  PRMT R15, RZ, 0x7610, R15 ;  /* 0x00007610ff0f7816 */ /* 0x000fd2000000000f */
[----:B---3--:R-:W3:Y:S01]  /*23d40*/  @P3 LDG.E.U16 R15, [R8.64] ;  /* 0x00000006080f3981 */ /* 0x008ee2000c1e1500 */
[----:B--2---:R-:W-:-:S04]  /*23d50*/  @P2 LOP3.LUT R5, R5, R4, RZ, 0x3c, !PT ;  /* 0x0000000405052212 */ /* 0x004fc800078e3cff */
[----:B------:R-:W-:-:S04]  /*23d60*/  @P2 LOP3.LUT R4, R5, R4, RZ, 0x3c, !PT ;  /* 0x0000000405042212 */ /* 0x000fc800078e3cff */
[----:B------:R-:W-:-:S05]  /*23d70*/  @P2 LOP3.LUT R5, R5, R4, RZ, 0x3c, !PT ;  /* 0x0000000405052212 */ /* 0x000fca00078e3cff */
[----:B------:R-:W2:Y:S01]  /*23d80*/  @P2 LDG.E.U16 R10, [R4.64] ;  /* 0x00000006040a2981 */ /* 0x000ea2000c1e1500 */
[----:B------:R-:W-:-:S03]  /*23d90*/  ISETP.GT.AND P4, PT, R7, 0x28, PT ;  /* 0x000000280700780c */ /* 0x000fc60003f84270 */
[----:B--2---:R0:W-:Y:S04]  /*23da0*/  STL [R1+0x5e4], R10 ;  /* 0x0005e40a01007387 */ /* 0x0041e80000100800 */
[----:B0-----:R-:W2:Y:S04]  /*23db0*/  LDL.LU R10, [R1+0x2b2c] ;  /* 0x002b2c00010a7983 */ /* 0x001ea80000300800 */
[----:B---3--:R0:W-:Y:S04]  /*23dc0*/  STL [R1+0x5f8], R15 ;  /* 0x0005f80f01007387 */ /* 0x0081e80000100800 */
[----:B0-----:R-:W3:Y:S04]  /*23dd0*/  LDL.LU R15, [R1+0x2b28] ;  /* 0x002b2800010f7983 */ /* 0x001ee80000300800 */
        /* <DEDUP_REMOVED lines=9> */
[----:B------:R-:W-:Y:S02]  /*23e70*/  ISETP.GT.AND P1, PT, R7, 0x29, PT ;  /* 0x000000290700780c */ /* 0x000fe40003f24270 */
[----:B------:R-:W-:-:S11]  /*23e80*/  PRMT R13, RZ, 0x7610, R13 ;  /* 0x00007610ff0d7816 */ /* 0x000fd6000000000d */
        /* <DEDUP_REMOVED lines=43> */
[----:B-1----:R-:W-:-:S02]  /*24140*/  PRMT R3, RZ, 0x7610, R3 ;  /* 0x00007610ff037816 */ /* 0x002fc40000000003 */
        /* <DEDUP_REMOVED lines=35> */
[----:B---3--:R-:W-:-:S11]  /*24380*/  PRMT R15, RZ, 0x7610, R15 ;  /* 0x00007610ff0f7816 */ /* 0x008fd6000000000f */
        /* <DEDUP_REMOVED lines=11> */
[----:B------:R0:W3:Y:S04]  /*24440*/  @P0 LDG.E.U16 R21, [R8.64] ;  /* 0x0000000608150981 */ /* 0x0000e8000c1e1500 */
        /* <DEDUP_REMOVED lines=15> */
[----:B------:R-:W2:Y:S04]  /*24540*/  @P0 LDG.E.U16 R17, [R8.64] ;  /* 0x0000000608110981 */ /* 0x000ea8000c1e1500 */
[----:B------:R-:W-:Y:S04]  /*24550*/  STL [R1+0x29e0], R29 ;  /* 0x0029e01d01007387 */ /* 0x000fe80000100800 */
[----:B------:R-:W-:Y:S01]  /*24560*/  STL [R1+0x29e4], R29 ;  /* 0x0029e41d01007387 */ /* 0x000fe20000100800 */
        /* <DEDUP_REMOVED lines=20> */
[----:B0-----:R-:W3:Y:S04]  /*246b0*/  LDL R8, [R1+0x66c] ;  /* 0x00066c0001087983 */ /* 0x001ee80000100800 */
[----:B------:R-:W3:Y:S01]  /*246c0*/  LDL R9, [R1+0x670] ;  /* 0x0006700001097983 */ /* 0x000ee20000100800 */
[C---:B------:R-:W-:Y:S02]  /*246d0*/  ISETP.GT.AND P1, PT, R7.reuse, 0x38, PT ;  /* 0x000000380700780c */ /* 0x040fe40003f24270 */
[----:B------:R-:W-:Y:S01]  /*246e0*/  PRMT R4, RZ, 0x7610, R4 ;  /* 0x00007610ff047816 */ /* 0x000fe20000000004 */
[----:B--2---:R0:W-:Y:S01]  /*246f0*/  STL [R1+0x5e0], R2 ;  /* 0x0005e00201007387 */ /* 0x0041e20000100800 */
[----:B------:R-:W-:-:S02]  /*24700*/  ISETP.GT.AND P0, PT, R7, 0x39, PT ;  /* 0x000000390700780c */ /* 0x000fc40003f04270 */
[----:B------:R-:W-:Y:S02]  /*24710*/  PRMT R3, RZ, 0x7610, R3 ;  /* 0x00007610ff037816 */ /* 0x000fe40000000003 */
[----:B------:R-:W-:Y:S02]  /*24720*/  PRMT R12, RZ, 0x7610, R12 ;  /* 0x00007610ff0c7816 */ /* 0x000fe4000000000c */
[----:B------:R-:W-:Y:S01]  /*24730*/  PRMT R17, RZ, 0x7610, R17 ;  /* 0x00007610ff117816 */ /* 0x000fe20000000011 */
[----:B0-----:R-:W2:Y:S02]  /*24740*/  LDL R2, [R1+0x650] ;  /* 0x0006500001027983 */ /* 0x001ea40000100800 */
[----:B---3--:R-:W-:-:S04]  /*24750*/  @P1 LOP3.LUT R9, R9, R8, RZ, 0x3c, !PT ;  /* 0x0000000809091212 */ /* 0x008fc800078e3cff */
[----:B------:R-:W-:-:S04]  /*24760*/  @P1 LOP3.LUT R8, R9, R8, RZ, 0x3c, !PT ;  /* 0x0000000809081212 */ /* 0x000fc800078e3cff */
[----:B------:R-:W-:-:S05]  /*24770*/  @P1 LOP3.LUT R9, R9, R8, RZ, 0x3c, !PT ;  /* 0x0000000809091212 */ /* 0x000fca00078e3cff */
[----:B------:R0:W3:Y:S04]  /*24780*/  @P1 LDG.E.U16 R4, [R8.64] ;  /* 0x0000000608041981 */ /* 0x0000e8000c1e1500 */
[----:B0-----:R-:W2:Y:S04]  /*24790*/  LDL R8, [R1+0x664] ;  /* 0x0006640001087983 */ /* 0x001ea80000100800 */
[----:B------:R-:W2:Y:S02]  /*247a0*/  LDL R9, [R1+0x668] ;  /* 0x0006680001097983 */ /* 0x000ea40000100800 */
[----:B--2---:R-:W-:-:S04]  /*247b0*/  @P0 LOP3.LUT R9, R9, R8, RZ, 0x3c, !PT ;  /* 0x0000000809090212 */ /* 0x004fc800078e3cff */
[----:B------:R-:W-:-:S04]  /*247c0*/  @P0 LOP3.LUT R8, R9, R8, RZ, 0x3c, !PT ;  /* 0x0000000809080212 */ /* 0x000fc800078e3cff */
[----:B------:R-:W-:-:S05]  /*247d0*/  @P0 LOP3.LUT R9, R9, R8, RZ, 0x3c, !PT ;  /* 0x0000000809090212 */ /* 0x000fca00078e3cff */
[----:B------:R0:W2:Y:S04]  /*247e0*/  @P0 LDG.E.U16 R3, [R8.64] ;  /* 0x0000000608030981 */ /* 0x0000a8000c1e1500 */
[----:B0-----:R-:W2:Y:S04]  /*247f0*/  LDL R8, [R1+0x65c] ;  /* 0x00065c0001087983 */ /* 0x001ea80000100800 */
[----:B------:R-:W2:Y:S01]  /*24800*/  LDL R9, [R1+0x660] ;  /* 0x0006600001097983 */ /* 0x000ea20000100800 */
[----:B------:R-:W-:-:S13]  /*24810*/  ISETP.GT.AND P1, PT, R7, 0x3a, PT ;  /* 0x0000003a0700780c */ /* 0x000fda0003f24270 */
[----:B--2---:R-:W-:-:S04]  /*24820*/  @P1 LOP3.LUT R9, R9, R8, RZ, 0x3c, !PT ;  /* 0x0000000809091212 */ /* 0x004fc800078e3cff */
[----:B------:R-:W-:-:S04]  /*24830*/  @P1 LOP3.LUT R8, R9, R8, RZ, 0x3c, !PT ;  /* 0x0000000809081212 */ /* 0x000fc800078e3cff */
[----:B------:R-:W-:-:S05]  /*24840*/  @P1 LOP3.LUT R9, R9, R8, RZ, 0x3c, !PT ;  /* 0x0000000809091212 */ /* 0x000fca00078e3cff */
[----:B------:R0:W2:Y:S04]  /*24850*/  @P1 LDG.E.U16 R12, [R8.64] ;  /* 0x00000006080c1981 */ /* 0x0000a8000c1e1500 */
[----:B0-----:R-:W2:Y:S04]  /*24860*/  LDL R8, [R1+0x654] ;  /* 0x0006540001087983 */ /* 0x001ea80000100800 */
[----:B------:R-:W2:Y:S01]  /*24870*/  LDL R9, [R1+0x658] ;  /* 0x0006580001097983 */ /* 0x000ea20000100800 */
[C---:B------:R-:W-:Y:S02]  /*24880*/  ISETP.GT.AND P0, PT, R7.reuse, 0x3b, PT ;  /* 0x0000003b0700780c */ /* 0x040fe40003f04270 */
[----:B------:R-:W-:-:S11]  /*24890*/  ISETP.GT.AND P1, PT, R7, 0x3c, PT ;  /* 0x0000003c0700780c */ /* 0x000fd60003f24270 */
[----:B--2---:R-:W-:-:S04]  /*248a0*/  @P0 LOP3.LUT R9, R9, R8, RZ, 0x3c, !PT ;  /* 0x0000000809090212 */ /* 0x004fc800078e3cff */
[----:B------:R-:W-:-:S04]  /*248b0*/  @P0 LOP3.LUT R8, R9, R8, RZ, 0x3c, !PT ;  /* 0x0000000809080212 */ /* 0x000fc800078e3cff */
[----:B------:R-:W-:-:S05]  /*248c0*/  @P0 LOP3.LUT R9, R9, R8, RZ, 0x3c, !PT ;  /* 0x0000000809090212 */ /* 0x000fca00078e3cff */
[----:B------:R0:W2:Y:S04]  /*248d0*/  @P0 LDG.E.U16 R17, [R8.64] ;  /* 0x0000000608110981 */ /* 0x0000a8000c1e1500 */
[----:B0-----:R-:W2:Y:S01]  /*248e0*/  LDL R9, [R1+0x64c] ;  /* 0x00064c0001097983 */ /* 0x001ea20000100800 */
[----:B------:R-:W-:Y:S01]  /*248f0*/  PRMT R25, RZ, 0x7610, R25 ;  /* 0x00007610ff197816 */ /* 0x000fe20000000019 */
[----:B------:R-:W-:Y:S01]  /*24900*/  @P1 IMAD.MOV.U32 R8, RZ, RZ, R2 ;  /* 0x000000ffff081224 */ /* 0x000fe200078e0002 */
[----:B------:R-:W-:-:S04]  /*24910*/  ISETP.GT.AND P0, PT, R7, 0x3d, PT ;  /* 0x0000003d0700780c */ /* 0x000fc80003f04270 */
[----:B--2---:R0:W2:Y:S04]  /*24920*/  @P1 LDG.E.U16 R25, [R8.64] ;  /* 0x0000000608191981 */ /* 0x0040a8000c1e1500 */
[----:B0-----:R-:W2:Y:S04]  /*24930*/  LDL R8, [R1+0x644] ;  /* 0x0006440001087983 */ /* 0x001ea80000100800 */
[----:B------:R-:W2:Y:S01]  /*24940*/  LDL R9, [R1+0x648] ;  /* 0x0006480001097983 */ /* 0x000ea20000100800 */
[----:B------:R-:W-:-:S03]  /*24950*/  PRMT R0, RZ, 0x7610, R0 ;  /* 0x00007610ff007816 */ /* 0x000fc60000000000 */
[----:B------:R-:W0:Y:S01]  /*24960*/  S2R R2, SR_TID.X ;  /* 0x0000000000027919 */ /* 0x000e220000002100 */
[----:B--2---:R-:W-:-:S04]  /*24970*/  @P0 LOP3.LUT R9, R9, R8, RZ, 0x3c, !PT ;  /* 0x0000000809090212 */ /* 0x004fc800078e3cff */
[----:B------:R-:W-:-:S04]  /*24980*/  @P0 LOP3.LUT R8, R9, R8, RZ, 0x3c, !PT ;  /* 0x0000000809080212 */ /* 0x000fc800078e3cff */
[----:B------:R-:W-:-:S05]  /*24990*/  @P0 LOP3.LUT R9, R9, R8, RZ, 0x3c, !PT ;  /* 0x0000000809090212 */ /* 0x000fca00078e3cff */
[----:B------:R-:W2:Y:S04]  /*249a0*/  @P0 LDG.E.U16 R0, [R8.64] ;  /* 0x0000000608000981 */ /* 0x000ea8000c1e1500 */
[----:B------:R-:W-:Y:S04]  /*249b0*/  STL [R1+0x29e8], R25 ;  /* 0x0029e81901007387 */ /* 0x000fe80000100800 */
[----:B------:R-:W-:Y:S01]  /*249c0*/  STL [R1+0x29ec], R25 ;  /* 0x0029ec1901007387 */ /* 0x000fe20000100800 */
[----:B0-----:R-:W-:-:S04]  /*249d0*/  LOP3.LUT R2, R2, 0x3f, RZ, 0xc0, !PT ;  /* 0x0000003f02027812 */ /* 0x001fc800078ec0ff */
[----:B------:R-:W-:Y:S01]  /*249e0*/  ISETP.GE.AND P0, PT, R2, R7, PT ;  /* 0x000000070200720c */ /* 0x000fe20003f06270 */
[----:B--2---:R0:W-:Y:S04]  /*249f0*/  STL [R1+0x10], R0 ;  /* 0x0000100001007387 */ /* 0x0041e80000100800 */
[----:B0-----:R-:W2:Y:S04]  /*24a00*/  LDL.LU R0, [R1+0x2b0c] ;  /* 0x002b0c0001007983 */ /* 0x001ea80000300800 */
[----:B------:R-:W2:Y:S04]  /*24a10*/  LDL R8, [R1+0x63c] ;  /* 0x00063c0001087983 */ /* 0x000ea80000100800 */
[----:B------:R-:W2:Y:S04]  /*24a20*/  LDL R9, [R1+0x640] ;  /* 0x0006400001097983 */ /* 0x000ea80000100800 */
[----:B------:R-:W3:Y:S01]  /*24a30*/  LDL.LU R2, [R1+0x2b08] ;  /* 0x002b080001027983 */ /* 0x000ee20000300800 */
[----:B------:R-:W-:-:S13]  /*24a40*/  ISETP.GT.AND P1, PT, R7, 0x3e, PT ;  /* 0x0000003e0700780c */ /* 0x000fda0003f24270 */
[----:B--2---:R-:W-:-:S04]  /*24a50*/  @P1 LOP3.LUT R9, R9, R8, RZ, 0x3c, !PT ;  /* 0x0000000809091212 */ /* 0x004fc800078e3cff */
[C---:B------:R-:W-:Y:S02]  /*24a60*/  @P1 LOP3.LUT R8, R9.reuse, R8, RZ, 0x3c, !PT ;  /* 0x0000000809081212 */ /* 0x040fe400078e3cff */
[----:B---3--:R-:W-:Y:S02]  /*24a70*/  PRMT R2, RZ, 0x7610, R2 ;  /* 0x00007610ff027816 */ /* 0x008fe40000000002 */
[----:B------:R-:W-:-:S05]  /*24a80*/  @P1 LOP3.LUT R9, R9, R8, RZ, 0x3c, !PT ;  /* 0x0000000809091212 */ /* 0x000fca00078e3cff */
[----:B------:R-:W2:Y:S01]  /*24a90*/  @P1 LDG.E.U16 R2, [R8.64] ;  /* 0x0000000608021981 */ /* 0x000ea2000c1e1500 */
[----:B------:R-:W-:-:S03]  /*24aa0*/  ISETP.GT.AND P2, PT, R7, 0x3f, PT ;  /* 0x0000003f0700780c */ /* 0x000fc60003f44270 */
[----:B--2---:R0:W-:Y:S04]  /*24ab0*/  STL [R1+0x56c], R2 ;  /* 0x00056c0201007387 */ /* 0x0041e80000100800 */
[----:B0-----:R-:W2:Y:S04]  /*24ac0*/  LDL.LU R2, [R1+0x2b04] ;  /* 0x002b040001027983 */ /* 0x001ea80000300800 */
[----:B------:R-:W3:Y:S04]  /*24ad0*/  LDL R8, [R1+0x634] ;  /* 0x0006340001087983 */ /* 0x000ee80000100800 */
[----:B------:R-:W3:Y:S01]  /*24ae0*/  LDL R9, [R1+0x638] ;  /* 0x0006380001097983 */ /* 0x000ee20000100800 */
[----:B--2---:R-:W-:-:S02]  /*24af0*/  PRMT R2, RZ, 0x7610, R2 ;  /* 0x00007610ff027816 */ /* 0x004fc40000000002 */
[----:B---3--:R-:W-:-:S04]  /*24b00*/  @P2 LOP3.LUT R9, R9, R8, RZ, 0x3c, !PT ;  /* 0x0000000809092212 */ /* 0x008fc800078e3cff */
[----:B------:R-:W-:-:S04]  /*24b10*/  @P2 LOP3.LUT R8, R9, R8, RZ, 0x3c, !PT ;  /* 0x0000000809082212 */ /* 0x000fc800078e3cff */
[----:B------:R-:W-:-:S05]  /*24b20*/  @P2 LOP3.LUT R9, R9, R8, RZ, 0x3c, !PT ;  /* 0x0000000809092212 */ /* 0x000fca00078e3cff */
[----:B------:R-:W2:Y:S04]  /*24b30*/  @P2 LDG.E.U16 R2, [R8.64] ;  /* 0x0000000608022981 */ /* 0x000ea8000c1e1500 */
[----:B------:R-:W-:Y:S06]  /*24b40*/  BAR.SYNC.DEFER_BLOCKING 0x0 ;  /* 0x0000000000007b1d */ /* 0x000fec0000010000 */
[----:B--2---:R0:W-:Y:S04]  /*24b50*/  STL [R1+0x5a8], R2 ;  /* 0x0005a80201007387 */ /* 0x0041e80000100800 */
[----:B0-----:R-:W2:Y:S04]  /*24b60*/  LDL.LU R2, [R1+0x2b00] ;  /* 0x002b000001027983 */ /* 0x001ea80000300800 */
[----:B------:R-:W3:Y:S04]  /*24b70*/  LDL R8, [R1+0x844] ;  /* 0x0008440001087983 */ /* 0x000ee80000100800 */
[----:B------:R-:W3:Y:S01]  /*24b80*/  LDL R9, [R1+0xfc8] ;  /* 0x000fc80001097983 */ /* 0x000ee20000100800 */
[----:B--2---:R-:W-:-:S02]  /*24b90*/  PRMT R2, RZ, 0x7610, R2 ;  /* 0x00007610ff027816 */ /* 0x004fc40000000002 */
[----:B---3--:R-:W-:-:S04]  /*24ba0*/  @!P0 LOP3.LUT R9, R9, R8, RZ, 0x3c, !PT ;  /* 0x0000000809098212 */ /* 0x008fc800078e3cff */
[----:B------:R-:W-:-:S04]  /*24bb0*/  @!P0 LOP3.LUT R8, R9, R8, RZ, 0x3c, !PT ;  /* 0x0000000809088212 */ /* 0x000fc800078e3cff */
[----:B------:R-:W-:-:S05]  /*24bc0*/  @!P0 LOP3.LUT R9, R9, R8, RZ, 0x3c, !PT ;  /* 0x0000000809098212 */ /* 0x000fca00078e3cff */
[----:B------:R-:W2:Y:S04]  /*24bd0*/  @!P0 LDG.E.U16 R2, [R8.64] ;  /* 0x0000000608028981 */ /* 0x000ea8000c1e1500 */
        /* <DEDUP_REMOVED lines=544> */
[----:B------:R-:W-:-:S02]  /*26de0*/  PRMT R29, RZ, 0x7610, R29 ;  /* 0x00007610ff1d7816 */ /* 0x000fc4000000001d */
[----:B---3--:R-:W-:-:S04]  /*26df0*/  @!P0 LOP3.LUT R9, R9, R8, RZ, 0x3c, !PT ;  /* 0x0000000809098212 */ /* 0x008fc800078e3cff */
[----:B------:R-:W-:-:S04]  /*26e00*/  @!P0 LOP3.LUT R8, R9, R8, RZ, 0x3c, !PT ;  /* 0x0000000809088212 */ /* 0x000fc800078e3cff */
[----:B------:R-:W-:-:S05]  /*26e10*/  @!P0 LOP3.LUT R9, R9, R8, RZ, 0x3c, !PT ;  /* 0x0000000809098212 */ /* 0x000fca00078e3cff */
[----:B------:R0:W3:Y:S04]  /*26e20*/  @!P0 LDG.E.U16 R29, [R8.64] ;  /* 0x00000006081d8981 */ /* 0x0000e8000c1e1500 */
[----:B0-----:R-:W3:Y:S04]  /*26e30*/  LDL R8, [R1+0x860] ;  /* 0x0008600001087983 */ /* 0x001ee80000100800 */
[----:B------:R-:W3:Y:S01]  /*26e40*/  LDL R9, [R1+0xfd0] ;  /* 0x000fd00001097983 */ /* 0x000ee20000100800 */
[----:B--2---:R-:W-:Y:S02]  /*26e50*/  PRMT R2, RZ, 0x7610, R2 ;  /* 0x00007610ff027816 */ /* 0x004fe40000000002 */
[----:B---3--:R-:W-:-:S04]  /*26e60*/  @!P0 LOP3.LUT R9, R9, R8, RZ, 0x3c, !PT ;  /* 0x0000000809098212 */ /* 0x008fc800078e3cff */
[----:B------:R-:W-:-:S04]  /*26e70*/  @!P0 LOP3.LUT R8, R9, R8, RZ, 0x3c, !PT ;  /* 0x0000000809088212 */ /* 0x000fc800078e3cff */
[----:B------:R-:W-:-:S05]  /*26e80*/  @!P0 LOP3.LUT R9, R9, R8, RZ, 0x3c, !PT ;  /* 0x0000000809098212 */ /* 0x000fca00078e3cff */
[----:B------:R-:W2:Y:S04]  /*26e90*/  @!P0 LDG.E.U16 R2, [R8.64] ;  /* 0x0000000608028981 */ /* 0x000ea8000c1e1500 */
[----:B------:R0:W-:Y:S04]  /*26ea0*/  STL [R1+0xc0], R29 ;  /* 0x0000c01d01007387 */ /* 0x0001e80000100800 */
[----:B0-----:R-:W3:Y:S04]  /*26eb0*/  LDL R29, [R1+0xf98] ;  /* 0x000f9800011d7983 */ /* 0x001ee80000100800 */
        /* <DEDUP_REMOVED lines=10> */
[----:B------:R-:W2:Y:S04]  /*26f60*/  LDL R8, [R1+0x83c] ;  /* 0x00083c0001087983 */ /* 0x000ea80000100800 */
[----:B------:R-:W2:Y:S04]  /*26f70*/  LDL R9, [R1+0xfc4] ;  /* 0x000fc40001097983 */ /* 0x000ea80000100800 */
[----:B0-----:R-:W0:Y:S02]  /*26f80*/  S2R R2, SR_TID.X ;  /* 0x0000000000027919 */ /* 0x001e240000002100 */
[----:B0-----:R-:W-:-:S05]  /*26f90*/  LOP3.LUT R2, R2, 0x3f, RZ, 0xc0, !PT ;  /* 0x0000003f02027812 */ /* 0x001fca00078ec0ff */
[----:B------:R-:W-:-:S05]  /*26fa0*/  IMAD.SHL.U32 R2, R2, 0x2, RZ ;  /* 0x0000000202027824 */ /* 0x000fca00078e00ff */
[----:B------:R0:W-:Y:S02]  /*26fb0*/  STS.U16 [R2+0x8000], R26 ;  /* 0x0080001a02007388 */ /* 0x0001e40000000400 */
[----:B0-----:R-:W-:Y:S02]  /*26fc0*/  PRMT R2, RZ, 0x7610, R2 ;  /* 0x00007610ff027816 */ /* 0x001fe40000000002 */
[----:B--2---:R-:W-:-:S04]  /*26fd0*/  @!P0 LOP3.LUT R9, R9, R8, RZ, 0x3c, !PT ;  /* 0x0000000809098212 */ /* 0x004fc800078e3cff */
[----:B------:R-:W-:-:S04]  /*26fe0*/  @!P0 LOP3.LUT R8, R9, R8, RZ, 0x3c, !PT ;  /* 0x0000000809088212 */ /* 0x000fc800078e3cff */
[----:B------:R-:W-:-:S05]  /*26ff0*/  @!P0 LOP3.LUT R9, R9, R8, RZ, 0x3c, !PT ;  /* 0x0000000809098212 */ /* 0x000fca00078e3cff */
[----:B------:R-:W2:Y:S04]  /*27000*/  @!P0 LDG.E.U16 R2, [R8.64] ;  /* 0x0000000608028981 */ /* 0x000ea8000c1e1500 */
[----:B------:R-:W-:Y:S04]  /*27010*/  STL [R1+0x29c0], R26 ;  /* 0x0029c01a01007387 */ /* 0x000fe80000100800 */
[----:B------:R-:W-:Y:S04]  /*27020*/  STL [R1+0x29c4], R26 ;  /* 0x0029c41a01007387 */ /* 0x000fe80000100800 */
[----:B--2---:R0:W-:Y:S04]  /*27030*/  STL [R1+0xb4], R2 ;  /* 0x0000b40201007387 */ /* 0x0041e80000100800 */
[----:B------:R-:W2:Y:S01]  /*27040*/  LDL R9, [R1+0xf94] ;  /* 0x000f940001097983 */ /* 0x000ea20000100800 */
[----:B------:R-:W-:Y:S01]  /*27050*/  PRMT R24, RZ, 0x7610, R24 ;  /* 0x00007610ff187816 */ /* 0x000fe20000000018 */
[----:B------:R-:W-:-:S02]  /*27060*/  @!P0 IMAD.MOV.U32 R8, RZ, RZ, R29 ;  /* 0x000000ffff088224 */ /* 0x000fc400078e001d */
[----:B------:R-:W-:Y:S04]  /*27070*/  STL [R1+0x29c8], R22 ;  /* 0x0029c81601007387 */ /* 0x000fe80000100800 */
[----:B------:R-:W-:Y:S01]  /*27080*/  STL [R1+0x29cc], R22 ;  /* 0x0029cc1601007387 */ /* 0x000fe20000100800 */
[----:B------:R-:W-:-:S03]  /*27090*/  PRMT R7, RZ, 0x7610, R7 ;  /* 0x00007610ff077816 */ /* 0x000fc60000000007 */
[----:B------:R-:W3:Y:S04]  /*270a0*/  LDL R29, [R1+0xe98] ;  /* 0x000e9800011d7983 */ /* 0x000ee80000100800 */
[----:B--2---:R1:W2:Y:S04]  /*270b0*/  @!P0 LDG.E.U16 R24, [R8.64] ;  /* 0x0000000608188981 */ /* 0x0042a8000c1e1500 */
[----:B-1----:R-:W3:Y:S04]  /*270c0*/  LDL R8, [R1+0xf54] ;  /* 0x000f540001087983 */ /* 0x002ee80000100800 */
[----:B------:R-:W3:Y:S04]  /*270d0*/  LDL R9, [R1+0xf58] ;  /* 0x000f580001097983 */ /* 0x000ee80000100800 */
[----:B0-----:R-:W0:Y:S04]  /*270e0*/  S2R R2, SR_TID.X ;  /* 0x0000000000027919 */ /* 0x001e280000002100 */
[----:B--2---:R1:W-:Y:S04]  /*270f0*/  STL [R1+0xb0], R24 ;  /* 0x0000b01801007387 */ /* 0x0043e80000100800 */
[----:B-1----:R-:W2:Y:S01]  /*27100*/  LDL.LU R24, [R1+0xc] ;  /* 0x00000c0001187983 */ /* 0x002ea20000300800 */
[----:B---3--:R-:W-:-:S04]  /*27110*/  @!P0 LOP3.LUT R9, R9, R8, RZ, 0x3c, !PT ;  /* 0x0000000809098212 */ /* 0x008fc800078e3cff */
[----:B------:R-:W-:-:S04]  /*27120*/  @!P0 LOP3.LUT R8, R9, R8, RZ, 0x3c, !PT ;  /* 0x0000000809088212 */ /* 0x000fc800078e3cff */
[----:B------:R-:W-:Y:S01]  /*27130*/  @!P0 LOP3.LUT R9, R9, R8, RZ, 0x3c, !PT ;  /* 0x0000000809098212 */ /* 0x000fe200078e3cff */
[----:B------:R-:W-:Y:S04]  /*27140*/  STL [R1+0x29d0], R18 ;  /* 0x0029d01201007387 */ /* 0x000fe80000100800 */
[----:B------:R-:W-:Y:S04]  /*27150*/  STL [R1+0x29d4], R18 ;  /* 0x0029d41201007387 */ /* 0x000fe80000100800 */
[----:B------:R1:W3:Y:S04]  /*27160*/  @!P0 LDG.E.U16 R7, [R8.64] ;  /* 0x0000000608078981 */ /* 0x0002e8000c1e1500 */
[----:B-1----:R-:W2:Y:S04]  /*27170*/  LDL R8, [R1+0xf14] ;  /* 0x000f140001087983 */ /* 0x002ea80000100800 */
[----:B------:R-:W2:Y:S01]  /*27180*/  LDL R9, [R1+0xf18] ;  /* 0x000f180001097983 */ /* 0x000ea20000100800 */
[----:B0-----:R-:W-:-:S05]  /*27190*/  LOP3.LUT R2, R2, 0x3f, RZ, 0xc0, !PT ;  /* 0x0000003f02027812 */ /* 0x001fca00078ec0ff */
[----:B------:R-:W-:-:S05]  /*271a0*/  IMAD.SHL.U32 R2, R2, 0x2, RZ ;  /* 0x0000000202027824 */ /* 0x000fca00078e00ff */
[----:B------:R-:W-:Y:S04]  /*271b0*/  STS.U16 [R2+0x8400], R22 ;  /* 0x0084001602007388 */ /* 0x000fe80000000400 */
[----:B------:R-:W-:Y:S04]  /*271c0*/  STS.U16 [R2+0x8800], R18 ;  /* 0x0088001202007388 */ /* 0x000fe80000000400 */
[----:B------:R0:W-:Y:S02]  /*271d0*/  STS.U16 [R2+0x8c00], R14 ;  /* 0x008c000e02007388 */ /* 0x0001e40000000400 */
[----:B0-----:R-:W-:-:S02]  /*271e0*/  PRMT R2, RZ, 0x7610, R2 ;  /* 0x00007610ff027816 */ /* 0x001fc40000000002 */
[----:B--2---:R-:W-:-:S04]  /*271f0*/  @!P0 LOP3.LUT R9, R9, R8, RZ, 0x3c, !PT ;  /* 0x0000000809098212 */ /* 0x004fc800078e3cff */
[----:B------:R-:W-:-:S04]  /*27200*/  @!P0 LOP3.LUT R8, R9, R8, RZ, 0x3c, !PT ;  /* 0x0000000809088212 */ /* 0x000fc800078e3cff */
[----:B------:R-:W-:-:S05]  /*27210*/  @!P0 LOP3.LUT R9, R9, R8, RZ, 0x3c, !PT ;  /* 0x0000000809098212 */ /* 0x000fca00078e3cff */
[----:B------:R-:W2:Y:S04]  /*27220*/  @!P0 LDG.E.U16 R2, [R8.64] ;  /* 0x0000000608028981 */ /* 0x000ea8000c1e1500 */
[----:B---3--:R0:W-:Y:S04]  /*27230*/  STL [R1+0xac], R7 ;  /* 0x0000ac0701007387 */ /* 0x0081e80000100800 */
[----:B0-----:R-:W3:Y:S04]  /*27240*/  LDL R7, [R1+0xe58] ;  /* 0x000e580001077983 */ /* 0x001ee80000100800 */
        /* <DEDUP_REMOVED lines=12> */
[----:B--2---:R0:W-:Y:S04]  /*27310*/  STL [R1+0xa4], R2 ;  /* 0x0000a40201007387 */ /* 0x0041e80000100800 */
[----:B------:R-:W2:Y:S04]  /*27320*/  LDL R9, [R1+0xe94] ;  /* 0x000e940001097983 */ /* 0x000ea80000100800 */
[----:B0-----:R-:W0:Y:S01]  /*27330*/  S2R R2, SR_TID.X ;  /* 0x0000000000027919 */ /* 0x001e220000002100 */
[----:B------:R-:W-:-:S03]  /*27340*/  @!P0 IMAD.MOV.U32 R8, RZ, RZ, R29 ;  /* 0x000000ffff088224 */ /* 0x000fc600078e001d */
[----:B------:R-:W3:Y:S01]  /*27350*/  LDL R29, [R1+0xd98] ;  /* 0x000d9800011d7983 */ /* 0x000ee20000100800 */
[----:B0-----:R-:W-:-:S05]  /*27360*/  LOP3.LUT R2, R2, 0x3f, RZ, 0xc0, !PT ;  /* 0x0000003f02027812 */ /* 0x001fca00078ec0ff */
[----:B------:R-:W-:-:S05]  /*27370*/  IMAD.SHL.U32 R2, R2, 0x2, RZ ;  /* 0x0000000202027824 */ /* 0x000fca00078e00ff */
[----:B------:R0:W-:Y:S02]  /*27380*/  STS.U16 [R2+0x9400], R5 ;  /* 0x0094000502007388 */ /* 0x0001e40000000400 */
[----:B0-----:R-:W-:Y:S02]  /*27390*/  PRMT R2, RZ, 0x7610, R2 ;  /* 0x00007610ff027816 */ /* 0x001fe40000000002 */
[----:B------:R-:W3:Y:S04]  /*273a0*/  LDL R5, [R1+0xe18] ;  /* 0x000e180001057983 */ /* 0x000ee80000100800 */
[----:B--2---:R-:W2:Y:S04]  /*273b0*/  @!P0 LDG.E.U16 R2, [R8.64] ;  /* 0x0000000608028981 */ /* 0x004ea8000c1e1500 */
[----:B--2---:R0:W-:Y:S04]  /*273c0*/  STL [R1+0xa0], R2 ;  /* 0x0000a00201007387 */ /* 0x0041e80000100800 */
[----:B0-----:R-:W0:Y:S02]  /*273d0*/  S2R R2, SR_TID.X ;  /* 0x0000000000027919 */ /* 0x001e240000002100 */
[----:B0-----:R-:W-:-:S05]  /*273e0*/  LOP3.LUT R2, R2, 0x3f, RZ, 0xc0, !PT ;  /* 0x0000003f02027812 */ /* 0x001fca00078ec0ff */
[----:B------:R-:W-:-:S05]  /*273f0*/  IMAD.SHL.U32 R2, R2, 0x2, RZ ;  /* 0x0000000202027824 */ /* 0x000fca00078e00ff */
[----:B------:R0:W-:Y:S04]  /*27400*/  STS.U16 [R2+0x9800], R6 ;  /* 0x0098000602007388 */ /* 0x0001e80000000400 */
[----:B------:R1:W-:Y:S04]  /*27410*/  STS.U16 [R2+0x9c00], R4 ;  /* 0x009c000402007388 */ /* 0x0003e80000000400 */
[----:B0-----:R-:W3:Y:S04]  /*27420*/  LDL R6, [R1+0xe54] ;  /* 0x000e540001067983 */ /* 0x001ee80000100800 */
[----:B-1----:R-:W2:Y:S01]  /*27430*/  LDL R4, [R1+0xe14] ;  /* 0x000e140001047983 */ /* 0x002ea20000100800 */
[----:B------:R-:W-:-:S02]  /*27440*/  PRMT R0, RZ, 0x7610, R0 ;  /* 0x00007610ff007816 */ /* 0x000fc40000000000 */
[----:B------:R-:W-:Y:S02]  /*27450*/  PRMT R20, RZ, 0x7610, R20 ;  /* 0x00007610ff147816 */ /* 0x000fe40000000014 */
[----:B---3--:R-:W-:Y:S02]  /*27460*/  @!P0 LOP3.LUT R7, R7, R6, RZ, 0x3c, !PT ;  /* 0x0000000607078212 */ /* 0x008fe400078e3cff */
[----:B--2---:R-:W-:Y:S02]  /*27470*/  @!P0 LOP3.LUT R5, R5, R4, RZ, 0x3c, !PT ;  /* 0x0000000405058212 */ /* 0x004fe400078e3cff */
[----:B------:R-:W-:Y:S02]  /*27480*/  @!P0 LOP3.LUT R6, R7, R6, RZ, 0x3c, !PT ;  /* 0x0000000607068212 */ /* 0x000fe400078e3cff */
[----:B------:R-:W-:Y:S02]  /*27490*/  @!P0 LOP3.LUT R4, R5, R4, RZ, 0x3c, !PT ;  /* 0x0000000405048212 */ /* 0x000fe400078e3cff */
[----:B------:R-:W-:-:S02]  /*274a0*/  @!P0 LOP3.LUT R7, R7, R6, RZ, 0x3c, !PT ;  /* 0x0000000607078212 */ /* 0x000fc400078e3cff */
[----:B------:R-:W-:-:S03]  /*274b0*/  @!P0 LOP3.LUT R5, R5, R4, RZ, 0x3c, !PT ;  /* 0x0000000405058212 */ /* 0x000fc600078e3cff */
[----:B------:R-:W2:Y:S04]  /*274c0*/  @!P0 LDG.E.U16 R0, [R6.64] ;  /* 0x0000000606008981 */ /* 0x000ea8000c1e1500 */
[----:B------:R-:W3:Y:S04]  /*274d0*/  @!P0 LDG.E.U16 R20, [R4.64] ;  /* 0x0000000604148981 */ /* 0x000ee8000c1e1500 */
[----:B--2---:R0:W-:Y:S04]  /*274e0*/  STL [R1+0x9c], R0 ;  /* 0x00009c0001007387 */ /* 0x0041e80000100800 */
[----:B---3--:R1:W-:Y:S01]  /*274f0*/  STL [R1+0x98], R20 ;  /* 0x0000981401007387 */ /* 0x0083e20000100800 */
[----:B0-----:R-:W-:-:S03]  /*27500*/  LOP3.LUT R0, R2, 0x10, RZ, 0x3c, !PT ;  /* 0x0000001002007812 */ /* 0x001fc600078e3cff */
[----:B-1----:R-:W2:Y:S04]  /*27510*/  LDL.LU R20, [R1+0x2a04] ;  /* 0x002a040001147983 */ /* 0x002ea80000300800 */
[----:B------:R-:W3:Y:S04]  /*27520*/  LDL R4, [R1+0xdd4] ;  /* 0x000dd40001047983 */ /* 0x000ee80000100800 */
[----:B------:R-:W3:Y:S04]  /*27530*/  LDL R5, [R1+0xdd8] ;  /* 0x000dd80001057983 */ /* 0x000ee80000100800 */
[----:B------:R0:W-:Y:S04]  /*27540*/  STS.U16 [R0+0x8080], R24 ;  /* 0x0080801800007388 */ /* 0x0001e80000000400 */
[----:B0-----:R-:W2:Y:S01]  /*27550*/  LDL.LU R24, [R1+0x2a00] ;  /* 0x002a000001187983 */ /* 0x001ea20000300800 */
[----:B---3--:R-:W-:-:S04]  /*27560*/  @!P0 LOP3.LUT R5, R5, R4, RZ, 0x3c, !PT ;  /* 0x0000000405058212 */ /* 0x008fc800078e3cff */
[----:B------:R-:W-:-:S04]  /*27570*/  @!P0 LOP3.LUT R4, R5, R4, RZ, 0x3c, !PT ;  /* 0x0000000405048212 */ /* 0x000fc800078e3cff */
[----:B------:R-:W-:Y:S02]  /*27580*/  @!P0 LOP3.LUT R5, R5, R4, RZ, 0x3c, !PT ;  /* 0x0000000405058212 */ /* 0x000fe400078e3cff */
[----:B--2---:R-:W-:-:S06]  /*27590*/  PRMT R24, RZ, 0x7610, R24 ;  /* 0x00007610ff187816 */ /* 0x004fcc0000000018 */
[----:B------:R-:W2:Y:S04]  /*275a0*/  @!P0 LDG.E.U16 R24, [R4.64] ;  /* 0x0000000604188981 */ /* 0x000ea8000c1e1500 */
[----:B--2---:R0:W-:Y:S04]  /*275b0*/  STL [R1+0x94], R24 ;  /* 0x0000941801007387 */ /* 0x0041e80000100800 */
[----:B0-----:R-:W2:Y:S04]  /*275c0*/  LDL.LU R24, [R1+0x29fc] ;  /* 0x0029fc0001187983 */ /* 0x001ea80000300800 */
[----:B------:R-:W3:Y:S04]  /*275d0*/  LDL.LU R4, [R1] ;  /* 0x0000000001047983 */ /* 0x000ee80000300800 */
[----:B------:R-:W2:Y:S01]  /*275e0*/  LDL R5, [R1+0xd94] ;  /* 0x000d940001057983 */ /* 0x000ea20000100800 */
[----:B------:R-:W-:-:S03]  /*275f0*/  PRMT R26, RZ, 0x7610, R26 ;  /* 0x00007610ff1a7816 */ /* 0x000fc6000000001a */
[----:B---3--:R0:W-:Y:S02]  /*27600*/  STS.U16 [R0+0x8480], R4 ;  /* 0x0084800400007388 */ /* 0x0081e40000000400 */
[----:B0-----:R-:W-:-:S05]  /*27610*/  @!P0 IMAD.MOV.U32 R4, RZ, RZ, R29 ;  /* 0x000000ffff048224 */ /* 0x001fca00078e001d */
[----:B--2---:R0:W2:Y:S04]  /*27620*/  @!P0 LDG.E.U16 R26, [R4.64] ;  /* 0x00000006041a8981 */ /* 0x0040a8000c1e1500 */
[----:B0-----:R-:W3:Y:S04]  /*27630*/  LDL R4, [R1+0xd54] ;  /* 0x000d540001047983 */ /* 0x001ee80000100800 */
[----:B------:R-:W3:Y:S01]  /*27640*/  LDL R5, [R1+0xd58] ;  /* 0x000d580001057983 */ /* 0x000ee20000100800 */
[----:B------:R-:W-:Y:S02]  /*27650*/  PRMT R20, RZ, 0x7610, R20 ;  /* 0x00007610ff147816 */ /* 0x000fe40000000014 */
[----:B---3--:R-:W-:-:S04]  /*27660*/  @!P0 LOP3.LUT R5, R5, R4, RZ, 0x3c, !PT ;  /* 0x0000000405058212 */ /* 0x008fc800078e3cff */
[----:B------:R-:W-:-:S04]  /*27670*/  @!P0 LOP3.LUT R4, R5, R4, RZ, 0x3c, !PT ;  /* 0x0000000405048212 */ /* 0x000fc800078e3cff */
[----:B------:R-:W-:-:S05]  /*27680*/  @!P0 LOP3.LUT R5, R5, R4, RZ, 0x3c, !PT ;  /* 0x0000000405058212 */ /* 0x000fca00078e3cff */
[----:B------:R-:W3:Y:S04]  /*27690*/  @!P0 LDG.E.U16 R20, [R4.64] ;  /* 0x0000000604148981 */ /* 0x000ee8000c1e1500 */
[----:B--2---:R0:W-:Y:S04]  /*276a0*/  STL [R1+0x90], R26 ;  /* 0x0000901a01007387 */ /* 0x0041e80000100800 */
[----:B0-----:R-:W2:Y:S04]  /*276b0*/  LDL R26, [R1+0xc98] ;  /* 0x000c9800011a7983 */ /* 0x001ea80000100800 */
[----:B------:R-:W2:Y:S04]  /*276c0*/  LDL.LU R29, [R1+0x2c] ;  /* 0x00002c00011d7983 */ /* 0x000ea80000300800 */
[----:B---3--:R0:W-:Y:S04]  /*276d0*/  STL [R1+0x8c], R20 ;  /* 0x00008c1401007387 */ /* 0x0081e80000100800 */
[----:B0-----:R-:W3:Y:S04]  /*276e0*/  LDL.LU R20, [R1+0x29f8] ;  /* 0x0029f80001147983 */ /* 0x001ee80000300800 */
[----:B------:R-:W2:Y:S04]  /*276f0*/  LDL R4, [R1+0xd14] ;  /* 0x000d140001047983 */ /* 0x000ea80000100800 */
[----:B------:R-:W2:Y:S01]  /*27700*/  LDL R5, [R1+0xd18] ;  /* 0x000d180001057983 */ /* 0x000ea20000100800 */
[----:B------:R-:W-:-:S02]  /*27710*/  PRMT R28, RZ, 0x7610, R28 ;  /* 0x00007610ff1c7816 */ /* 0x000fc4000000001c */
[----:B--2---:R-:W-:-:S04]  /*27720*/  @!P0 LOP3.LUT R5, R5, R4, RZ, 0x3c, !PT ;  /* 0x0000000405058212 */ /* 0x004fc800078e3cff */
[----:B------:R-:W-:-:S04]  /*27730*/  @!P0 LOP3.LUT R4, R5, R4, RZ, 0x3c, !PT ;  /* 0x0000000405048212 */ /* 0x000fc800078e3cff */
[----:B------:R-:W-:-:S05]  /*27740*/  @!P0 LOP3.LUT R5, R5, R4, RZ, 0x3c, !PT ;  /* 0x0000000405058212 */ /* 0x000fca00078e3cff */
[----:B------:R-:W2:Y:S04]  /*27750*/  @!P0 LDG.E.U16 R28, [R4.64] ;  /* 0x00000006041c8981 */ /* 0x000ea8000c1e1500 */
[----:B--2---:R0:W-:Y:S04]  /*27760*/  STL [R1+0x88], R28 ;  /* 0x0000881c01007387 */ /* 0x0041e80000100800 */
[----:B0-----:R-:W2:Y:S04]  /*27770*/  LDL.LU R28, [R1+0x29f4] ;  /* 0x0029f400011c7983 */ /* 0x001ea80000300800 */
[----:B------:R-:W2:Y:S04]  /*27780*/  LDL R4, [R1+0xcd4] ;  /* 0x000cd40001047983 */ /* 0x000ea80000100800 */
[----:B------:R-:W2:Y:S01]  /*27790*/  LDL R5, [R1+0xcd8] ;  /* 0x000cd80001057983 */ /* 0x000ea20000100800 */
[----:B------:R-:W-:-:S02]  /*277a0*/  PRMT R2, RZ, 0x7610, R2 ;  /* 0x00007610ff027816 */ /* 0x000fc40000000002 */
[----:B--2---:R-:W-:-:S04]  /*277b0*/  @!P0 LOP3.LUT R5, R5, R4, RZ, 0x3c, !PT ;  /* 0x0000000405058212 */ /* 0x004fc800078e3cff */
[----:B------:R-:W-:-:S04]  /*277c0*/  @!P0 LOP3.LUT R4, R5, R4, RZ, 0x3c, !PT ;  /* 0x0000000405048212 */ /* 0x000fc800078e3cff */
[----:B------:R-:W-:-:S05]  /*277d0*/  @!P0 LOP3.LUT R5, R5, R4, RZ, 0x3c, !PT ;  /* 0x0000000405058212 */ /* 0x000fca00078e3cff */
[----:B------:R-:W2:Y:S01]  /*277e0*/  @!P0 LDG.E.U16 R2, [R4.64] ;  /* 0x0000000604028981 */ /* 0x000ea2000c1e1500 */
[----:B------:R-:W-:-:S03]  /*277f0*/  PRMT R18, RZ, 0x7610, R18 ;  /* 0x00007610ff127816 */ /* 0x000fc60000000012 */
[----:B--2---:R-:W-:Y:S04]  /*27800*/  STL [R1+0x84], R2 ;  /* 0x0000840201007387 */ /* 0x004fe80000100800 */
[----:B------:R-:W2:Y:S01]  /*27810*/  LDL R5, [R1+0xc94] ;  /* 0x000c940001057983 */ /* 0x000ea20000100800 */
[----:B------:R-:W-:-:S03]  /*27820*/  @!P0 IMAD.MOV.U32 R4, RZ, RZ, R26 ;  /* 0x000000ffff048224 */ /* 0x000fc600078e001a */
[----:B------:R-:W-:Y:S04]  /*27830*/  STL [R1+0x29d8], R13 ;  /* 0x0029d80d01007387 */ /* 0x000fe80000100800 */
[----:B------:R-:W-:Y:S01]  /*27840*/  STL [R1+0x29dc], R13 ;  /* 0x0029dc0d01007387 */ /* 0x000fe20000100800 */
[----:B------:R-:W-:-:S03]  /*27850*/  PRMT R25, RZ, 0x7610, R25 ;  /* 0x00007610ff197816 */ /* 0x000fc60000000019 */
[----:B------:R-:W3:Y:S04]  /*27860*/  LDL R26, [R1+0xb94] ;  /* 0x000b9400011a7983 */ /* 0x000ee80000100800 */
[----:B--2---:R0:W2:Y:S04]  /*27870*/  @!P0 LDG.E.U16 R18, [R4.64] ;  /* 0x0000000604128981 */ /* 0x0040a8000c1e1500 */
[----:B0-----:R-:W3:Y:S04]  /*27880*/  LDL R4, [R1+0xc54] ;  /* 0x000c540001047983 */ /* 0x001ee80000100800 */
[----:B------:R-:W3:Y:S04]  /*27890*/  LDL R5, [R1+0xc58] ;  /* 0x000c580001057983 */ /* 0x000ee80000100800 */
[----:B--2---:R0:W-:Y:S01]  /*278a0*/  STL [R1+0x80], R18 ;  /* 0x0000801201007387 */ /* 0x0041e20000100800 */
[----:B------:R-:W-:-:S03]  /*278b0*/  PRMT R22, RZ, 0x7610, R22 ;  /* 0x00007610ff167816 */ /* 0x000fc60000000016 */
[----:B0-----:R-:W2:Y:S01]  /*278c0*/  LDL R18, [R1+0xb98] ;  /* 0x000b980001127983 */ /* 0x001ea20000100800 */
[----:B---3--:R-:W-:-:S04]  /*278d0*/  @!P0 LOP3.LUT R5, R5, R4, RZ, 0x3c, !PT ;  /* 0x0000000405058212 */ /* 0x008fc800078e3cff */
[----:B------:R-:W-:-:S04]  /*278e0*/  @!P0 LOP3.LUT R4, R5, R4, RZ, 0x3c, !PT ;  /* 0x0000000405048212 */ /* 0x000fc800078e3cff */
[----:B------:R-:W-:-:S05]  /*278f0*/  @!P0 LOP3.LUT R5, R5, R4, RZ, 0x3c, !PT ;  /* 0x0000000405058212 */ /* 0x000fca00078e3cff */
[----:B------:R0:W3:Y:S04]  /*27900*/  @!P0 LDG.E.U16 R25, [R4.64] ;  /* 0x0000000604198981 */ /* 0x0000e8000c1e1500 */
[----:B0-----:R-:W2:Y:S04]  /*27910*/  LDL R4, [R1+0xc14] ;  /* 0x000c140001047983 */ /* 0x001ea80000100800 */
[----:B------:R-:W2:Y:S04]  /*27920*/  LDL R5, [R1+0xc18] ;  /* 0x000c180001057983 */ /* 0x000ea80000100800 */
[----:B---3--:R0:W-:Y:S01]  /*27930*/  STL [R1+0x7c], R25 ;  /* 0x00007c1901007387 */ /* 0x0081e20000100800 */
[----:B------:R-:W-:-:S03]  /*27940*/  PRMT R28, RZ, 0x7610, R28 ;  /* 0x00007610ff1c7816 */ /* 0x000fc6000000001c */
[----:B------:R-:W1:Y:S04]  /*27950*/  S2R R2, SR_TID.X ;  /* 0x0000000000027919 */ /* 0x000e680000002100 */
[----:B------:R-:W-:Y:S01]  /*27960*/  STS.U16 [R0+0x8880], R24 ;  /* 0x0088801800007388 */ /* 0x000fe20000000400 */
[----:B--2---:R-:W-:-:S03]  /*27970*/  @!P0 LOP3.LUT R5, R5, R4, RZ, 0x3c, !PT ;  /* 0x0000000405058212 */ /* 0x004fc600078e3cff */
[----:B0-----:R-:W2:Y:S01]  /*27980*/  LDL R25, [R1+0xb58] ;  /* 0x000b580001197983 */ /* 0x001ea20000100800 */
[----:B------:R-:W-:-:S04]  /*27990*/  @!P0 LOP3.LUT R4, R5, R4, RZ, 0x3c, !PT ;  /* 0x0000000405048212 */ /* 0x000fc800078e3cff */
[----:B------:R-:W-:-:S05]  /*279a0*/  @!P0 LOP3.LUT R5, R5, R4, RZ, 0x3c, !PT ;  /* 0x0000000405058212 */ /* 0x000fca00078e3cff */
[----:B------:R0:W3:Y:S04]  /*279b0*/  @!P0 LDG.E.U16 R22, [R4.64] ;  /* 0x0000000604168981 */ /* 0x0000e8000c1e1500 */
[----:B0-----:R-:W2:Y:S04]  /*279c0*/  LDL R4, [R1+0xbd4] ;  /* 0x000bd40001047983 */ /* 0x001ea80000100800 */
[----:B------:R-:W2:Y:S01]  /*279d0*/  LDL R5, [R1+0xbd8] ;  /* 0x000bd80001057983 */ /* 0x000ea20000100800 */
[----:B-1----:R-:W-:Y:S02]  /*279e0*/  LOP3.LUT R2, R2, 0x3f, RZ, 0xc0, !PT ;  /* 0x0000003f02027812 */ /* 0x002fe400078ec0ff */
[----:B--2---:R-:W-:-:S04]  /*279f0*/  @!P0 LOP3.LUT R5, R5, R4, RZ, 0x3c, !PT ;  /* 0x0000000405058212 */ /* 0x004fc800078e3cff */
[----:B------:R-:W-:-:S04]  /*27a00*/  @!P0 LOP3.LUT R4, R5, R4, RZ, 0x3c, !PT ;  /* 0x0000000405048212 */ /* 0x000fc800078e3cff */
[----:B------:R-:W-:-:S05]  /*27a10*/  @!P0 LOP3.LUT R5, R5, R4, RZ, 0x3c, !PT ;  /* 0x0000000405058212 */ /* 0x000fca00078e3cff */
[----:B------:R-:W2:Y:S01]  /*27a20*/  @!P0 LDG.E.U16 R28, [R4.64] ;  /* 0x00000006041c8981 */ /* 0x000ea2000c1e1500 */
[----:B------:R-:W-:-:S03]  /*27a30*/  IMAD.SHL.U32 R2, R2, 0x2, RZ ;  /* 0x0000000202027824 */ /* 0x000fc600078e00ff */
[----:B------:R-:W-:Y:S04]  /*27a40*/  STS.U16 [R0+0x8c80], R20 ;  /* 0x008c801400007388 */ /* 0x000fe80000000400 */
[----:B------:R-:W-:Y:S04]  /*27a50*/  STS.U16 [R0+0x9080], R16 ;  /* 0x0090801000007388 */ /* 0x000fe80000000400 */
[----:B------:R-:W-:Y:S04]  /*27a60*/  STS.U16 [R0+0x9480], R13 ;  /* 0x0094800d00007388 */ /* 0x000fe80000000400 */
[----:B------:R-:W-:Y:S04]  /*27a70*/  STS.U16 [R0+0x9880], R10 ;  /* 0x0098800a00007388 */ /* 0x000fe80000000400 */
[----:B------:R0:W-:Y:S02]  /*27a80*/  STS.U16 [R0+0x9c80], R3 ;  /* 0x009c800300007388 */ /* 0x0001e40000000400 */
[----:B0-----:R-:W-:-:S05]  /*27a90*/  LOP3.LUT R0, R2, 0x20, RZ, 0x3c, !PT ;  /* 0x0000002002007812 */ /* 0x001fca00078e3cff */
[----:B------:R0:W-:Y:S04]  /*27aa0*/  STS.U16 [R0+0x8100], R29 ;  /* 0x0081001d00007388 */ /* 0x0001e80000000400 */
[----:B0-----:R-:W4:Y:S04]  /*27ab0*/  LDL R29, [R1+0xb14] ;  /* 0x000b1400011d7983 */ /* 0x001f280000100800 */
[----:B---3--:R0:W-:Y:S04]  /*27ac0*/  STL [R1+0x78], R22 ;  /* 0x0000781601007387 */ /* 0x0081e80000100800 */
[----:B0-----:R-:W3:Y:S04]  /*27ad0*/  LDL R22, [R1+0xb18] ;  /* 0x000b180001167983 */ /* 0x001ee80000100800 */
[----:B--2---:R0:W-:Y:S04]  /*27ae0*/  STL [R1+0x74], R28 ;  /* 0x0000741c01007387 */ /* 0x0041e80000100800 */
[----:B0-----:R-:W2:Y:S04]  /*27af0*/  LDL.LU R28, [R1+0x29f0] ;  /* 0x0029f000011c7983 */ /* 0x001ea80000300800 */
[----:B------:R-:W2:Y:S01]  /*27b00*/  LDL.LU R5, [R1+0x20] ;  /* 0x0000200001057983 */ /* 0x000ea20000300800 */
[----:B------:R-:W-:Y:S01]  /*27b10*/  PRMT R2, RZ, 0x7610, R2 ;  /* 0x00007610ff027816 */ /* 0x000fe20000000002 */
[----:B------:R-:W-:-:S02]  /*27b20*/  @!P0 IMAD.MOV.U32 R4, RZ, RZ, R18 ;  /* 0x000000ffff048224 */ /* 0x000fc400078e0012 */
[----:B------:R-:W3:Y:S04]  /*27b30*/  LDL R18, [R1+0xad8] ;  /* 0x000ad80001127983 */ /* 0x000ee80000100800 */
[----:B--2---:R0:W-:Y:S02]  /*27b40*/  STS.U16 [R0+0x8500], R5 ;  /* 0x0085000500007388 */ /* 0x0041e40000000400 */
[----:B0-----:R-:W-:Y:S02]  /*27b50*/  @!P0 IMAD.MOV.U32 R5, RZ, RZ, R26 ;  /* 0x000000ffff058224 */ /* 0x001fe400078e001a */
[----:B------:R-:W2:Y:S04]  /*27b60*/  LDL R26, [R1+0xad4] ;  /* 0x000ad400011a7983 */ /* 0x000ea80000100800 */
[----:B------:R-:W2:Y:S04]  /*27b70*/  @!P0 LDG.E.U16 R2, [R4.64] ;  /* 0x0000000604028981 */ /* 0x000ea8000c1e1500 */
[----:B--2---:R-:W-:Y:S04]  /*27b80*/  STL [R1+0x70], R2 ;  /* 0x0000700201007387 */ /* 0x004fe80000100800 */
[----:B------:R-:W2:Y:S04]  /*27b90*/  LDL.LU R4, [R1+0x4] ;  /* 0x0000040001047983 */ /* 0x000ea80000300800 */
[----:B------:R-:W3:Y:S01]  /*27ba0*/  LDL R5, [R1+0xb54] ;  /* 0x000b540001057983 */ /* 0x000ee20000100800 */
[----:B------:R-:W-:-:S02]  /*27bb0*/  PRMT R9, RZ, 0x7610, R9 ;  /* 0x00007610ff097816 */ /* 0x000fc40000000009 */
[----:B------:R-:W-:Y:S01]  /*27bc0*/  PRMT R7, RZ, 0x7610, R7 ;  /* 0x00007610ff077816 */ /* 0x000fe20000000007 */
[----:B--2---:R0:W-:Y:S02]  /*27bd0*/  STS.U16 [R0+0x8900], R4 ;  /* 0x0089000400007388 */ /* 0x0041e40000000400 */
[----:B0-----:R-:W-:Y:S02]  /*27be0*/  @!P0 IMAD.MOV.U32 R4, RZ, RZ, R25 ;  /* 0x000000ffff048224 */ /* 0x001fe400078e0019 */
[----:B------:R-:W2:Y:S04]  /*27bf0*/  LDL R25, [R1+0xa94] ;  /* 0x000a940001197983 */ /* 0x000ea80000100800 */
[----:B---3--:R0:W3:Y:S02]  /*27c00*/  @!P0 LDG.E.U16 R9, [R4.64] ;  /* 0x0000000604098981 */ /* 0x0080e4000c1e1500 */
[----:B0-----:R-:W-:-:S02]  /*27c10*/  @!P0 IMAD.MOV.U32 R4, RZ, RZ, R22 ;  /* 0x000000ffff048224 */ /* 0x001fc400078e0016 */
[----:B----4-:R-:W-:-:S05]  /*27c20*/  @!P0 IMAD.MOV.U32 R5, RZ, RZ, R29 ;  /* 0x000000ffff058224 */ /* 0x010fca00078e001d */
[----:B------:R0:W4:Y:S01]  /*27c30*/  @!P0 LDG.E.U16 R7, [R4.64] ;  /* 0x0000000604078981 */ /* 0x000122000c1e1500 */
[----:B------:R-:W-:Y:S01]  /*27c40*/  PRMT R11, RZ, 0x7610, R11 ;  /* 0x00007610ff0b7816 */ /* 0x000fe2000000000b */
[----:B0-----:R-:W-:Y:S02]  /*27c50*/  @!P0 IMAD.MOV.U32 R4, RZ, RZ, R18 ;  /* 0x000000ffff048224 */ /* 0x001fe400078e0012 */
[----:B------:R-:W-:-:S05]  /*27c60*/  @!P0 IMAD.MOV.U32 R5, RZ, RZ, R26 ;  /* 0x000000ffff058224 */ /* 0x000fca00078e001a */
[----:B------:R2:W2:Y:S04]  /*27c70*/  @!P0 LDG.E.U16 R11, [R4.64] ;  /* 0x00000006040b8981 */ /* 0x0004a8000c1e1500 */
[----:B---3--:R0:W-:Y:S04]  /*27c80*/  STL [R1+0x6c], R9 ;  /* 0x00006c0901007387 */ /* 0x0081e80000100800 */
[----:B------:R-:W3:Y:S04]  /*27c90*/  LDL R29, [R1+0xa54] ;  /* 0x000a5400011d7983 */ /* 0x000ee80000100800 */
[----:B0-----:R-:W3:Y:S04]  /*27ca0*/  LDL R9, [R1+0xa98] ;  /* 0x000a980001097983 */ /* 0x001ee80000100800 */
[----:B----4-:R0:W-:Y:S04]  /*27cb0*/  STL [R1+0x68], R7 ;  /* 0x0000680701007387 */ /* 0x0101e80000100800 */
[----:B0-----:R-:W4:Y:S01]  /*27cc0*/  LDL R7, [R1+0xa58] ;  /* 0x000a580001077983 */ /* 0x001f220000100800 */
[----:B------:R-:W-:Y:S01]  /*27cd0*/  PRMT R8, RZ, 0x7610, R8 ;  /* 0x00007610ff087816 */ /* 0x000fe20000000008 */
[----:B--2---:R-:W-:Y:S01]  /*27ce0*/  @!P0 IMAD.MOV.U32 R5, RZ, RZ, R25 ;  /* 0x000000ffff058224 */ /* 0x004fe200078e0019 */
[----:B------:R-:W-:Y:S01]  /*27cf0*/  PRMT R6, RZ, 0x7610, R6 ;  /* 0x00007610ff067816 */ /* 0x000fe20000000006 */
[----:B------:R-:W2:Y:S04]  /*27d00*/  LDL.LU R22, [R1+0x34] ;  /* 0x0000340001167983 */ /* 0x000ea80000300800 */
[----:B------:R-:W2:Y:S04]  /*27d10*/  LDL R18, [R1+0xa14] ;  /* 0x000a140001127983 */ /* 0x000ea80000100800 */
[----:B------:R0:W-:Y:S04]  /*27d20*/  STL [R1+0x64], R11 ;  /* 0x0000640b01007387 */ /* 0x0001e80000100800 */
[----:B0-----:R-:W2:Y:S04]  /*27d30*/  LDL R11, [R1+0xa18] ;  /* 0x000a1800010b7983 */ /* 0x001ea80000100800 */
[----:B------:R-:W2:Y:S01]  /*27d40*/  LDL.LU R26, [R1+0x28] ;  /* 0x00002800011a7983 */ /* 0x000ea20000300800 */
[----:B---3--:R-:W-:-:S03]  /*27d50*/  @!P0 IMAD.MOV.U32 R4, RZ, RZ, R9 ;  /* 0x000000ffff048224 */ /* 0x008fc600078e0009 */
[----:B------:R0:W-:Y:S04]  /*27d60*/  STS.U16 [R0+0x8d00], R28 ;  /* 0x008d001c00007388 */ /* 0x0001e80000000400 */
[----:B------:R1:W3:Y:S04]  /*27d70*/  @!P0 LDG.E.U16 R8, [R4.64] ;  /* 0x0000000604088981 */ /* 0x0002e8000c1e1500 */
[----:B------:R-:W3:Y:S01]  /*27d80*/  LDL R9, [R1+0x9d4] ;  /* 0x0009d40001097983 */ /* 0x000ee20000100800 */
[----:B-1----:R-:W-:Y:S02]  /*27d90*/  @!P0 IMAD.MOV.U32 R5, RZ, RZ, R29 ;  /* 0x000000ffff058224 */ /* 0x002fe400078e001d */
[----:B----4-:R-:W-:-:S05]  /*27da0*/  @!P0 IMAD.MOV.U32 R4, RZ, RZ, R7 ;  /* 0x000000ffff048224 */ /* 0x010fca00078e0007 */
[----:B------:R2:W4:Y:S01]  /*27db0*/  @!P0 LDG.E.U16 R6, [R4.64] ;  /* 0x0000000604068981 */ /* 0x000522000c1e1500 */
[----:B0-----:R-:W-:Y:S01]  /*27dc0*/  PRMT R28, RZ, 0x7610, R28 ;  /* 0x00007610ff1c7816 */ /* 0x001fe2000000001c */
[----:B--2---:R-:W-:Y:S02]  /*27dd0*/  @!P0 IMAD.MOV.U32 R5, RZ, RZ, R18 ;  /* 0x000000ffff058224 */ /* 0x004fe400078e0012 */
[----:B------:R-:W-:-:S05]  /*27de0*/  @!P0 IMAD.MOV.U32 R4, RZ, RZ, R11 ;  /* 0x000000ffff048224 */ /* 0x000fca00078e000b */
[----:B------:R0:W2:Y:S04]  /*27df0*/  @!P0 LDG.E.U16 R28, [R4.64] ;  /* 0x00000006041c8981 */ /* 0x0000a8000c1e1500 */
[----:B---3--:R1:W-:Y:S04]  /*27e00*/  STL [R1+0xc], R8 ;  /* 0x00000c0801007387 */ /* 0x0083e80000100800 */
[----:B-1----:R-:W3:Y:S04]  /*27e10*/  LDL R8, [R1+0x9d8] ;  /* 0x0009d80001087983 */ /* 0x002ee80000100800 */
[----:B------:R-:W2:Y:S04]  /*27e20*/  LDL.LU R25, [R1+0x18] ;  /* 0x0000180001197983 */ /* 0x000ea80000300800 */
[----:B------:R-:W2:Y:S04]  /*27e30*/  LDL R7, [R1+0x994] ;  /* 0x0009940001077983 */ /* 0x000ea80000100800 */
[----:B----4-:R1:W-:Y:S04]  /*27e40*/  STL [R1+0x4], R6 ;  /* 0x0000040601007387 */ /* 0x0103e80000100800 */
[----:B-1----:R-:W4:Y:S04]  /*27e50*/  LDL R6, [R1+0x998] ;  /* 0x0009980001067983 */ /* 0x002f280000100800 */
[----:B------:R-:W2:Y:S04]  /*27e60*/  LDL.LU R29, [R1+0x8] ;  /* 0x00000800011d7983 */ /* 0x000ea80000300800 */
[----:B------:R-:W2:Y:S04]  /*27e70*/  LDL R18, [R1+0x954] ;  /* 0x0009540001127983 */ /* 0x000ea80000100800 */
[----:B------:R-:W2:Y:S04]  /*27e80*/  LDL R11, [R1+0x958] ;  /* 0x00095800010b7983 */ /* 0x000ea80000100800 */
[----:B0-----:R-:W2:Y:S04]  /*27e90*/  LDL.LU R5, [R1+0x3c] ;  /* 0x00003c0001057983 */ /* 0x001ea80000300800 */
[----:B------:R-:W0:Y:S04]  /*27ea0*/  S2R R2, SR_TID.X ;  /* 0x0000000000027919 */ /* 0x000e280000002100 */
[----:B------:R-:W-:Y:S04]  /*27eb0*/  STS.U16 [R0+0x9100], R23 ;  /* 0x0091001700007388 */ /* 0x000fe80000000400 */
[----:B------:R-:W-:Y:S04]  /*27ec0*/  STS.U16 [R0+0x9500], R19 ;  /* 0x0095001300007388 */ /* 0x000fe80000000400 */
[----:B------:R-:W-:Y:S01]  /*27ed0*/  STS.U16 [R0+0x9900], R15 ;  /* 0x0099000f00007388 */ /* 0x000fe20000000400 */
[----:B0-----:R-:W-:-:S03]  /*27ee0*/  LOP3.LUT R2, R2, 0x3f, RZ, 0xc0, !PT ;  /* 0x0000003f02027812 */ /* 0x001fc600078ec0ff */
[----:B------:R0:W-:Y:S02]  /*27ef0*/  STS.U16 [R0+0x9d00], R12 ;  /* 0x009d000c00007388 */ /* 0x0001e40000000400 */
[----:B------:R-:W-:Y:S01]  /*27f00*/  IMAD.SHL.U32 R2, R2, 0x2, RZ ;  /* 0x0000000202027824 */ /* 0x000fe200078e00ff */
[----:B------:R-:W-:-:S04]  /*27f10*/  PRMT R24, RZ, 0x7610, R24 ;  /* 0x00007610ff187816 */ /* 0x000fc80000000018 */
[----:B0-----:R-:W-:Y:S02]  /*27f20*/  LOP3.LUT R0, R2, 0x30, RZ, 0x3c, !PT ;  /* 0x0000003002007812 */ /* 0x001fe400078e3cff */
[----:B------:R-:W-:Y:S02]  /*27f30*/  PRMT R20, RZ, 0x7610, R20 ;  /* 0x00007610ff147816 */ /* 0x000fe40000000014 */
[----:B------:R-:W-:Y:S01]  /*27f40*/  PRMT R16, RZ, 0x7610, R16 ;  /* 0x00007610ff107816 */ /* 0x000fe20000000010 */
[----:B---3--:R-:W-:Y:S01]  /*27f50*/  @!P0 IMAD.MOV.U32 R4, RZ, RZ, R8 ;  /* 0x000000ffff048224 */ /* 0x008fe200078e0008 */
[----:B--2---:R0:W-:Y:S02]  /*27f60*/  STS.U16 [R0+0x8180], R5 ;  /* 0x0081800500007388 */ /* 0x0041e40000000400 */
[----:B0-----:R-:W-:-:S05]  /*27f70*/  @!P0 IMAD.MOV.U32 R5, RZ, RZ, R9 ;  /* 0x000000ffff058224 */ /* 0x001fca00078e0009 */
[----:B------:R4:W2:Y:S02]  /*27f80*/  @!P0 LDG.E.U16 R24, [R4.64] ;  /* 0x0000000604188981 */ /* 0x0008a4000c1e1500 */
[----:B----4-:R-:W-:Y:S02]  /*27f90*/  @!P0 IMAD.MOV.U32 R4, RZ, RZ, R6 ;  /* 0x000000ffff048224 */ /* 0x010fe400078e0006 */
[----:B------:R-:W-:-:S05]  /*27fa0*/  @!P0 IMAD.MOV.U32 R5, RZ, RZ, R7 ;  /* 0x000000ffff058224 */ /* 0x000fca00078e0007 */
[----:B------:R0:W3:Y:S02]  /*27fb0*/  @!P0 LDG.E.U16 R20, [R4.64] ;  /* 0x0000000604148981 */ /* 0x0000e4000c1e1500 */
[----:B0-----:R-:W-:Y:S02]  /*27fc0*/  @!P0 IMAD.MOV.U32 R4, RZ, RZ, R11 ;  /* 0x000000ffff048224 */ /* 0x001fe400078e000b */
[----:B------:R-:W-:-:S05]  /*27fd0*/  @!P0 IMAD.MOV.U32 R5, RZ, RZ, R18 ;  /* 0x000000ffff058224 */ /* 0x000fca00078e0012 */
[----:B------:R-:W4:Y:S04]  /*27fe0*/  @!P0 LDG.E.U16 R16, [R4.64] ;  /* 0x0000000604108981 */ /* 0x000f28000c1e1500 */
[----:B------:R-:W-:Y:S04]  /*27ff0*/  STL [R1+0x298c], R28 ;  /* 0x00298c1c01007387 */ /* 0x000fe80000100800 */
[----:B------:R-:W4:Y:S04]  /*28000*/  LDL R9, [R1+0x914] ;  /* 0x0009140001097983 */ /* 0x000f280000100800 */
[----:B------:R-:W4:Y:S04]  /*28010*/  LDL R8, [R1+0x918] ;  /* 0x0009180001087983 */ /* 0x000f280000100800 */
[----:B--2---:R-:W-:Y:S04]  /*28020*/  STL [R1+0x2990], R24 ;  /* 0x0029901801007387 */ /* 0x004fe80000100800 */
[----:B---3--:R-:W-:Y:S04]  /*28030*/  STL [R1+0x2994], R20 ;  /* 0x0029941401007387 */ /* 0x008fe80000100800 */
[----:B------:R-:W2:Y:S04]  /*28040*/  LDL R7, [R1+0x8d4] ;  /* 0x0008d40001077983 */ /* 0x000ea80000100800 */
[----:B------:R-:W2:Y:S04]  /*28050*/  LDL R6, [R1+0x8d8] ;  /* 0x0008d80001067983 */ /* 0x000ea80000100800 */
[----:B----4-:R-:W-:Y:S04]  /*28060*/  STL [R1+0x2998], R16 ;  /* 0x0029981001007387 */ /* 0x010fe80000100800 */
[----:B------:R-:W3:Y:S04]  /*28070*/  LDL R18, [R1+0x894] ;  /* 0x0008940001127983 */ /* 0x000ee80000100800 */
[----:B------:R-:W4:Y:S01]  /*28080*/  LDL R11, [R1+0x898] ;  /* 0x00089800010b7983 */ /* 0x000f220000100800 */
[----:B------:R-:W-:Y:S01]  /*28090*/  PRMT R3, RZ, 0x7610, R3 ;  /* 0x00007610ff037816 */ /* 0x000fe20000000003 */
[----:B------:R-:W-:-:S02]  /*280a0*/  @!P0 IMAD.MOV.U32 R5, RZ, RZ, R9 ;  /* 0x000000ffff058224 */ /* 0x000fc400078e0009 */
[----:B------:R-:W-:Y:S01]  /*280b0*/  @!P0 IMAD.MOV.U32 R4, RZ, RZ, R8 ;  /* 0x000000ffff048224 */ /* 0x000fe200078e0008 */
[----:B------:R-:W4:Y:S04]  /*280c0*/  LDL R9, [R1+0x85c] ;  /* 0x00085c0001097983 */ /* 0x000f280000100800 */
[----:B------:R0:W4:Y:S04]  /*280d0*/  @!P0 LDG.E.U16 R3, [R4.64] ;  /* 0x0000000604038981 */ /* 0x000128000c1e1500 */
[----:B------:R-:W4:Y:S01]  /*280e0*/  LDL R8, [R1+0xfd8] ;  /* 0x000fd80001087983 */ /* 0x000f220000100800 */
[----:B0-----:R-:W-:-:S02]  /*280f0*/  PRMT R4, RZ, 0x7610, R4 ;  /* 0x00007610ff047816 */ /* 0x001fc40000000004 */
[----:B------:R-:W-:-:S04]  /*28100*/  PRMT R5, RZ, 0x7610, R5 ;  /* 0x00007610ff057816 */ /* 0x000fc80000000005 */
[----:B--2---:R3:W2:Y:S02]  /*28110*/  @!P0 LDG.E.U16 R4, [R6.64] ;  /* 0x0000000606048981 */ /* 0x0046a4000c1e1500 */
[----:B---3--:R-:W-:Y:S02]  /*28120*/  @!P0 IMAD.MOV.U32 R7, RZ, RZ, R18 ;  /* 0x000000ffff078224 */ /* 0x008fe400078e0012 */
[----:B----4-:R-:W-:-:S05]  /*28130*/  @!P0 IMAD.MOV.U32 R6, RZ, RZ, R11 ;  /* 0x000000ffff068224 */ /* 0x010fca00078e000b */
[----:B------:R0:W3:Y:S04]  /*28140*/  @!P0 LDG.E.U16 R5, [R6.64] ;  /* 0x0000000606058981 */ /* 0x0000e8000c1e1500 */
[----:B------:R-:W-:Y:S04]  /*28150*/  STS.U16 [R0+0x8580], R22 ;  /* 0x0085801600007388 */ /* 0x000fe80000000400 */
[----:B------:R-:W-:Y:S01]  /*28160*/  STS.U16 [R0+0x8980], R26 ;  /* 0x0089801a00007388 */ /* 0x000fe20000000400 */
[----:B0-----:R-:W-:-:S03]  /*28170*/  PRMT R6, RZ, 0x7610, R6 ;  /* 0x00007610ff067816 */ /* 0x001fc60000000006 */
[----:B------:R0:W-:Y:S04]  /*28180*/  STS.U16 [R0+0x8d80], R25 ;  /* 0x008d801900007388 */ /* 0x0001e80000000400 */
[----:B------:R1:W-:Y:S04]  /*28190*/  STS.U16 [R0+0x9180], R29 ;  /* 0x0091801d00007388 */ /* 0x0003e80000000400 */
[----:B------:R4:W4:Y:S04]  /*281a0*/  @!P0 LDG.E.U16 R6, [R8.64] ;  /* 0x0000000608068981 */ /* 0x000928000c1e1500 */
[----:B0-----:R-:W4:Y:S04]  /*281b0*/  LDL.LU R25, [R1+0x44] ;  /* 0x0000440001197983 */ /* 0x001f280000300800 */
[----:B------:R-:W-:Y:S04]  /*281c0*/  STL [R1+0x299c], R3 ;  /* 0x00299c0301007387 */ /* 0x000fe80000100800 */
[----:B-1----:R-:W4:Y:S04]  /*281d0*/  LDL.LU R29, [R1+0x40] ;  /* 0x00004000011d7983 */ /* 0x002f280000300800 */
[----:B------:R-:W4:Y:S04]  /*281e0*/  LDL.LU R22, [R1+0x38] ;  /* 0x0000380001167983 */ /* 0x000f280000300800 */
[----:B--2---:R-:W-:Y:S04]  /*281f0*/  STL [R1+0x29a0], R4 ;  /* 0x0029a00401007387 */ /* 0x004fe80000100800 */
[----:B------:R-:W2:Y:S04]  /*28200*/  LDL.LU R11, [R1+0x30] ;  /* 0x00003000010b7983 */ /* 0x000ea80000300800 */
[----:B---3--:R-:W-:Y:S04]  /*28210*/  STL [R1+0x29a4], R5 ;  /* 0x0029a40501007387 */ /* 0x008fe80000100800 */
[----:B------:R-:W3:Y:S04]  /*28220*/  LDL.LU R18, [R1+0x24] ;  /* 0x0000240001127983 */ /* 0x000ee80000300800 */
[----:B----4-:R-:W4:Y:S04]  /*28230*/  LDL R8, [R1+0xfdc] ;  /* 0x000fdc0001087983 */ /* 0x010f280000100800 */
[----:B------:R-:W4:Y:S01]  /*28240*/  LDL R9, [R1+0x1020] ;  /* 0x0010200001097983 */ /* 0x000f220000100800 */
[----:B------:R-:W-:-:S02]  /*28250*/  PRMT R7, RZ, 0x7610, R7 ;  /* 0x00007610ff077816 */ /* 0x000fc40000000007 */
[----:B----4-:R-:W-:-:S04]  /*28260*/  @!P0 LOP3.LUT R9, R9, R8, RZ, 0x3c, !PT ;  /* 0x0000000809098212 */ /* 0x010fc800078e3cff */
[----:B------:R-:W-:-:S04]  /*28270*/  @!P0 LOP3.LUT R8, R9, R8, RZ, 0x3c, !PT ;  /* 0x0000000809088212 */ /* 0x000fc800078e3cff */
[----:B------:R-:W-:-:S05]  /*28280*/  @!P0 LOP3.LUT R9, R9, R8, RZ, 0x3c, !PT ;  /* 0x0000000809098212 */ /* 0x000fca00078e3cff */
[----:B------:R0:W4:Y:S04]  /*28290*/  @!P0 LDG.E.U16 R7, [R8.64] ;  /* 0x0000000608078981 */ /* 0x000128000c1e1500 */
[----:B------:R-:W-:Y:S04]  /*282a0*/  STS.U16 [R0+0x9580], R27 ;  /* 0x0095801b00007388 */ /* 0x000fe80000000400 */
[----:B------:R-:W-:Y:S04]  /*282b0*/  STL [R1+0x29a8], R6 ;  /* 0x0029a80601007387 */ /* 0x000fe80000100800 */
[----:B------:R-:W-:Y:S04]  /*282c0*/  STS.U16 [R0+0x9980], R21 ;  /* 0x0099801500007388 */ /* 0x000fe80000000400 */
[----:B------:R-:W2:Y:S04]  /*282d0*/  LDL.LU R26, [R1+0x14] ;  /* 0x00001400011a7983 */ /* 0x000ea80000300800 */
[----:B------:R1:W-:Y:S04]  /*282e0*/  STS.U16 [R0+0x9d80], R17 ;  /* 0x009d801100007388 */ /* 0x0003e80000000400 */
[----:B0-----:R-:W2:Y:S04]  /*282f0*/  LDL R8, [R1+0x838] ;  /* 0x0008380001087983 */ /* 0x001ea80000100800 */
[----:B------:R-:W2:Y:S01]  /*28300*/  LDL R9, [R1+0xfc0] ;  /* 0x000fc00001097983 */ /* 0x000ea20000100800 */
[----:B-1----:R-:W-:-:S05]  /*28310*/  LOP3.LUT R0, R2, 0x40, RZ, 0x3c, !PT ;  /* 0x0000004002007812 */ /* 0x002fca00078e3cff */
[----:B------:R0:W-:Y:S04]  /*28320*/  STS.U16 [R0+0x8200], R25 ;  /* 0x0082001900007388 */ /* 0x0001e80000000400 */
[----:B----4-:R-:W-:Y:S04]  /*28330*/  STL [R1+0x29ac], R7 ;  /* 0x0029ac0701007387 */ /* 0x010fe80000100800 */
[----:B0-----:R-:W4:Y:S01]  /*28340*/  LDL.LU R25, [R1+0x29ec] ;  /* 0x0029ec0001197983 */ /* 0x001f220000300800 */
[----:B--2---:R-:W-:-:S04]  /*28350*/  @!P0 LOP3.LUT R9, R9, R8, RZ, 0x3c, !PT ;  /* 0x0000000809098212 */ /* 0x004fc800078e3cff */
[----:B------:R-:W-:-:S04]  /*28360*/  @!P0 LOP3.LUT R8, R9, R8, RZ, 0x3c, !PT ;  /* 0x0000000809088212 */ /* 0x000fc800078e3cff */
[----:B------:R-:W-:Y:S02]  /*28370*/  @!P0 LOP3.LUT R9, R9, R8, RZ, 0x3c, !PT ;  /* 0x0000000809098212 */ /* 0x000fe400078e3cff */
[----:B----4-:R-:W-:-:S06]  /*28380*/  PRMT R25, RZ, 0x7610, R25 ;  /* 0x00007610ff197816 */ /* 0x010fcc0000000019 */
[----:B------:R-:W2:Y:S04]  /*28390*/  @!P0 LDG.E.U16 R25, [R8.64] ;  /* 0x0000000608198981 */ /* 0x000ea8000c1e1500 */
[----:B--2---:R0:W-:Y:S04]  /*283a0*/  STL [R1+0x60], R25 ;  /* 0x0000601901007387 */ /* 0x0041e80000100800 */
[----:B0-----:R-:W2:Y:S04]  /*283b0*/  LDL.LU R25, [R1+0x29e8] ;  /* 0x0029e80001197983 */ /* 0x001ea80000300800 */
[----:B------:R-:W4:Y:S04]  /*283c0*/  LDL R8, [R1+0xf8c] ;  /* 0x000f8c0001087983 */ /* 0x000f280000100800 */
[----:B------:R-:W4:Y:S01]  /*283d0*/  LDL R9, [R1+0xf90] ;  /* 0x000f900001097983 */ /* 0x000f220000100800 */
[----:B------:R-:W-:-:S03]  /*283e0*/  PRMT R24, RZ, 0x7610, R24 ;  /* 0x00007610ff187816 */ /* 0x000fc60000000018 */
[----:B------:R0:W-:Y:S04]  /*283f0*/  STS.U16 [R0+0x8600], R29 ;  /* 0x0086001d00007388 */ /* 0x0001e80000000400 */
[----:B0-----:R-:W2:Y:S01]  /*28400*/  LDL.LU R29, [R1+0x29e4] ;  /* 0x0029e400011d7983 */ /* 0x001ea20000300800 */
[----:B----4-:R-:W-:-:S04]  /*28410*/  @!P0 LOP3.LUT R9, R9, R8, RZ, 0x3c, !PT ;  /* 0x0000000809098212 */ /* 0x010fc800078e3cff */
[----:B------:R-:W-:-:S04]  /*28420*/  @!P0 LOP3.LUT R8, R9, R8, RZ, 0x3c, !PT ;  /* 0x0000000809088212 */ /* 0x000fc800078e3cff */
[----:B------:R-:W-:-:S05]  /*28430*/  @!P0 LOP3.LUT R9, R9, R8, RZ, 0x3c, !PT ;  /* 0x0000000809098212 */ /* 0x000fca00078e3cff */
[----:B------:R0:W4:Y:S04]  /*28440*/  @!P0 LDG.E.U16 R24, [R8.64] ;  /* 0x0000000608188981 */ /* 0x000128000c1e1500 */
[----:B0-----:R-:W3:Y:S04]  /*28450*/  LDL R8, [R1+0xf4c] ;  /* 0x000f4c0001087983 */ /* 0x001ee80000100800 */
[----:B------:R-:W3:Y:S01]  /*28460*/  LDL R9, [R1+0xf50] ;  /* 0x000f500001097983 */ /* 0x000ee20000100800 */
[----:B------:R-:W-:-:S03]  /*28470*/  PRMT R10, RZ, 0x7610, R10 ;  /* 0x00007610ff0a7816 */ /* 0x000fc6000000000a */
[----:B----4-:R0:W-:Y:S01]  /*28480*/  STL [R1+0x5c], R24 ;  /* 0x00005c1801007387 */ /* 0x0101e20000100800 */
[----:B--2---:R-:W-:-:S03]  /*28490*/  PRMT R29, RZ, 0x7610, R29 ;  /* 0x00007610ff1d7816 */ /* 0x004fc6000000001d */
[----:B------:R1:W-:Y:S01]  /*284a0*/  STS.U16 [R0+0x8a00], R22 ;  /* 0x008a001600007388 */ /* 0x0003e20000000400 */
[----:B---3--:R-:W-:-:S03]  /*284b0*/  @!P0 LOP3.LUT R9, R9, R8, RZ, 0x3c, !PT ;  /* 0x0000000809098212 */ /* 0x008fc600078e3cff */
[----:B0-----:R-:W2:Y:S01]  /*284c0*/  LDL R24, [R1+0xe8c] ;  /* 0x000e8c0001187983 */ /* 0x001ea20000100800 */
[----:B------:R-:W-:-:S03]  /*284d0*/  @!P0 LOP3.LUT R8, R9, R8, RZ, 0x3c, !PT ;  /* 0x0000000809088212 */ /* 0x000fc600078e3cff */
[----:B-1----:R-:W3:Y:S01]  /*284e0*/  LDL R22, [R1+0xe90] ;  /* 0x000e900001167983 */ /* 0x002ee20000100800 */
[----:B------:R-:W-:-:S05]  /*284f0*/  @!P0 LOP3.LUT R9, R9, R8, RZ, 0x3c, !PT ;  /* 0x0000000809098212 */ /* 0x000fca00078e3cff */
[----:B------:R0:W4:Y:S04]  /*28500*/  @!P0 LDG.E.U16 R10, [R8.64] ;  /* 0x00000006080a8981 */ /* 0x000128000c1e1500 */
[----:B0-----:R-:W2:Y:S04]  /*28510*/  LDL R8, [R1+0xf0c] ;  /* 0x000f0c0001087983 */ /* 0x001ea80000100800 */
[----:B------:R-:W2:Y:S02]  /*28520*/  LDL R9, [R1+0xf10] ;  /* 0x000f100001097983 */ /* 0x000ea40000100800 */
[----:B--2---:R-:W-:-:S04]  /*28530*/  @!P0 LOP3.LUT R9, R9, R8, RZ, 0x3c, !PT ;  /* 0x0000000809098212 */ /* 0x004fc800078e3cff */
[----:B------:R-:W-:-:S04]  /*28540*/  @!P0 LOP3.LUT R8, R9, R8, RZ, 0x3c, !PT ;  /* 0x0000000809088212 */ /* 0x000fc800078e3cff */
[----:B------:R-:W-:-:S05]  /*28550*/  @!P0 LOP3.LUT R9, R9, R8, RZ, 0x3c, !PT ;  /* 0x0000000809098212 */ /* 0x000fca00078e3cff */
[----:B------:R-:W2:Y:S04]  /*28560*/  @!P0 LDG.E.U16 R29, [R8.64] ;  /* 0x00000006081d8981 */ /* 0x000ea8000c1e1500 */
[----:B------:R0:W-:Y:S04]  /*28570*/  STS.U16 [R0+0x8e00], R11 ;  /* 0x008e000b00007388 */ /* 0x0001e80000000400 */
[----:B0-----:R-:W3:Y:S04]  /*28580*/  LDL R11, [R1+0xe4c] ;  /* 0x000e4c00010b7983 */ /* 0x001ee80000100800 */
[----:B----4-:R0:W-:Y:S04]  /*28590*/  STL [R1+0x58], R10 ;  /* 0x0000580a01007387 */ /* 0x0101e80000100800 */
[----:B0-----:R-:W4:Y:S04]  /*285a0*/  LDL R10, [R1+0xe50] ;  /* 0x000e5000010a7983 */ /* 0x001f280000100800 */
[----:B--2---:R0:W-:Y:S04]  /*285b0*/  STL [R1+0x54], R29 ;  /* 0x0000541d01007387 */ /* 0x0041e80000100800 */
[----:B0-----:R-:W2:Y:S04]  /*285c0*/  LDL.LU R29, [R1+0x29e0] ;  /* 0x0029e000011d7983 */ /* 0x001ea80000300800 */
[----:B------:R-:W2:Y:S04]  /*285d0*/  LDL R8, [R1+0xecc] ;  /* 0x000ecc0001087983 */ /* 0x000ea80000100800 */
[----:B------:R-:W2:Y:S01]  /*285e0*/  LDL R9, [R1+0xed0] ;  /* 0x000ed00001097983 */ /* 0x000ea20000100800 */
[----:B------:R-:W-:-:S02]  /*285f0*/  PRMT R2, RZ, 0x7610, R2 ;  /* 0x00007610ff027816 */ /* 0x000fc40000000002 */
[----:B------:R-:W-:Y:S02]  /*28600*/  PRMT R14, RZ, 0x7610, R14 ;  /* 0x00007610ff0e7816 */ /* 0x000fe4000000000e */
[----:B--2---:R-:W-:-:S04]  /*28610*/  @!P0 LOP3.LUT R9, R9, R8, RZ, 0x3c, !PT ;  /* 0x0000000809098212 */ /* 0x004fc800078e3cff */
[----:B------:R-:W-:-:S04]  /*28620*/  @!P0 LOP3.LUT R8, R9, R8, RZ, 0x3c, !PT ;  /* 0x0000000809088212 */ /* 0x000fc800078e3cff */
[----:B------:R-:W-:-:S05]  /*28630*/  @!P0 LOP3.LUT R9, R9, R8, RZ, 0x3c, !PT ;  /* 0x0000000809098212 */ /* 0x000fca00078e3cff */
[----:B------:R3:W2:Y:S02]  /*28640*/  @!P0 LDG.E.U16 R2, [R8.64] ;  /* 0x0000000608028981 */ /* 0x0006a4000c1e1500 */
[----:B---3--:R-:W-:Y:S02]  /*28650*/  @!P0 IMAD.MOV.U32 R8, RZ, RZ, R22 ;  /* 0x000000ffff088224 */ /* 0x008fe400078e0016 */
[----:B------:R-:W-:-:S05]  /*28660*/  @!P0 IMAD.MOV.U32 R9, RZ, RZ, R24 ;  /* 0x000000ffff098224 */ /* 0x000fca00078e0018 */
[----:B------:R4:W3:Y:S01]  /*28670*/  @!P0 LDG.E.U16 R14, [R8.64] ;  /* 0x00000006080e8981 */ /* 0x0008e2000c1e1500 */
[----:B------:R-:W-:-:S03]  /*28680*/  PRMT R3, RZ, 0x7610, R3 ;  /* 0x00007610ff037816 */ /* 0x000fc60000000003 */
[----:B------:R0:W-:Y:S01]  /*28690*/  STS.U16 [R0+0x9200], R18 ;  /* 0x0092001200007388 */ /* 0x0001e20000000400 */
[----:B----4-:R-:W-:Y:S02]  /*286a0*/  @!P0 IMAD.MOV.U32 R8, RZ, RZ, R10 ;  /* 0x000000ffff088224 */ /* 0x010fe400078e000a */
[----:B------:R-:W-:Y:S01]  /*286b0*/  @!P0 IMAD.MOV.U32 R9, RZ, RZ, R11 ;  /* 0x000000ffff098224 */ /* 0x000fe200078e000b */
[----:B0-----:R-:W4:Y:S04]  /*286c0*/  LDL.LU R18, [R1+0x5f4] ;  /* 0x0005f40001127983 */ /* 0x001f280000300800 */
[----:B------:R0:W4:Y:S04]  /*286d0*/  @!P0 LDG.E.U16 R3, [R8.64] ;  /* 0x0000000608038981 */ /* 0x000128000c1e1500 */
[----:B--2---:R-:W-:Y:S04]  /*286e0*/  STL [R1+0x50], R2 ;  /* 0x0000500201007387 */ /* 0x004fe80000100800 */
[----:B---3--:R1:W-:Y:S04]  /*286f0*/  STL [R1+0x4c], R14 ;  /* 0x00004c0e01007387 */ /* 0x0083e80000100800 */
[----:B-1----:R-:W2:Y:S04]  /*28700*/  LDL R14, [R1+0xdd0] ;  /* 0x000dd000010e7983 */ /* 0x002ea80000100800 */
[----:B------:R-:W3:Y:S04]  /*28710*/  LDL.LU R22, [R1+0x5dc] ;  /* 0x0005dc0001167983 */ /* 0x000ee80000300800 */
[----:B0-----:R-:W2:Y:S04]  /*28720*/  LDL R8, [R1+0xe0c] ;  /* 0x000e0c0001087983 */ /* 0x001ea80000100800 */
[----:B------:R-:W2:Y:S01]  /*28730*/  LDL R9, [R1+0xe10] ;  /* 0x000e100001097983 */ /* 0x000ea20000100800 */
[----:B------:R-:W-:-:S03]  /*28740*/  PRMT R13, RZ, 0x7610, R13 ;  /* 0x00007610ff0d7816 */ /* 0x000fc6000000000d */
[----:B------:R-:W0:Y:S04]  /*28750*/  S2R R2, SR_TID.X ;  /* 0x0000000000027919 */ /* 0x000e280000002100 */
[----:B------:R1:W-:Y:S04]  /*28760*/  STS.U16 [R0+0x9600], R26 ;  /* 0x0096001a00007388 */ /* 0x0003e80000000400 */
[----:B------:R-:W3:Y:S04]  /*28770*/  LDL R24, [R1+0xd4c] ;  /* 0x000d4c0001187983 */ /* 0x000ee80000100800 */
[----:B------:R-:W3:Y:S04]  /*28780*/  LDL R11, [R1+0xd50] ;  /* 0x000d5000010b7983 */ /* 0x000ee80000100800 */
[----:B-1----:R-:W3:Y:S04]  /*28790*/  LDL.LU R26, [R1+0x5a0] ;  /* 0x0005a000011a7983 */ /* 0x002ee80000300800 */
[----:B------:R-:W3:Y:S01]  /*287a0*/  LDL.LU R10, [R1+0x1c] ;  /* 0x00001c00010a7983 */ /* 0x000ee20000300800 */
[----:B--2---:R-:W-:-:S04]  /*287b0*/  @!P0 LOP3.LUT R9, R9, R8, RZ, 0x3c, !PT ;  /* 0x0000000809098212 */ /* 0x004fc800078e3cff */
[----:B------:R-:W-:-:S04]  /*287c0*/  @!P0 LOP3.LUT R8, R9, R8, RZ, 0x3c, !PT ;  /* 0x0000000809088212 */ /* 0x000fc800078e3cff */
[----:B------:R-:W-:-:S05]  /*287d0*/  @!P0 LOP3.LUT R9, R9, R8, RZ, 0x3c, !PT ;  /* 0x0000000809098212 */ /* 0x000fca00078e3cff */
[----:B------:R-:W2:Y:S01]  /*287e0*/  @!P0 LDG.E.U16 R13, [R8.64] ;  /* 0x00000006080d8981 */ /* 0x000ea2000c1e1500 */
[----:B0-----:R-:W-:-:S05]  /*287f0*/  LOP3.LUT R2, R2, 0x3f, RZ, 0xc0, !PT ;  /* 0x0000003f02027812 */ /* 0x001fca00078ec0ff */
[----:B------:R-:W-:Y:S01]  /*28800*/  IMAD.SHL.U32 R2, R2, 0x2, RZ ;  /* 0x0000000202027824 */ /* 0x000fe200078e00ff */
[----:B------:R-:W-:Y:S04]  /*28810*/  STL [R1+0x2934], R0 ;  /* 0x0029340001007387 */ /* 0x000fe80000100800 */
[----:B----4-:R0:W-:Y:S02]  /*28820*/  STL [R1+0x48], R3 ;  /* 0x0000480301007387 */ /* 0x0101e40000100800 */
[----:B0-----:R-:W-:Y:S02]  /*28830*/  LOP3.LUT R3, R2, 0x50, RZ, 0x3c, !PT ;  /* 0x0000005002037812 */ /* 0x001fe400078e3cff */
[----:B------:R-:W4:Y:S04]  /*28840*/  LDL.LU R2, [R1+0x57c] ;  /* 0x00057c0001027983 */ /* 0x000f280000300800 */
[----:B--2---:R0:W-:Y:S04]  /*28850*/  STL [R1+0x44], R13 ;  /* 0x0000440d01007387 */ /* 0x0041e80000100800 */
[----:B0-----:R-:W2:Y:S04]  /*28860*/  LDL.LU R13, [R1+0x29dc] ;  /* 0x0029dc00010d7983 */ /* 0x001ea80000300800 */
[----:B------:R-:W3:Y:S04]  /*28870*/  LDL.LU R8, [R1+0x600] ;  /* 0x0006000001087983 */ /* 0x000ee80000300800 */
[----:B------:R-:W4:Y:S04]  /*28880*/  LDL R9, [R1+0xdcc] ;  /* 0x000dcc0001097983 */ /* 0x000f280000100800 */
[----:B------:R-:W-:Y:S04]  /*28890*/  STS.U16 [R0+0x9a00], R29 ;  /* 0x009a001d00007388 */ /* 0x000fe80000000400 */
[----:B------:R-:W-:Y:S01]  /*288a0*/  STS.U16 [R0+0x9e00], R25 ;  /* 0x009e001900007388 */ /* 0x000fe20000000400 */
[----:B--2---:R-:W-:-:S03]  /*288b0*/  PRMT R13, RZ, 0x7610, R13 ;  /* 0x00007610ff0d7816 */ /* 0x004fc6000000000d */
[----:B---3--:R0:W-:Y:S02]  /*288c0*/  STS.U16 [R3+0x8280], R8 ;  /* 0x0082800803007388 */ /* 0x0081e40000000400 */
[----:B0-----:R-:W-:Y:S02]  /*288d0*/  @!P0 IMAD.MOV.U32 R8, RZ, RZ, R14 ;  /* 0x000000ffff088224 */ /* 0x001fe400078e000e */
[----:B------:R-:W2:Y:S04]  /*288e0*/  LDL.LU R14, [R1+0x10] ;  /* 0x00001000010e7983 */ /* 0x000ea80000300800 */
[----:B----4-:R-:W3:Y:S04]  /*288f0*/  @!P0 LDG.E.U16 R13, [R8.64] ;  /* 0x00000006080d8981 */ /* 0x010ee8000c1e1500 */
[----:B------:R-:W-:Y:S04]  /*28900*/  STS.U16 [R3+0x8680], R18 ;  /* 0x0086801203007388 */ /* 0x000fe80000000400 */
[----:B---3--:R0:W-:Y:S04]  /*28910*/  STL [R1+0x40], R13 ;  /* 0x0000400d01007387 */ /* 0x0081e80000100800 */
[----:B0-----:R-:W3:Y:S04]  /*28920*/  LDL.LU R13, [R1+0x29d8] ;  /* 0x0029d800010d7983 */ /* 0x001ee80000300800 */
[----:B------:R-:W4:Y:S04]  /*28930*/  LDL R8, [R1+0xd8c] ;  /* 0x000d8c0001087983 */ /* 0x000f280000100800 */
[----:B------:R-:W4:Y:S04]  /*28940*/  LDL R9, [R1+0xd90] ;  /* 0x000d900001097983 */ /* 0x000f280000100800 */
[----:B------:R-:W2:Y:S01]  /*28950*/  LDL.LU R18, [R1+0x29d4] ;  /* 0x0029d40001127983 */ /* 0x000ea20000300800 */
[----:B----4-:R-:W-:-:S04]  /*28960*/  @!P0 LOP3.LUT R9, R9, R8, RZ, 0x3c, !PT ;  /* 0x0000000809098212 */ /* 0x010fc800078e3cff */
[C---:B------:R-:W-:Y:S02]  /*28970*/  @!P0 LOP3.LUT R8, R9.reuse, R8, RZ, 0x3c, !PT ;  /* 0x0000000809088212 */ /* 0x040fe400078e3cff */
[----:B--2---:R-:W-:Y:S02]  /*28980*/  PRMT R18, RZ, 0x7610, R18 ;  /* 0x00007610ff127816 */ /* 0x004fe40000000012 */
[----:B------:R-:W-:-:S05]  /*28990*/  @!P0 LOP3.LUT R9, R9, R8, RZ, 0x3c, !PT ;  /* 0x0000000809098212 */ /* 0x000fca00078e3cff */
[----:B------:R-:W2:Y:S04]  /*289a0*/  @!P0 LDG.E.U16 R18, [R8.64] ;  /* 0x0000000608128981 */ /* 0x000ea8000c1e1500 */
[----:B--2---:R0:W-:Y:S04]  /*289b0*/  STL [R1+0x3c], R18 ;  /* 0x00003c1201007387 */ /* 0x0041e80000100800 */
[----:B0-----:R-:W2:Y:S04]  /*289c0*/  LDL.LU R18, [R1+0x29d0] ;  /* 0x0029d00001127983 */ /* 0x001ea80000300800 */
[----:B------:R-:W4:Y:S01]  /*289d0*/  LDL.LU R9, [R1+0x5e8] ;  /* 0x0005e80001097983 */ /* 0x000f220000300800 */
[----:B---3--:R-:W-:Y:S01]  /*289e0*/  PRMT R13, RZ, 0x7610, R13 ;  /* 0x00007610ff0d7816 */ /* 0x008fe2000000000d */
[----:B------:R-:W-:-:S02]  /*289f0*/  @!P0 IMAD.MOV.U32 R8, RZ, RZ, R11 ;  /* 0x000000ffff088224 */ /* 0x000fc400078e000b */
[----:B------:R-:W3:Y:S04]  /*28a00*/  LDL.LU R11, [R1+0x610] ;  /* 0x00061000010b7983 */ /* 0x000ee80000300800 */
[----:B----4-:R0:W-:Y:S02]  /*28a10*/  STS.U16 [R3+0x8a80], R9 ;  /* 0x008a800903007388 */ /* 0x0101e40000000400 */
[----:B0-----:R-:W-:Y:S02]  /*28a20*/  @!P0 IMAD.MOV.U32 R9, RZ, RZ, R24 ;  /* 0x000000ffff098224 */ /* 0x001fe400078e0018 */
[----:B------:R-:W4:Y:S04]  /*28a30*/  LDL R24, [R1+0xc4c] ;  /* 0x000c4c0001187983 */ /* 0x000f280000100800 */
[----:B------:R0:W2:Y:S04]  /*28a40*/  @!P0 LDG.E.U16 R13, [R8.64] ;  /* 0x00000006080d8981 */ /* 0x0000a8000c1e1500 */
[----:B------:R-:W-:Y:S04]  /*28a50*/  STS.U16 [R3+0x8e80], R22 ;  /* 0x008e801603007388 */ /* 0x000fe80000000400 */
[----:B0-----:R-:W3:Y:S04]  /*28a60*/  LDL R8, [R1+0xd0c] ;  /* 0x000d0c0001087983 */ /* 0x001ee80000100800 */
[----:B------:R-:W3:Y:S04]  /*28a70*/  LDL R9, [R1+0xd10] ;  /* 0x000d100001097983 */ /* 0x000ee80000100800 */
[----:B--2---:R0:W-:Y:S04]  /*28a80*/  STL [R1+0x38], R13 ;  /* 0x0000380d01007387 */ /* 0x0041e80000100800 */
[----:B0-----:R-:W2:Y:S04]  /*28a90*/  LDL R13, [R1+0xc50] ;  /* 0x000c5000010d7983 */ /* 0x001ea80000100800 */
[----:B------:R-:W2:Y:S01]  /*28aa0*/  LDL.LU R22, [R1+0x29cc] ;  /* 0x0029cc0001167983 */ /* 0x000ea20000300800 */
[----:B---3--:R-:W-:-:S04]  /*28ab0*/  @!P0 LOP3.LUT R9, R9, R8, RZ, 0x3c, !PT ;  /* 0x0000000809098212 */ /* 0x008fc800078e3cff */
[----:B------:R-:W-:-:S04]  /*28ac0*/  @!P0 LOP3.LUT R8, R9, R8, RZ, 0x3c, !PT ;  /* 0x0000000809088212 */ /* 0x000fc800078e3cff */
[----:B------:R-:W-:Y:S02]  /*28ad0*/  @!P0 LOP3.LUT R9, R9, R8, RZ, 0x3c, !PT ;  /* 0x0000000809098212 */ /* 0x000fe400078e3cff */
[----:B--2---:R-:W-:-:S06]  /*28ae0*/  PRMT R22, RZ, 0x7610, R22 ;  /* 0x00007610ff167816 */ /* 0x004fcc0000000016 */
[----:B------:R-:W2:Y:S04]  /*28af0*/  @!P0 LDG.E.U16 R22, [R8.64] ;  /* 0x0000000608168981 */ /* 0x000ea8000c1e1500 */
[----:B------:R-:W-:Y:S04]  /*28b00*/  STS.U16 [R3+0x9280], R26 ;  /* 0x0092801a03007388 */ /* 0x000fe80000000400 */
[----:B--2---:R0:W-:Y:S04]  /*28b10*/  STL [R1+0x34], R22 ;  /* 0x0000341601007387 */ /* 0x0041e80000100800 */
[----:B0-----:R-:W2:Y:S04]  /*28b20*/  LDL.LU R22, [R1+0x29c8] ;  /* 0x0029c80001167983 */ /* 0x001ea80000300800 */
[----:B------:R-:W3:Y:S04]  /*28b30*/  LDL R8, [R1+0xccc] ;  /* 0x000ccc0001087983 */ /* 0x000ee80000100800 */
[----:B------:R-:W3:Y:S04]  /*28b40*/  LDL R9, [R1+0xcd0] ;  /* 0x000cd00001097983 */ /* 0x000ee80000100800 */
[----:B------:R-:W2:Y:S01]  /*28b50*/  LDL.LU R26, [R1+0x29c4] ;  /* 0x0029c400011a7983 */ /* 0x000ea20000300800 */
[----:B---3--:R-:W-:-:S04]  /*28b60*/  @!P0 LOP3.LUT R9, R9, R8, RZ, 0x3c, !PT ;  /* 0x0000000809098212 */ /* 0x008fc800078e3cff */
[C---:B------:R-:W-:Y:S02]  /*28b70*/  @!P0 LOP3.LUT R8, R9.reuse, R8, RZ, 0x3c, !PT ;  /* 0x0000000809088212 */ /* 0x040fe400078e3cff */
[----:B--2---:R-:W-:Y:S02]  /*28b80*/  PRMT R26, RZ, 0x7610, R26 ;  /* 0x00007610ff1a7816 */ /* 0x004fe4000000001a */
        /* <DEDUP_REMOVED lines=10> */
[----:B------:R0:W3:Y:S01]  /*28c30*/  @!P0 LDG.E.U16 R28, [R8.64] ;  /* 0x00000006081c8981 */ /* 0x0000e2000c1e1500 */
[----:B------:R-:W-:-:S03]  /*28c40*/  PRMT R12, RZ, 0x7610, R12 ;  /* 0x00007610ff0c7816 */ /* 0x000fc6000000000c */
[----:B------:R-:W-:Y:S01]  /*28c50*/  STS.U16 [R3+0x9680], R2 ;  /* 0x0096800203007388 */ /* 0x000fe20000000400 */
[----:B0-----:R-:W-:Y:S02]  /*28c60*/  @!P0 IMAD.MOV.U32 R8, RZ, RZ, R13 ;  /* 0x000000ffff088224 */ /* 0x001fe400078e000d */
[----:B----4-:R-:W-:Y:S01]  /*28c70*/  @!P0 IMAD.MOV.U32 R9, RZ, RZ, R24 ;  /* 0x000000ffff098224 */ /* 0x010fe200078e0018 */
[----:B------:R-:W-:Y:S04]  /*28c80*/  STS.U16 [R3+0x9a80], R10 ;  /* 0x009a800a03007388 */ /* 0x000fe80000000400 */
[----:B------:R0:W4:Y:S04]  /*28c90*/  @!P0 LDG.E.U16 R12, [R8.64] ;  /* 0x00000006080c8981 */ /* 0x000128000c1e1500 */
[----:B---3--:R1:W-:Y:S04]  /*28ca0*/  STL [R1+0x2c], R28 ;  /* 0x00002c1c01007387 */ /* 0x0083e80000100800 */
[----:B-1----:R-:W3:Y:S04]  /*28cb0*/  LDL R28, [R1+0xbd0] ;  /* 0x000bd000011c7983 */ /* 0x002ee80000100800 */
[----:B------:R-:W2:Y:S04]  /*28cc0*/  LDL.LU R10, [R1+0x5f0] ;  /* 0x0005f000010a7983 */ /* 0x000ea80000300800 */
[----:B0-----:R-:W2:Y:S04]  /*28cd0*/  LDL R8, [R1+0xc0c] ;  /* 0x000c0c0001087983 */ /* 0x001ea80000100800 */
[----:B------:R-:W2:Y:S01]  /*28ce0*/  LDL R9, [R1+0xc10] ;  /* 0x000c100001097983 */ /* 0x000ea20000100800 */
[----:B------:R-:W-:-:S03]  /*28cf0*/  PRMT R16, RZ, 0x7610, R16 ;  /* 0x00007610ff107816 */ /* 0x000fc60000000010 */
[----:B------:R0:W-:Y:S04]  /*28d00*/  STS.U16 [R3+0x9e80], R14 ;  /* 0x009e800e03007388 */ /* 0x0001e80000000400 */
[----:B------:R-:W3:Y:S04]  /*28d10*/  LDL R24, [R1+0xb8c] ;  /* 0x000b8c0001187983 */ /* 0x000ee80000100800 */
[----:B------:R-:W3:Y:S04]  /*28d20*/  LDL R13, [R1+0xb90] ;  /* 0x000b9000010d7983 */ /* 0x000ee80000100800 */
[----:B0-----:R-:W3:Y:S04]  /*28d30*/  LDL.LU R14, [R1+0x5e4] ;  /* 0x0005e400010e7983 */ /* 0x001ee80000300800 */
[----:B----4-:R0:W-:Y:S04]  /*28d40*/  STL [R1+0x28], R12 ;  /* 0x0000280c01007387 */ /* 0x0101e80000100800 */
[----:B0-----:R-:W4:Y:S01]  /*28d50*/  LDL.LU R12, [R1+0x5d4] ;  /* 0x0005d400010c7983 */ /* 0x001f220000300800 */
[----:B--2---:R-:W-:-:S04]  /*28d60*/  @!P0 LOP3.LUT R9, R9, R8, RZ, 0x3c, !PT ;  /* 0x0000000809098212 */ /* 0x004fc800078e3cff */
[----:B------:R-:W-:-:S04]  /*28d70*/  @!P0 LOP3.LUT R8, R9, R8, RZ, 0x3c, !PT ;  /* 0x0000000809088212 */ /* 0x000fc800078e3cff */
[----:B------:R-:W-:-:S05]  /*28d80*/  @!P0 LOP3.LUT R9, R9, R8, RZ, 0x3c, !PT ;  /* 0x0000000809098212 */ /* 0x000fca00078e3cff */
[----:B------:R0:W2:Y:S04]  /*28d90*/  @!P0 LDG.E.U16 R16, [R8.64] ;  /* 0x0000000608108981 */ /* 0x0000a8000c1e1500 */
[----:B0-----:R-:W4:Y:S04]  /*28da0*/  LDL R9, [R1+0xbcc] ;  /* 0x000bcc0001097983 */ /* 0x001f280000100800 */
[----:B------:R-:W0:Y:S01]  /*28db0*/  S2R R2, SR_TID.X ;  /* 0x0000000000027919 */ /* 0x000e220000002100 */
[----:B------:R-:W-:Y:S01]  /*28dc0*/  PRMT R15, RZ, 0x7610, R15 ;  /* 0x00007610ff0f7816 */ /* 0x000fe2000000000f */
[----:B---3--:R-:W-:Y:S01]  /*28dd0*/  @!P0 IMAD.MOV.U32 R8, RZ, RZ, R28 ;  /* 0x000000ffff088224 */ /* 0x008fe200078e001c */
[----:B0-----:R-:W-:-:S05]  /*28de0*/  LOP3.LUT R2, R2, 0x3f, RZ, 0xc0, !PT ;  /* 0x0000003f02027812 */ /* 0x001fca00078ec0ff */
[----:B------:R-:W-:-:S05]  /*28df0*/  IMAD.SHL.U32 R2, R2, 0x2, RZ ;  /* 0x0000000202027824 */ /* 0x000fca00078e00ff */
[----:B------:R-:W-:-:S05]  /*28e00*/  LOP3.LUT R3, R2, 0x60, RZ, 0x3c, !PT ;  /* 0x0000006002037812 */ /* 0x000fca00078e3cff */
[----:B------:R-:W-:Y:S04]  /*28e10*/  STS.U16 [R3+0x8300], R11 ;  /* 0x0083000b03007388 */ /* 0x000fe80000000400 */
[----:B--2---:R0:W-:Y:S04]  /*28e20*/  STL [R1+0x24], R16 ;  /* 0x0000241001007387 */ /* 0x0041e80000100800 */
[----:B0-----:R-:W2:Y:S04]  /*28e30*/  LDL R16, [R1+0xb50] ;  /* 0x000b500001107983 */ /* 0x001ea80000100800 */
[----:B------:R-:W3:Y:S04]  /*28e40*/  LDL.LU R11, [R1+0x590] ;  /* 0x00059000010b7983 */ /* 0x000ee80000300800 */
[----:B----4-:R0:W4:Y:S04]  /*28e50*/  @!P0 LDG.E.U16 R15, [R8.64] ;  /* 0x00000006080f8981 */ /* 0x010128000c1e1500 */
[----:B0-----:R-:W2:Y:S01]  /*28e60*/  LDL.LU R9, [R1+0x608] ;  /* 0x0006080001097983 */ /* 0x001ea20000300800 */
[----:B------:R-:W-:Y:S01]  /*28e70*/  PRMT R20, RZ, 0x7610, R20 ;  /* 0x00007610ff147816 */ /* 0x000fe20000000014 */
[----:B------:R-:W-:-:S02]  /*28e80*/  @!P0 IMAD.MOV.U32 R8, RZ, RZ, R13 ;  /* 0x000000ffff088224 */ /* 0x000fc400078e000d */
[----:B------:R-:W3:Y:S04]  /*28e90*/  LDL R28, [R1+0xb0c] ;  /* 0x000b0c00011c7983 */ /* 0x000ee80000100800 */
[----:B----4-:R0:W-:Y:S04]  /*28ea0*/  STL [R1+0x20], R15 ;  /* 0x0000200f01007387 */ /* 0x0101e80000100800 */
[----:B--2---:R1:W-:Y:S04]  /*28eb0*/  STS.U16 [R3+0x8700], R9 ;  /* 0x0087000903007388 */ /* 0x0043e80000000400 */
[----:B0-----:R-:W2:Y:S04]  /*28ec0*/  LDL R15, [R1+0xb10] ;  /* 0x000b1000010f7983 */ /* 0x001ea80000100800 */
[----:B------:R-:W4:Y:S01]  /*28ed0*/  LDL.LU R13, [R1+0x56c] ;  /* 0x00056c00010d7983 */ /* 0x000f220000300800 */
[----:B-1----:R-:W-:-:S05]  /*28ee0*/  @!P0 IMAD.MOV.U32 R9, RZ, RZ, R24 ;  /* 0x000000ffff098224 */ /* 0x002fca00078e0018 */
[----:B------:R0:W2:Y:S04]  /*28ef0*/  @!P0 LDG.E.U16 R20, [R8.64] ;  /* 0x0000000608148981 */ /* 0x0000a8000c1e1500 */
[----:B0-----:R-:W3:Y:S04]  /*28f00*/  LDL.LU R8, [R1+0x5fc] ;  /* 0x0005fc0001087983 */ /* 0x001ee80000300800 */
[----:B------:R-:W4:Y:S01]  /*28f10*/  LDL R9, [R1+0xb4c] ;  /* 0x000b4c0001097983 */ /* 0x000f220000100800 */
[----:B------:R-:W-:-:S03]  /*28f20*/  PRMT R6, RZ, 0x7610, R6 ;  /* 0x00007610ff067816 */ /* 0x000fc60000000006 */
[----:B------:R-:W4:Y:S04]  /*28f30*/  LDL R24, [R1+0xacc] ;  /* 0x000acc0001187983 */ /* 0x000f280000100800 */
[----:B--2---:R0:W-:Y:S04]  /*28f40*/  STL [R1+0x1c], R20 ;  /* 0x00001c1401007387 */ /* 0x0041e80000100800 */
[----:B---3--:R1:W-:Y:S04]  /*28f50*/  STS.U16 [R3+0x8b00], R8 ;  /* 0x008b000803007388 */ /* 0x0083e80000000400 */
[----:B0-----:R-:W2:Y:S01]  /*28f60*/  LDL R20, [R1+0xad0] ;  /* 0x000ad00001147983 */ /* 0x001ea20000100800 */
[----:B-1----:R-:W-:Y:S01]  /*28f70*/  @!P0 IMAD.MOV.U32 R8, RZ, RZ, R16 ;  /* 0x000000ffff088224 */ /* 0x002fe200078e0010 */
[----:B------:R-:W-:-:S02]  /*28f80*/  PRMT R5, RZ, 0x7610, R5 ;  /* 0x00007610ff057816 */ /* 0x000fc40000000005 */
[----:B------:R-:W3:Y:S04]  /*28f90*/  LDL R16, [R1+0xa8c] ;  /* 0x000a8c0001107983 */ /* 0x000ee80000100800 */
[----:B----4-:R0:W4:Y:S01]  /*28fa0*/  @!P0 LDG.E.U16 R6, [R8.64] ;  /* 0x0000000608068981 */ /* 0x010122000c1e1500 */
[----:B------:R-:W-:Y:S01]  /*28fb0*/  PRMT R7, RZ, 0x7610, R7 ;  /* 0x00007610ff077816 */ /* 0x000fe20000000007 */
[----:B0-----:R-:W-:Y:S02]  /*28fc0*/  @!P0 IMAD.MOV.U32 R8, RZ, RZ, R15 ;  /* 0x000000ffff088224 */ /* 0x001fe400078e000f */
[----:B------:R-:W-:-:S05]  /*28fd0*/  @!P0 IMAD.MOV.U32 R9, RZ, RZ, R28 ;  /* 0x000000ffff098224 */ /* 0x000fca00078e001c */
[----:B------:R0:W3:Y:S02]  /*28fe0*/  @!P0 LDG.E.U16 R5, [R8.64] ;  /* 0x0000000608058981 */ /* 0x0000e4000c1e1500 */
[----:B0-----:R-:W-:Y:S02]  /*28ff0*/  @!P0 IMAD.MOV.U32 R9, RZ, RZ, R24 ;  /* 0x000000ffff098224 */ /* 0x001fe400078e0018 */
[----:B--2---:R-:W-:-:S05]  /*29000*/  @!P0 IMAD.MOV.U32 R8, RZ, RZ, R20 ;  /* 0x000000ffff088224 */ /* 0x004fca00078e0014 */
[----:B------:R0:W2:Y:S04]  /*29010*/  @!P0 LDG.E.U16 R7, [R8.64] ;  /* 0x0000000608078981 */ /* 0x0000a8000c1e1500 */
[----:B----4-:R1:W-:Y:S04]  /*29020*/  STL [R1+0x18], R6 ;  /* 0x0000180601007387 */ /* 0x0103e80000100800 */
[----:B-1----:R-:W4:Y:S04]  /*29030*/  LDL R6, [R1+0xa90] ;  /* 0x000a900001067983 */ /* 0x002f280000100800 */
[----:B------:R1:W-:Y:S01]  /*29040*/  STS.U16 [R3+0x8f00], R10 ;  /* 0x008f000a03007388 */ /* 0x0003e20000000400 */
[----:B------:R-:W-:-:S03]  /*29050*/  PRMT R4, RZ, 0x7610, R4 ;  /* 0x00007610ff047816 */ /* 0x000fc60000000004 */
[----:B------:R-:W-:Y:S04]  /*29060*/  STS.U16 [R3+0x9300], R14 ;  /* 0x0093000e03007388 */ /* 0x000fe80000000400 */
[----:B-1----:R-:W4:Y:S04]  /*29070*/  LDL.LU R10, [R1+0x618] ;  /* 0x00061800010a7983 */ /* 0x002f280000300800 */
[----:B------:R-:W4:Y:S04]  /*29080*/  LDL R15, [R1+0xa4c] ;  /* 0x000a4c00010f7983 */ /* 0x000f280000100800 */
[----:B---3--:R1:W-:Y:S01]  /*29090*/  STL [R1+0x14], R5 ;  /* 0x0000140501007387 */ /* 0x0083e20000100800 */
[----:B0-----:R-:W-:-:S03]  /*290a0*/  @!P0 IMAD.MOV.U32 R9, RZ, RZ, R16 ;  /* 0x000000ffff098224 */ /* 0x001fc600078e0010 */
[----:B------:R0:W-:Y:S04]  /*290b0*/  STS.U16 [R3+0x9700], R12 ;  /* 0x0097000c03007388 */ /* 0x0001e80000000400 */
[----:B-1----:R-:W3:Y:S04]  /*290c0*/  LDL R5, [R1+0xa50] ;  /* 0x000a500001057983 */ /* 0x002ee80000100800 */
[----:B------:R-:W3:Y:S04]  /*290d0*/  LDL.LU R14, [R1+0x614] ;  /* 0x00061400010e7983 */ /* 0x000ee80000300800 */
[----:B0-----:R-:W3:Y:S04]  /*290e0*/  LDL R12, [R1+0xa0c] ;  /* 0x000a0c00010c7983 */ /* 0x001ee80000100800 */
[----:B--2---:R0:W-:Y:S04]  /*290f0*/  STL [R1+0x10], R7 ;  /* 0x0000100701007387 */ /* 0x0041e80000100800 */
[----:B0-----:R-:W2:Y:S01]  /*29100*/  LDL R7, [R1+0xa10] ;  /* 0x000a100001077983 */ /* 0x001ea20000100800 */
[----:B----4-:R-:W-:-:S05]  /*29110*/  @!P0 IMAD.MOV.U32 R8, RZ, RZ, R6 ;  /* 0x000000ffff088224 */ /* 0x010fca00078e0006 */
[----:B------:R0:W4:Y:S01]  /*29120*/  @!P0 LDG.E.U16 R4, [R8.64] ;  /* 0x0000000608048981 */ /* 0x000122000c1e1500 */
[----:B------:R-:W-:Y:S02]  /*29130*/  PRMT R0, RZ, 0x7610, R0 ;  /* 0x00007610ff007816 */ /* 0x000fe40000000000 */
[----:B------:R-:W-:Y:S01]  /*29140*/  PRMT R26, RZ, 0x7610, R26 ;  /* 0x00007610ff1a7816 */ /* 0x000fe2000000001a */
[----:B0-----:R-:W-:Y:S02]  /*29150*/  @!P0 IMAD.MOV.U32 R9, RZ, RZ, R15 ;  /* 0x000000ffff098224 */ /* 0x001fe400078e000f */
[----:B---3--:R-:W-:-:S05]  /*29160*/  @!P0 IMAD.MOV.U32 R8, RZ, RZ, R5 ;  /* 0x000000ffff088224 */ /* 0x008fca00078e0005 */
[----:B------:R0:W3:Y:S02]  /*29170*/  @!P0 LDG.E.U16 R0, [R8.64] ;  /* 0x0000000608008981 */ /* 0x0000e4000c1e1500 */
[----:B0-----:R-:W-:Y:S02]  /*29180*/  @!P0 IMAD.MOV.U32 R9, RZ, RZ, R12 ;  /* 0x000000ffff098224 */ /* 0x001fe400078e000c */
[----:B--2---:R-:W-:-:S05]  /*29190*/  @!P0 IMAD.MOV.U32 R8, RZ, RZ, R7 ;  /* 0x000000ffff088224 */ /* 0x004fca00078e0007 */
[----:B------:R-:W2:Y:S04]  /*291a0*/  @!P0 LDG.E.U16 R26, [R8.64] ;  /* 0x00000006081a8981 */ /* 0x000ea8000c1e1500 */
[----:B----4-:R0:W-:Y:S04]  /*291b0*/  STL [R1+0x8], R4 ;  /* 0x0000080401007387 */ /* 0x0101e80000100800 */
[----:B------:R-:W4:Y:S04]  /*291c0*/  LDL R6, [R1+0x9cc] ;  /* 0x0009cc0001067983 */ /* 0x000f280000100800 */
[----:B0-----:R-:W4:Y:S04]  /*291d0*/  LDL R4, [R1+0x9d0] ;  /* 0x0009d00001047983 */ /* 0x001f280000100800 */
[----:B------:R0:W-:Y:S01]  /*291e0*/  STS.U16 [R3+0x9b00], R11 ;  /* 0x009b000b03007388 */ /* 0x0001e20000000400 */
[----:B------:R-:W-:-:S03]  /*291f0*/  LOP3.LUT R5, R2, 0x70, RZ, 0x3c, !PT ;  /* 0x0000007002057812 */ /* 0x000fc600078e3cff */
[----:B------:R1:W-:Y:S04]  /*29200*/  STS.U16 [R3+0x9f00], R13 ;  /* 0x009f000d03007388 */ /* 0x0003e80000000400 */
[----:B0-----:R-:W4:Y:S04]  /*29210*/  LDL.LU R11, [R1+0x60c] ;  /* 0x00060c00010b7983 */ /* 0x001f280000300800 */
[----:B------:R-:W4:Y:S04]  /*29220*/  LDL.LU R15, [R1+0x604] ;  /* 0x00060400010f7983 */ /* 0x000f280000300800 */
[----:B---3--:R0:W-:Y:S04]  /*29230*/  STL [R1+0x2938], R0 ;  /* 0x0029380001007387 */ /* 0x0081e80000100800 */
[----:B-1----:R-:W3:Y:S04]  /*29240*/  LDL R3, [R1+0x98c] ;  /* 0x00098c0001037983 */ /* 0x002ee80000100800 */
[----:B0-----:R-:W3:Y:S04]  /*29250*/  LDL R0, [R1+0x990] ;  /* 0x0009900001007983 */ /* 0x001ee80000100800 */
[----:B------:R-:W3:Y:S04]  /*29260*/  LDL.LU R13, [R1+0x5f8] ;  /* 0x0005f800010d7983 */ /* 0x000ee80000300800 */
[----:B------:R0:W-:Y:S01]  /*29270*/  STS.U16 [R5+0x8380], R10 ;  /* 0x0083800a05007388 */ /* 0x0001e20000000400 */
[----:B------:R-:W-:-:S03]  /*29280*/  PRMT R22, RZ, 0x7610, R22 ;  /* 0x00007610ff167816 */ /* 0x000fc60000000016 */
[----:B--2---:R-:W-:Y:S04]  /*29290*/  STL [R1+0x293c], R26 ;  /* 0x00293c1a01007387 */ /* 0x004fe80000100800 */
[----:B0-----:R-:W2:Y:S01]  /*292a0*/  LDL R10, [R1+0x94c] ;  /* 0x00094c00010a7983 */ /* 0x001ea20000100800 */
[----:B----4-:R-:W-:-:S03]  /*292b0*/  @!P0 IMAD.MOV.U32 R8, RZ, RZ, R4 ;  /* 0x000000ffff088224 */ /* 0x010fc600078e0004 */
[----:B------:R-:W4:Y:S01]  /*292c0*/  LDL R4, [R1+0x950] ;  /* 0x0009500001047983 */ /* 0x000f220000100800 */
[----:B------:R-:W-:Y:S01]  /*292d0*/  @!P0 IMAD.MOV.U32 R9, RZ, RZ, R6 ;  /* 0x000000ffff098224 */ /* 0x000fe200078e0006 */
[----:B------:R-:W-:Y:S02]  /*292e0*/  PRMT R18, RZ, 0x7610, R18 ;  /* 0x00007610ff127816 */ /* 0x000fe40000000012 */
[----:B------:R-:W-:Y:S04]  /*292f0*/  STS.U16 [R5+0x8780], R14 ;  /* 0x0087800e05007388 */ /* 0x000fe80000000400 */
[----:B------:R3:W4:Y:S04]  /*29300*/  @!P0 LDG.E.U16 R22, [R8.64] ;  /* 0x0000000608168981 */ /* 0x000728000c1e1500 */
[----:B------:R2:W-:Y:S04]  /*29310*/  STS.U16 [R5+0x8b80], R11 ;  /* 0x008b800b05007388 */ /* 0x0005e80000000400 */
[----:B------:R-:W4:Y:S01]  /*29320*/  LDL.LU R20, [R1+0x5ec] ;  /* 0x0005ec0001147983 */ /* 0x000f220000300800 */
[----:B---3--:R-:W-:-:S02]  /*29330*/  @!P0 IMAD.MOV.U32 R9, RZ, RZ, R3 ;  /* 0x000000ffff098224 */ /* 0x008fc400078e0003 */
[----:B------:R-:W-:-:S05]  /*29340*/  @!P0 IMAD.MOV.U32 R8, RZ, RZ, R0 ;  /* 0x000000ffff088224 */ /* 0x000fca00078e0000 */
[----:B------:R0:W3:Y:S02]  /*29350*/  @!P0 LDG.E.U16 R18, [R8.64] ;  /* 0x0000000608128981 */ /* 0x0000e4000c1e1500 */
[----:B0-----:R-:W-:Y:S01]  /*29360*/  PRMT R8, RZ, 0x7610, R8 ;  /* 0x00007610ff087816 */ /* 0x001fe20000000008 */
[----:B--2---:R-:W-:Y:S02]  /*29370*/  @!P0 IMAD.MOV.U32 R11, RZ, RZ, R10 ;  /* 0x000000ffff0b8224 */ /* 0x004fe400078e000a */
[----:B----4-:R-:W-:-:S05]  /*29380*/  @!P0 IMAD.MOV.U32 R10, RZ, RZ, R4 ;  /* 0x000000ffff0a8224 */ /* 0x010fca00078e0004 */
[----:B------:R-:W2:Y:S04]  /*29390*/  @!P0 LDG.E.U16 R8, [R10.64] ;  /* 0x000000060a088981 */ /* 0x000ea8000c1e1500 */
[----:B------:R-:W-:Y:S04]  /*293a0*/  STL [R1+0x2940], R22 ;  /* 0x0029401601007387 */ /* 0x000fe80000100800 */
[----:B------:R-:W4:Y:S04]  /*293b0*/  LDL R6, [R1+0x910] ;  /* 0x0009100001067983 */ /* 0x000f280000100800 */
[----:B------:R-:W4:Y:S04]  /*293c0*/  LDL R7, [R1+0x90c] ;  /* 0x00090c0001077983 */ /* 0x000f280000100800 */
[----:B------:R-:W4:Y:S04]  /*293d0*/  LDL R3, [R1+0x8cc] ;  /* 0x0008cc0001037983 */ /* 0x000f280000100800 */
[----:B------:R-:W4:Y:S04]  /*293e0*/  LDL R0, [R1+0x8d0] ;  /* 0x0008d00001007983 */ /* 0x000f280000100800 */
[----:B------:R-:W4:Y:S04]  /*293f0*/  LDL.LU R14, [R1+0x5e0] ;  /* 0x0005e000010e7983 */ /* 0x000f280000300800 */
[----:B------:R0:W-:Y:S04]  /*29400*/  STS.U16 [R5+0x8f80], R15 ;  /* 0x008f800f05007388 */ /* 0x0001e80000000400 */
[----:B---3--:R-:W-:Y:S04]  /*29410*/  STL [R1+0x2944], R18 ;  /* 0x0029441201007387 */ /* 0x008fe80000100800 */
[----:B------:R-:W3:Y:S04]  /*29420*/  LDL.LU R24, [R1+0x5a8] ;  /* 0x0005a80001187983 */ /* 0x000ee80000300800 */
[----:B--2---:R1:W-:Y:S04]  /*29430*/  STL [R1+0x2948], R8 ;  /* 0x0029480801007387 */ /* 0x0043e80000100800 */
[----:B0-----:R-:W2:Y:S04]  /*29440*/  LDL R15, [R1+0x88c] ;  /* 0x00088c00010f7983 */ /* 0x001ea80000100800 */
[----:B------:R-:W3:Y:S01]  /*29450*/  LDL R4, [R1+0x890] ;  /* 0x0008900001047983 */ /* 0x000ee20000100800 */
[----:B----4-:R-:W-:-:S03]  /*29460*/  @!P0 IMAD.MOV.U32 R10, RZ, RZ, R6 ;  /* 0x000000ffff0a8224 */ /* 0x010fc600078e0006 */
[----:B-1----:R-:W4:Y:S04]  /*29470*/  LDL R8, [R1+0x858] ;  /* 0x0008580001087983 */ /* 0x002f280000100800 */
[----:B------:R-:W4:Y:S01]  /*29480*/  LDL R6, [R1+0xfe0] ;  /* 0x000fe00001067983 */ /* 0x000f220000100800 */
[----:B------:R-:W-:Y:S01]  /*29490*/  PRMT R9, RZ, 0x7610, R9 ;  /* 0x00007610ff097816 */ /* 0x000fe20000000009 */
[----:B------:R-:W-:Y:S02]  /*294a0*/  @!P0 IMAD.MOV.U32 R11, RZ, RZ, R7 ;  /* 0x000000ffff0b8224 */ /* 0x000fe400078e0007 */
[----:B------:R0:W-:Y:S01]  /*294b0*/  STS.U16 [R5+0x9380], R13 ;  /* 0x0093800d05007388 */ /* 0x0001e20000000400 */
[----:B------:R-:W-:-:S03]  /*294c0*/  @!P0 IMAD.MOV.U32 R12, RZ, RZ, R0 ;  /* 0x000000ffff0c8224 */ /* 0x000fc600078e0000 */
[----:B------:R1:W4:Y:S01]  /*294d0*/  @!P0 LDG.E.U16 R9, [R10.64] ;  /* 0x000000060a098981 */ /* 0x000322000c1e1500 */
[----:B0-----:R-:W-:Y:S01]  /*294e0*/  @!P0 IMAD.MOV.U32 R13, RZ, RZ, R3 ;  /* 0x000000ffff0d8224 */ /* 0x001fe200078e0003 */
[----:B-1----:R-:W-:Y:S02]  /*294f0*/  PRMT R10, RZ, 0x7610, R10 ;  /* 0x00007610ff0a7816 */ /* 0x002fe4000000000a */
[----:B------:R-:W-:-:S04]  /*29500*/  PRMT R11, RZ, 0x7610, R11 ;  /* 0x00007610ff0b7816 */ /* 0x000fc8000000000b */
[----:B------:R2:W4:Y:S04]  /*29510*/  @!P0 LDG.E.U16 R10, [R12.64] ;  /* 0x000000060c0a8981 */ /* 0x000528000c1e1500 */
[----:B------:R-:W-:Y:S04]  /*29520*/  STS.U16 [R5+0x9780], R20 ;  /* 0x0097801405007388 */ /* 0x000fe80000000400 */
[----:B------:R0:W-:Y:S01]  /*29530*/  STS.U16 [R5+0x9b80], R14 ;  /* 0x009b800e05007388 */ /* 0x0001e20000000400 */
[----:B--2---:R-:W-:Y:S02]  /*29540*/  @!P0 IMAD.MOV.U32 R13, RZ, RZ, R15 ;  /* 0x000000ffff0d8224 */ /* 0x004fe400078e000f */
[----:B---3--:R-:W-:-:S05]  /*29550*/  @!P0 IMAD.MOV.U32 R12, RZ, RZ, R4 ;  /* 0x000000ffff0c8224 */ /* 0x008fca00078e0004 */
[----:B------:R1:W2:Y:S01]  /*29560*/  @!P0 LDG.E.U16 R11, [R12.64] ;  /* 0x000000060c0b8981 */ /* 0x0002a2000c1e1500 */
[----:B----4-:R-:W-:Y:S02]  /*29570*/  @!P0 IMAD.MOV.U32 R15, RZ, RZ, R8 ;  /* 0x000000ffff0f8224 */ /* 0x010fe400078e0008 */
[----:B0-----:R-:W-:Y:S01]  /*29580*/  @!P0 IMAD.MOV.U32 R14, RZ, RZ, R6 ;  /* 0x000000ffff0e8224 */ /* 0x001fe200078e0006 */
[----:B-1----:R-:W-:-:S06]  /*29590*/  PRMT R12, RZ, 0x7610, R12 ;  /* 0x00007610ff0c7816 */ /* 0x002fcc000000000c */
[----:B------:R-:W3:Y:S04]  /*295a0*/  @!P0 LDG.E.U16 R12, [R14.64] ;  /* 0x000000060e0c8981 */ /* 0x000ee8000c1e1500 */
[----:B------:R0:W-:Y:S04]  /*295b0*/  STL [R1+0x294c], R9 ;  /* 0x00294c0901007387 */ /* 0x0001e80000100800 */
[----:B------:R-:W4:Y:S04]  /*295c0*/  LDL.LU R28, [R1+0x5ac] ;  /* 0x0005ac00011c7983 */ /* 0x000f280000300800 */
[----:B------:R-:W4:Y:S04]  /*295d0*/  LDL R3, [R1+0xfe4] ;  /* 0x000fe40001037983 */ /* 0x000f280000100800 */
[----:B------:R-:W4:Y:S04]  /*295e0*/  LDL R0, [R1+0x101c] ;  /* 0x00101c0001007983 */ /* 0x000f280000100800 */
[----:B------:R-:W-:Y:S04]  /*295f0*/  STL [R1+0x2950], R10 ;  /* 0x0029500a01007387 */ /* 0x000fe80000100800 */
[----:B------:R-:W4:Y:S04]  /*29600*/  LDL.LU R7, [R1+0x5b4] ;  /* 0x0005b40001077983 */ /* 0x000f280000300800 */
[----:B------:R-:W4:Y:S04]  /*29610*/  LDL.LU R4, [R1+0x5b8] ;  /* 0x0005b80001047983 */ /* 0x000f280000300800 */
[----:B------:R1:W-:Y:S04]  /*29620*/  STS.U16 [R5+0x9f80], R24 ;  /* 0x009f801805007388 */ /* 0x0003e80000000400 */
[----:B--2---:R-:W-:Y:S04]  /*29630*/  STL [R1+0x2954], R11 ;  /* 0x0029540b01007387 */ /* 0x004fe80000100800 */
[----:B0-----:R-:W2:Y:S04]  /*29640*/  LDL R9, [R1+0x834] ;  /* 0x0008340001097983 */ /* 0x001ea80000100800 */
[----:B------:R-:W2:Y:S04]  /*29650*/  LDL R8, [R1+0xfbc] ;  /* 0x000fbc0001087983 */ /* 0x000ea80000100800 */
[----:B---3--:R-:W-:Y:S04]  /*29660*/  STL [R1+0x2958], R12 ;  /* 0x0029580c01007387 */ /* 0x008fe80000100800 */
[----:B------:R-:W3:Y:S04]  /*29670*/  LDL.LU R16, [R1+0x5c0] ;  /* 0x0005c00001107983 */ /* 0x000ee80000300800 */
[----:B------:R-:W3:Y:S04]  /*29680*/  LDL R6, [R1+0xf84] ;  /* 0x000f840001067983 */ /* 0x000ee80000100800 */
[----:B-1----:R-:W3:Y:S01]  /*29690*/  LDL R5, [R1+0xf88] ;  /* 0x000f880001057983 */ /* 0x002ee20000100800 */
[----:B------:R-:W-:Y:S01]  /*296a0*/  PRMT R13, RZ, 0x7610, R13 ;  /* 0x00007610ff0d7816 */ /* 0x000fe2000000000d */
[----:B----4-:R-:W-:-:S02]  /*296b0*/  @!P0 IMAD.MOV.U32 R15, RZ, RZ, R3 ;  /* 0x000000ffff0f8224 */ /* 0x010fc400078e0003 */
[----:B------:R-:W-:Y:S01]  /*296c0*/  @!P0 IMAD.MOV.U32 R14, RZ, RZ, R0 ;  /* 0x000000ffff0e8224 */ /* 0x000fe200078e0000 */
[----:B------:R-:W-:Y:S01]  /*296d0*/  PRMT R17, RZ, 0x7610, R17 ;  /* 0x00007610ff117816 */ /* 0x000fe20000000011 */
[----:B------:R-:W4:Y:S04]  /*296e0*/  LDL R3, [R1+0xf44] ;  /* 0x000f440001037983 */ /* 0x000f280000100800 */
[----:B------:R2:W4:Y:S01]  /*296f0*/  @!P0 LDG.E.U16 R13, [R14.64] ;  /* 0x000000060e0d8981 */ /* 0x000522000c1e1500 */
[----:B------:R-:W-:-:S03]  /*29700*/  PRMT R19, RZ, 0x7610, R19 ;  /* 0x00007610ff137816 */ /* 0x000fc60000000013 */
[----:B------:R-:W4:Y:S04]  /*29710*/  LDL R0, [R1+0xf48] ;  /* 0x000f480001007983 */ /* 0x000f280000100800 */
[----:B------:R-:W4:Y:S04]  /*29720*/  LDL.LU R20, [R1+0x5c4] ;  /* 0x0005c40001147983 */ /* 0x000f280000300800 */
[----:B------:R-:W4:Y:S01]  /*29730*/  LDL.LU R24, [R1+0x5cc] ;  /* 0x0005cc0001187983 */ /* 0x000f220000300800 */
[----:B--2---:R-:W-:Y:S02]  /*29740*/  @!P0 IMAD.MOV.U32 R15, RZ, RZ, R9 ;  /* 0x000000ffff0f8224 */ /* 0x004fe400078e0009 */
[----:B------:R-:W-:-:S05]  /*29750*/  @!P0 IMAD.MOV.U32 R14, RZ, RZ, R8 ;  /* 0x000000ffff0e8224 */ /* 0x000fca00078e0008 */
[----:B------:R3:W2:Y:S02]  /*29760*/  @!P0 LDG.E.U16 R17, [R14.64] ;  /* 0x000000060e118981 */ /* 0x0006a4000c1e1500 */
[----:B---3--:R-:W-:Y:S02]  /*29770*/  @!P0 IMAD.MOV.U32 R15, RZ, RZ, R6 ;  /* 0x000000ffff0f8224 */ /* 0x008fe400078e0006 */
[----:B------:R-:W-:-:S05]  /*29780*/  @!P0 IMAD.MOV.U32 R14, RZ, RZ, R5 ;  /* 0x000000ffff0e8224 */ /* 0x000fca00078e0005 */
[----:B------:R-:W3:Y:S04]  /*29790*/  @!P0 LDG.E.U16 R19, [R14.64] ;  /* 0x000000060e138981 */ /* 0x000ee8000c1e1500 */
[----:B------:R0:W-:Y:S04]  /*297a0*/  STS.U16 [R2], R28 ;  /* 0x0000001c02007388 */ /* 0x0001e80000000400 */
[----:B----4-:R-:W-:Y:S04]  /*297b0*/  STL [R1+0x295c], R13 ;  /* 0x00295c0d01007387 */ /* 0x010fe80000100800 */
[----:B0-----:R-:W4:Y:S04]  /*297c0*/  LDL.LU R28, [R1+0x5d0] ;  /* 0x0005d000011c7983 */ /* 0x001f280000300800 */
[----:B------:R-:W4:Y:S04]  /*297d0*/  LDL R9, [R1+0xf04] ;  /* 0x000f040001097983 */ /* 0x000f280000100800 */
[----:B------:R-:W4:Y:S04]  /*297e0*/  LDL R8, [R1+0xf08] ;  /* 0x000f080001087983 */ /* 0x000f280000100800 */
[----:B------:R0:W-:Y:S04]  /*297f0*/  STS.U16 [R2+0x400], R7 ;  /* 0x0004000702007388 */ /* 0x0001e80000000400 */
[----:B------:R1:W-:Y:S04]  /*29800*/  STS.U16 [R2+0x800], R4 ;  /* 0x0008000402007388 */ /* 0x0003e80000000400 */
[----:B--2---:R2:W-:Y:S04]  /*29810*/  STL [R1+0x2960], R17 ;  /* 0x0029601101007387 */ /* 0x0045e80000100800 */
[----:B0-----:R-:W2:Y:S04]  /*29820*/  LDL R7, [R1+0xec4] ;  /* 0x000ec40001077983 */ /* 0x001ea80000100800 */
[----:B------:R-:W2:Y:S04]  /*29830*/  LDL R6, [R1+0xec8] ;  /* 0x000ec80001067983 */ /* 0x000ea80000100800 */
[----:B---3--:R-:W-:Y:S04]  /*29840*/  STL [R1+0x2964], R19 ;  /* 0x0029641301007387 */ /* 0x008fe80000100800 */
[----:B------:R-:W3:Y:S04]  /*29850*/  LDL R5, [R1+0xe84] ;  /* 0x000e840001057983 */ /* 0x000ee80000100800 */
[----:B-1----:R-:W3:Y:S01]  /*29860*/  LDL R4, [R1+0xe88] ;  /* 0x000e880001047983 */ /* 0x002ee20000100800 */
[----:B------:R-:W-:-:S02]  /*29870*/  @!P0 IMAD.MOV.U32 R14, RZ, RZ, R0 ;  /* 0x000000ffff0e8224 */ /* 0x000fc400078e0000 */
[----:B------:R-:W-:Y:S01]  /*29880*/  @!P0 IMAD.MOV.U32 R15, RZ, RZ, R3 ;  /* 0x000000ffff0f8224 */ /* 0x000fe200078e0003 */
[----:B------:R-:W3:Y:S01]  /*29890*/  LDL R0, [R1+0xe48] ;  /* 0x000e480001007983 */ /* 0x000ee20000100800 */
[----:B------:R-:W-:-:S03]  /*298a0*/  PRMT R21, RZ, 0x7610, R21 ;  /* 0x00007610ff157816 */ /* 0x000fc60000000015 */
[----:B------:R-:W3:Y:S01]  /*298b0*/  LDL R3, [R1+0xe44] ;  /* 0x000e440001037983 */ /* 0x000ee20000100800 */
[----:B------:R-:W-:-:S03]  /*298c0*/  PRMT R23, RZ, 0x7610, R23 ;  /* 0x00007610ff177816 */ /* 0x000fc60000000017 */
[----:B------:R4:W3:Y:S01]  /*298d0*/  @!P0 LDG.E.U16 R21, [R14.64] ;  /* 0x000000060e158981 */ /* 0x0008e2000c1e1500 */
[----:B------:R-:W-:Y:S01]  /*298e0*/  PRMT R25, RZ, 0x7610, R25 ;  /* 0x00007610ff197816 */ /* 0x000fe20000000019 */
[----:B----4-:R-:W-:Y:S02]  /*298f0*/  @!P0 IMAD.MOV.U32 R14, RZ, RZ, R8 ;  /* 0x000000ffff0e8224 */ /* 0x010fe400078e0008 */
[----:B------:R-:W-:-:S05]  /*29900*/  @!P0 IMAD.MOV.U32 R15, RZ, RZ, R9 ;  /* 0x000000ffff0f8224 */ /* 0x000fca00078e0009 */
[----:B------:R2:W4:Y:S01]  /*29910*/  @!P0 LDG.E.U16 R23, [R14.64] ;  /* 0x000000060e178981 */ /* 0x000522000c1e1500 */
[----:B------:R-:W-:Y:S01]  /*29920*/  PRMT R27, RZ, 0x7610, R27 ;  /* 0x00007610ff1b7816 */ /* 0x000fe2000000001b */
[----:B--2---:R-:W-:Y:S02]  /*29930*/  @!P0 IMAD.MOV.U32 R15, RZ, RZ, R7 ;  /* 0x000000ffff0f8224 */ /* 0x004fe400078e0007 */
[----:B------:R-:W-:-:S05]  /*29940*/  @!P0 IMAD.MOV.U32 R14, RZ, RZ, R6 ;  /* 0x000000ffff0e8224 */ /* 0x000fca00078e0006 */
[----:B------:R3:W2:Y:S02]  /*29950*/  @!P0 LDG.E.U16 R25, [R14.64] ;  /* 0x000000060e198981 */ /* 0x0006a4000c1e1500 */
[----:B---3--:R-:W-:Y:S02]  /*29960*/  @!P0 IMAD.MOV.U32 R15, RZ, RZ, R5 ;  /* 0x000000ffff0f8224 */ /* 0x008fe400078e0005 */
[----:B------:R-:W-:-:S05]  /*29970*/  @!P0 IMAD.MOV.U32 R14, RZ, RZ, R4 ;  /* 0x000000ffff0e8224 */ /* 0x000fca00078e0004 */
[----:B------:R0:W3:Y:S01]  /*29980*/  @!P0 LDG.E.U16 R27, [R14.64] ;  /* 0x000000060e1b8981 */ /* 0x0000e2000c1e1500 */
[----:B------:R-:W-:Y:S01]  /*29990*/  PRMT R29, RZ, 0x7610, R29 ;  /* 0x00007610ff1d7816 */ /* 0x000fe2000000001d */
[----:B0-----:R-:W-:Y:S02]  /*299a0*/  @!P0 IMAD.MOV.U32 R14, RZ, RZ, R0 ;  /* 0x000000ffff0e8224 */ /* 0x001fe400078e0000 */
[----:B------:R-:W-:-:S05]  /*299b0*/  @!P0 IMAD.MOV.U32 R15, RZ, RZ, R3 ;  /* 0x000000ffff0f8224 */ /* 0x000fca00078e0003 */
[----:B------:R-:W3:Y:S04]  /*299c0*/  @!P0 LDG.E.U16 R29, [R14.64] ;  /* 0x000000060e1d8981 */ /* 0x000ee8000c1e1500 */
[----:B------:R-:W-:Y:S04]  /*299d0*/  STL [R1+0x2968], R21 ;  /* 0x0029681501007387 */ /* 0x000fe80000100800 */
[----:B----4-:R-:W-:Y:S04]  /*299e0*/  STL [R1+0x296c], R23 ;  /* 0x00296c1701007387 */ /* 0x010fe80000100800 */
[----:B--2---:R-:W-:Y:S04]  /*299f0*/  STL [R1+0x2970], R25 ;  /* 0x0029701901007387 */ /* 0x004fe80000100800 */
[----:B---3--:R-:W-:Y:S04]  /*29a00*/  STL [R1+0x2974], R27 ;  /* 0x0029741b01007387 */ /* 0x008fe80000100800 */
[----:B------:R-:W2:Y:S04]  /*29a10*/  LDL.LU R17, [R1+0x5d8] ;  /* 0x0005d80001117983 */ /* 0x000ea80000300800 */
[----:B------:R-:W3:Y:S04]  /*29a20*/  LDL.LU R13, [R1+0x5c8] ;  /* 0x0005c800010d7983 */ /* 0x000ee80000300800 */
[----:B------:R-:W4:Y:S04]  /*29a30*/  LDL.LU R12, [R1+0x5bc] ;  /* 0x0005bc00010c7983 */ /* 0x000f280000300800 */
[----:B------:R-:W2:Y:S04]  /*29a40*/  LDL.LU R11, [R1+0x5b0] ;  /* 0x0005b000010b7983 */ /* 0x000ea80000300800 */
        /* <DEDUP_REMOVED lines=11> */
[----:B------:R0:W-:Y:S04]  /*29b00*/  STS.U16 [R2+0xc00], R16 ;  /* 0x000c001002007388 */ /* 0x0001e80000000400 */
[----:B------:R-:W3:Y:S04]  /*29b10*/  LDL.LU R3, [R1+0x568] ;  /* 0x0005680001037983 */ /* 0x000ee80000300800 */
[----:B------:R1:W-:Y:S04]  /*29b20*/  STS.U16 [R2+0x1000], R20 ;  /* 0x0010001402007388 */ /* 0x0003e80000000400 */
[----:B0-----:R-:W3:Y:S04]  /*29b30*/  LDL.LU R16, [R1+0x564] ;  /* 0x0005640001107983 */ /* 0x001ee80000300800 */
[----:B------:R0:W-:Y:S04]  /*29b40*/  STS.U16 [R2+0x1800], R28 ;  /* 0x0018001c02007388 */ /* 0x0001e80000000400 */
[----:B-1----:R-:W4:Y:S04]  /*29b50*/  LDL.LU R20, [R1+0x560] ;  /* 0x0005600001147983 */ /* 0x002f280000300800 */
[----:B------:R1:W-:Y:S04]  /*29b60*/  STS.U16 [R2+0x1400], R24 ;  /* 0x0014001802007388 */ /* 0x0003e80000000400 */
[----:B0-----:R-:W4:Y:S04]  /*29b70*/  LDL.LU R28, [R1+0x55c] ;  /* 0x00055c00011c7983 */ /* 0x001f280000300800 */
[----:B-1----:R-:W4:Y:S04]  /*29b80*/  LDL.LU R24, [R1+0x558] ;  /* 0x0005580001187983 */ /* 0x002f280000300800 */
        /* <DEDUP_REMOVED lines=37> */
[----:B--2---:R0:W-:Y:S04]  /*29de0*/  STS.U16 [R2+0x5400], R4 ;  /* 0x0054000402007388 */ /* 0x0041e80000000400 */
[----:B0-----:R-:W2:Y:S04]  /*29df0*/  LDL.LU R4, [R1+0x550] ;  /* 0x0005500001047983 */ /* 0x001ea80000300800 */
[----:B------:R-:W-:Y:S04]  /*29e00*/  STS.U16 [R2+0x1c00], R17 ;  /* 0x001c001102007388 */ /* 0x000fe80000000400 */
[----:B---3--:R-:W-:Y:S04]  /*29e10*/  STS.U16 [R2+0x2000], R13 ;  /* 0x0020000d02007388 */ /* 0x008fe80000000400 */
[----:B----4-:R-:W-:Y:S04]  /*29e20*/  STS.U16 [R2+0x2400], R12 ;  /* 0x0024000c02007388 */ /* 0x010fe80000000400 */
[----:B------:R-:W-:Y:S04]  /*29e30*/  STS.U16 [R2+0x6400], R28 ;  /* 0x0064001c02007388 */ /* 0x000fe80000000400 */
[----:B--2---:R0:W-:Y:S04]  /*29e40*/  STL [R1+0x29bc], R4 ;  /* 0x0029bc0401007387 */ /* 0x0041e80000100800 */
[----:B0-----:R-:W2:Y:S04]  /*29e50*/  LDL.LU R4, [R1+0x554] ;  /* 0x0005540001047983 */ /* 0x001ea80000300800 */
[----:B------:R-:W3:Y:S04]  /*29e60*/  LDL.LU R15, [R1+0x54c] ;  /* 0x00054c00010f7983 */ /* 0x000ee80000300800 */
[----:B------:R-:W4:Y:S04]  /*29e70*/  LDL.LU R14, [R1+0x548] ;  /* 0x00054800010e7983 */ /* 0x000f280000300800 */
[----:B------:R-:W3:Y:S04]  /*29e80*/  LDL.LU R29, [R1+0x544] ;  /* 0x00054400011d7983 */ /* 0x000ee80000300800 */
[----:B------:R-:W4:Y:S04]  /*29e90*/  LDL.LU R27, [R1+0x540] ;  /* 0x00054000011b7983 */ /* 0x000f280000300800 */
[----:B------:R-:W4:Y:S04]  /*29ea0*/  LDL.LU R28, [R1+0x53c] ;  /* 0x00053c00011c7983 */ /* 0x000f280000300800 */
[----:B------:R-:W4:Y:S04]  /*29eb0*/  LDL.LU R25, [R1+0x538] ;  /* 0x0005380001197983 */ /* 0x000f280000300800 */
[----:B------:R-:W4:Y:S04]  /*29ec0*/  LDL.LU R23, [R1+0x534] ;  /* 0x0005340001177983 */ /* 0x000f280000300800 */
[----:B------:R-:W4:Y:S04]  /*29ed0*/  LDL.LU R21, [R1+0x530] ;  /* 0x0005300001157983 */ /* 0x000f280000300800 */
[----:B------:R-:W4:Y:S04]  /*29ee0*/  LDL.LU R19, [R1+0x52c] ;  /* 0x00052c0001137983 */ /* 0x000f280000300800 */
[----:B------:R-:W4:Y:S04]  /*29ef0*/  LDL.LU R17, [R1+0x528] ;  /* 0x0005280001117983 */ /* 0x000f280000300800 */
[----:B------:R-:W4:Y:S04]  /*29f00*/  LDL.LU R13, [R1+0x524] ;  /* 0x00052400010d7983 */ /* 0x000f280000300800 */
[----:B------:R0:W-:Y:S04]  /*29f10*/  STS.U16 [R2+0x2800], R11 ;  /* 0x0028000b02007388 */ /* 0x0001e80000000400 */
[----:B------:R-:W4:Y:S04]  /*29f20*/  LDL.LU R12, [R1+0x520] ;  /* 0x00052000010c7983 */ /* 0x000f280000300800 */
[----:B------:R1:W-:Y:S04]  /*29f30*/  STS.U16 [R2+0x2c00], R10 ;  /* 0x002c000a02007388 */ /* 0x0003e80000000400 */
[----:B0-----:R-:W4:Y:S04]  /*29f40*/  LDL.LU R11, [R1+0x51c] ;  /* 0x00051c00010b7983 */ /* 0x001f280000300800 */
[----:B------:R0:W-:Y:S04]  /*29f50*/  STS.U16 [R2+0x3000], R9 ;  /* 0x0030000902007388 */ /* 0x0001e80000000400 */
[----:B-1----:R-:W4:Y:S04]  /*29f60*/  LDL.LU R10, [R1+0x518] ;  /* 0x00051800010a7983 */ /* 0x002f280000300800 */
        /* <DEDUP_REMOVED lines=24> */
[----:B0-----:R-:W4:Y:S04]  /*2a0f0*/  LDL.LU R24, [R1+0x118] ;  /* 0x0001180001187983 */ /* 0x001f280000300800 */
[----:B--2---:R0:W-:Y:S04]  /*2a100*/  STS.U16 [R2+0x6c00], R4 ;  /* 0x006c000402007388 */ /* 0x0041e80000000400 */
[----:B0-----:R-:W2:Y:S04]  /*2a110*/  LDL.LU R4, [R1+0x29bc] ;  /* 0x0029bc0001047983 */ /* 0x001ea80000300800 */
[----:B---3--:R-:W-:Y:S04]  /*2a120*/  STS.U16 [R2+0x7400], R15 ;  /* 0x0074000f02007388 */ /* 0x008fe80000000400 */
[----:B----4-:R-:W-:Y:S04]  /*2a130*/  STS.U16 [R2+0x7800], R14 ;  /* 0x0078000e02007388 */ /* 0x010fe80000000400 */
[----:B------:R-:W-:Y:S04]  /*2a140*/  STS.U16 [R2+0x7c00], R29 ;  /* 0x007c001d02007388 */ /* 0x000fe80000000400 */
[----:B--2---:R0:W-:Y:S02]  /*2a150*/  STS.U16 [R2+0x7000], R4 ;  /* 0x0070000402007388 */ /* 0x0041e40000000400 */
[----:B0-----:R-:W-:-:S05]  /*2a160*/  LOP3.LUT R4, R2, 0x10, RZ, 0x3c, !PT ;  /* 0x0000001002047812 */ /* 0x001fca00078e3cff */
[----:B------:R-:W-:Y:S04]  /*2a170*/  STS.U16 [R4+0x80], R27 ;  /* 0x0000801b04007388 */ /* 0x000fe80000000400 */
[----:B------:R0:W-:Y:S04]  /*2a180*/  STS.U16 [R4+0x480], R28 ;  /* 0x0004801c04007388 */ /* 0x0001e80000000400 */
[----:B------:R-:W-:Y:S04]  /*2a190*/  STS.U16 [R4+0x880], R25 ;  /* 0x0008801904007388 */ /* 0x000fe80000000400 */
        /* <DEDUP_REMOVED lines=14> */
[----:B0-----:R-:W2:Y:S04]  /*2a280*/  LDL.LU R28, [R1+0x114] ;  /* 0x00011400011c7983 */ /* 0x001ea80000300800 */
[----:B------:R0:W-:Y:S04]  /*2a290*/  STS.U16 [R4+0x4480], R7 ;  /* 0x0044800704007388 */ /* 0x0001e80000000400 */
[----:B0-----:R-:W3:Y:S04]  /*2a2a0*/  LDL.LU R7, [R1+0xc4] ;  /* 0x0000c40001077983 */ /* 0x001ee80000300800 */
[----:B---3--:R0:W-:Y:S04]  /*2a2b0*/  STL [R1+0x29b0], R7 ;  /* 0x0029b00701007387 */ /* 0x0081e80000100800 */
[----:B0-----:R-:W3:Y:S04]  /*2a2c0*/  LDL.LU R7, [R1+0xc8] ;  /* 0x0000c80001077983 */ /* 0x001ee80000300800 */
[----:B---3--:R0:W-:Y:S04]  /*2a2d0*/  STL [R1+0x29b4], R7 ;  /* 0x0029b40701007387 */ /* 0x0081e80000100800 */
[----:B0-----:R-:W3:Y:S04]  /*2a2e0*/  LDL.LU R7, [R1+0xcc] ;  /* 0x0000cc0001077983 */ /* 0x001ee80000300800 */
[----:B------:R-:W-:Y:S04]  /*2a2f0*/  STS.U16 [R4+0x4880], R6 ;  /* 0x0048800604007388 */ /* 0x000fe80000000400 */
[----:B------:R-:W-:Y:S04]  /*2a300*/  STS.U16 [R4+0x4c80], R5 ;  /* 0x004c800504007388 */ /* 0x000fe80000000400 */
[----:B------:R-:W-:Y:S04]  /*2a310*/  STS.U16 [R4+0x5080], R3 ;  /* 0x0050800304007388 */ /* 0x000fe80000000400 */
[----:B------:R-:W-:Y:S04]  /*2a320*/  STS.U16 [R4+0x5480], R16 ;  /* 0x0054801004007388 */ /* 0x000fe80000000400 */
[----:B------:R-:W-:Y:S04]  /*2a330*/  STS.U16 [R4+0x5880], R20 ;  /* 0x0058801404007388 */ /* 0x000fe80000000400 */
[----:B---3--:R0:W-:Y:S04]  /*2a340*/  STL [R1+0x29b8], R7 ;  /* 0x0029b80701007387 */ /* 0x0081e80000100800 */
[----:B0-----:R-:W3:Y:S04]  /*2a350*/  LDL.LU R7, [R1+0x110] ;  /* 0x0001100001077983 */ /* 0x001ee80000300800 */
[----:B------:R-:W4:Y:S04]  /*2a360*/  LDL.LU R0, [R1+0x4] ;  /* 0x0000040001007983 */ /* 0x000f280000300800 */
[----:B------:R-:W4:Y:S04]  /*2a370*/  LDL.LU R6, [R1+0xc0] ;  /* 0x0000c00001067983 */ /* 0x000f280000300800 */
[----:B------:R-:W4:Y:S04]  /*2a380*/  LDL.LU R5, [R1+0xbc] ;  /* 0x0000bc0001057983 */ /* 0x000f280000300800 */
[----:B------:R-:W4:Y:S04]  /*2a390*/  LDL.LU R3, [R1+0xb8] ;  /* 0x0000b80001037983 */ /* 0x000f280000300800 */
[----:B------:R-:W4:Y:S04]  /*2a3a0*/  LDL.LU R16, [R1+0xb4] ;  /* 0x0000b40001107983 */ /* 0x000f280000300800 */
[----:B------:R0:W-:Y:S04]  /*2a3b0*/  STS.U16 [R4+0x5c80], R24 ;  /* 0x005c801804007388 */ /* 0x0001e80000000400 */
[----:B------:R-:W4:Y:S04]  /*2a3c0*/  LDL.LU R20, [R1+0xb0] ;  /* 0x0000b00001147983 */ /* 0x000f280000300800 */
[----:B--2---:R1:W-:Y:S04]  /*2a3d0*/  STS.U16 [R4+0x6080], R28 ;  /* 0x0060801c04007388 */ /* 0x0043e80000000400 */
[----:B0-----:R-:W2:Y:S04]  /*2a3e0*/  LDL.LU R24, [R1+0xac] ;  /* 0x0000ac0001187983 */ /* 0x001ea80000300800 */
[----:B-1----:R-:W2:Y:S04]  /*2a3f0*/  LDL.LU R28, [R1+0xa8] ;  /* 0x0000a800011c7983 */ /* 0x002ea80000300800 */
        /* <DEDUP_REMOVED lines=18> */
[----:B---3--:R0:W-:Y:S04]  /*2a520*/  STS.U16 [R4+0x6480], R7 ;  /* 0x0064800704007388 */ /* 0x0081e80000000400 */
[----:B0-----:R-:W3:Y:S04]  /*2a530*/  LDL.LU R7, [R1+0x29b8] ;  /* 0x0029b80001077983 */ /* 0x001ee80000300800 */
[----:B---3--:R0:W-:Y:S04]  /*2a540*/  STS.U16 [R4+0x6880], R7 ;  /* 0x0068800704007388 */ /* 0x0081e80000000400 */
[----:B0-----:R-:W3:Y:S04]  /*2a550*/  LDL.LU R7, [R1+0x29b4] ;  /* 0x0029b40001077983 */ /* 0x001ee80000300800 */
[----:B------:R-:W0:Y:S04]  /*2a560*/  S2R R26, SR_TID.X ;  /* 0x00000000001a7919 */ /* 0x000e280000002100 */
[----:B---3--:R1:W-:Y:S04]  /*2a570*/  STS.U16 [R4+0x6c80], R7 ;  /* 0x006c800704007388 */ /* 0x0083e80000000400 */
[----:B-1----:R-:W3:Y:S01]  /*2a580*/  LDL.LU R7, [R1+0x29b0] ;  /* 0x0029b00001077983 */ /* 0x002ee20000300800 */
[----:B0-----:R-:W-:-:S05]  /*2a590*/  LOP3.LUT R26, R26, 0x3f, RZ, 0xc0, !PT ;  /* 0x0000003f1a1a7812 */ /* 0x001fca00078ec0ff */
[----:B------:R-:W-:-:S05]  /*2a5a0*/  IMAD.SHL.U32 R26, R26, 0x2, RZ ;  /* 0x000000021a1a7824 */ /* 0x000fca00078e00ff */
[----:B------:R-:W-:Y:S01]  /*2a5b0*/  LOP3.LUT R26, R26, 0x20, RZ, 0x3c, !PT ;  /* 0x000000201a1a7812 */ /* 0x000fe200078e3cff */
[----:B---3--:R0:W-:Y:S04]  /*2a5c0*/  STS.U16 [R4+0x7080], R7 ;  /* 0x0070800704007388 */ /* 0x0081e80000000400 */
[----:B----4-:R1:W-:Y:S04]  /*2a5d0*/  STS.U16 [R4+0x7480], R6 ;  /* 0x0074800604007388 */ /* 0x0103e80000000400 */
[----:B------:R3:W-:Y:S04]  /*2a5e0*/  STS.U16 [R4+0x7880], R5 ;  /* 0x0078800504007388 */ /* 0x0007e80000000400 */
[----:B0-----:R-:W4:Y:S04]  /*2a5f0*/  LDL.LU R7, [R1+0x29ac] ;  /* 0x0029ac0001077983 */ /* 0x001f280000300800 */
[----:B-1----:R-:W4:Y:S04]  /*2a600*/  LDL.LU R6, [R1+0x29a8] ;  /* 0x0029a80001067983 */ /* 0x002f280000300800 */
[----:B---3--:R-:W3:Y:S04]  /*2a610*/  LDL.LU R5, [R1+0x29a4] ;  /* 0x0029a40001057983 */ /* 0x008ee80000300800 */
[----:B------:R0:W-:Y:S04]  /*2a620*/  STS.U16 [R4+0x7c80], R3 ;  /* 0x007c800304007388 */ /* 0x0001e80000000400 */
[----:B------:R1:W-:Y:S04]  /*2a630*/  STS.U16 [R26+0x100], R16 ;  /* 0x000100101a007388 */ /* 0x0003e80000000400 */
[----:B------:R1:W-:Y:S04]  /*2a640*/  STS.U16 [R26+0x500], R20 ;  /* 0x000500141a007388 */ /* 0x0003e80000000400 */
[----:B0-----:R-:W3:Y:S04]  /*2a650*/  LDL.LU R4, [R1+0x29a0] ;  /* 0x0029a00001047983 */ /* 0x001ee80000300800 */
[----:B------:R-:W3:Y:S04]  /*2a660*/  LDL.LU R3, [R1+0x299c] ;  /* 0x00299c0001037983 */ /* 0x000ee80000300800 */
[----:B-1----:R-:W3:Y:S04]  /*2a670*/  LDL.LU R16, [R1+0x2998] ;  /* 0x0029980001107983 */ /* 0x002ee80000300800 */
[----:B--2---:R0:W-:Y:S04]  /*2a680*/  STS.U16 [R26+0x900], R24 ;  /* 0x000900181a007388 */ /* 0x0041e80000000400 */
[----:B------:R-:W2:Y:S04]  /*2a690*/  LDL.LU R20, [R1+0x2994] ;  /* 0x0029940001147983 */ /* 0x000ea80000300800 */
[----:B------:R1:W-:Y:S04]  /*2a6a0*/  STS.U16 [R26+0xd00], R28 ;  /* 0x000d001c1a007388 */ /* 0x0003e80000000400 */
[----:B0-----:R-:W2:Y:S04]  /*2a6b0*/  LDL.LU R24, [R1+0x2990] ;  /* 0x0029900001187983 */ /* 0x001ea80000300800 */
[----:B------:R-:W-:Y:S04]  /*2a6c0*/  STS.U16 [R26+0x1100], R2 ;  /* 0x001100021a007388 */ /* 0x000fe80000000400 */
[----:B-1----:R-:W2:Y:S04]  /*2a6d0*/  LDL.LU R28, [R1+0x298c] ;  /* 0x00298c00011c7983 */ /* 0x002ea80000300800 */
[----:B------:R0:W-:Y:S04]  /*2a6e0*/  STS.U16 [R26+0x1500], R15 ;  /* 0x0015000f1a007388 */ /* 0x0001e80000000400 */
[----:B0-----:R-:W2:Y:S04]  /*2a6f0*/  LDL.LU R15, [R1+0x5c] ;  /* 0x00005c00010f7983 */ /* 0x001ea80000300800 */
        /* <DEDUP_REMOVED lines=8> */
[----:B--2---:R0:W-:Y:S04]  /*2a780*/  STL [R1+0x2984], R15 ;  /* 0x0029840f01007387 */ /* 0x0041e80000100800 */
        /* <DEDUP_REMOVED lines=9> */
[----:B------:R0:W-:Y:S04]  /*2a820*/  STS.U16 [R26+0x5900], R0 ;  /* 0x005900001a007388 */ /* 0x0001e80000000400 */
[----:B0-----:R-:W0:Y:S02]  /*2a830*/  S2R R0, SR_TID.X ;  /* 0x0000000000007919 */ /* 0x001e240000002100 */
[----:B0-----:R-:W-:-:S02]  /*2a840*/  LOP3.LUT R2, R0, 0x3f, RZ, 0xc0, !PT ;  /* 0x0000003f00027812 */ /* 0x001fc400078ec0ff */
[----:B--2---:R0:W-:Y:S01]  /*2a850*/  STL [R1+0x2988], R15 ;  /* 0x0029880f01007387 */ /* 0x0041e20000100800 */
[----:B------:R-:W2:Y:S02]  /*2a860*/  LDL.LU R14, [R1+0x58] ;  /* 0x00005800010e7983 */ /* 0x000ea40000300800 */
[----:B------:R-:W2:Y:S02]  /*2a870*/  LDL.LU R29, [R1+0x54] ;  /* 0x00005400011d7983 */ /* 0x000ea40000300800 */
[----:B------:R-:W2:Y:S01]  /*2a880*/  LDL.LU R27, [R1+0x50] ;  /* 0x00005000011b7983 */ /* 0x000ea20000300800 */
[----:B------:R-:W2:Y:S01]  /*2a890*/  LDL.LU R25, [R1+0x4c] ;  /* 0x00004c0001197983 */ /* 0x000ea20000300800 */
[----:B------:R-:W2:Y:S02]  /*2a8a0*/  LDL.LU R23, [R1+0x48] ;  /* 0x0000480001177983 */ /* 0x000ea40000300800 */
[----:B------:R-:W2:Y:S02]  /*2a8b0*/  LDL.LU R21, [R1+0x44] ;  /* 0x0000440001157983 */ /* 0x000ea40000300800 */
[----:B------:R-:W2:Y:S01]  /*2a8c0*/  LDL.LU R19, [R1+0x40] ;  /* 0x0000400001137983 */ /* 0x000ea20000300800 */
[----:B------:R-:W2:Y:S01]  /*2a8d0*/  LDL.LU R17, [R1+0x3c] ;  /* 0x00003c0001117983 */ /* 0x000ea20000300800 */
[----:B------:R-:W2:Y:S02]  /*2a8e0*/  LDL.LU R13, [R1+0x38] ;  /* 0x00003800010d7983 */ /* 0x000ea40000300800 */
[----:B0-----:R-:W-:-:S02]  /*2a8f0*/  IMAD.SHL.U32 R15, R2, 0x2, RZ ;  /* 0x00000002020f7824 */ /* 0x001fc400078e00ff */
[----:B------:R-:W2:Y:S01]  /*2a900*/  LDL.LU R12, [R1+0x34] ;  /* 0x00003400010c7983 */ /* 0x000ea20000300800 */
[----:B------:R-:W2:Y:S01]  /*2a910*/  LDL.LU R11, [R1+0x30] ;  /* 0x00003000010b7983 */ /* 0x000ea20000300800 */
[----:B------:R-:W2:Y:S02]  /*2a920*/  LDL.LU R10, [R1+0x2c] ;  /* 0x00002c00010a7983 */ /* 0x000ea40000300800 */
[----:B------:R-:W2:Y:S01]  /*2a930*/  LDL.LU R9, [R1+0x28] ;  /* 0x0000280001097983 */ /* 0x000ea20000300800 */
[----:B------:R-:W-:Y:S01]  /*2a940*/  LOP3.LUT R15, R15, 0x20, RZ, 0x3c, !PT ;  /* 0x000000200f0f7812 */ /* 0x000fe200078e3cff */
[----:B------:R-:W2:Y:S01]  /*2a950*/  LDL.LU R8, [R1+0x24] ;  /* 0x0000240001087983 */ /* 0x000ea20000300800 */
[----:B------:R-:W2:Y:S02]  /*2a960*/  LDL.LU R18, [R1+0x20] ;  /* 0x0000200001127983 */ /* 0x000ea40000300800 */
[----:B------:R-:W2:Y:S02]  /*2a970*/  LDL.LU R22, [R1+0x1c] ;  /* 0x00001c0001167983 */ /* 0x000ea40000300800 */
[----:B------:R-:W2:Y:S01]  /*2a980*/  LDL.LU R26, [R1+0x18] ;  /* 0x00001800011a7983 */ /* 0x000ea20000300800 */
[----:B------:R-:W-:Y:S01]  /*2a990*/  STS.U16 [R15+0x5d00], R28 ;  /* 0x005d001c0f007388 */ /* 0x000fe20000000400 */
[----:B------:R-:W-:Y:S02]  /*2a9a0*/  STS.U16 [R15+0x6100], R24 ;  /* 0x006100180f007388 */ /* 0x000fe40000000400 */
[----:B------:R-:W-:Y:S02]  /*2a9b0*/  STS.U16 [R15+0x6500], R20 ;  /* 0x006500140f007388 */ /* 0x000fe40000000400 */
[----:B---3--:R-:W-:Y:S01]  /*2a9c0*/  STS.U16 [R15+0x6900], R16 ;  /* 0x006900100f007388 */ /* 0x008fe20000000400 */
[----:B------:R-:W-:Y:S04]  /*2a9d0*/  STS.U16 [R15+0x6d00], R3 ;  /* 0x006d00030f007388 */ /* 0x000fe80000000400 */
[----:B------:R-:W4:Y:S01]  /*2a9e0*/  LDL.LU R0, [R1+0x14] ;  /* 0x0000140001007983 */ /* 0x000f220000300800 */
[----:B------:R0:W-:Y:S02]  /*2a9f0*/  STS.U16 [R15+0x7100], R4 ;  /* 0x007100040f007388 */ /* 0x0001e40000000400 */
[----:B------:R-:W-:Y:S02]  /*2aa00*/  STL [R1+0x27c8], R28 ;  /* 0x0027c81c01007387 */ /* 0x000fe40000100800 */
[----:B------:R1:W-:Y:S01]  /*2aa10*/  STS.U16 [R15+0x7500], R5 ;  /* 0x007500050f007388 */ /* 0x0003e20000000400 */
[----:B----4-:R-:W-:Y:S01]  /*2aa20*/  STS.U16 [R15+0x7900], R6 ;  /* 0x007900060f007388 */ /* 0x010fe20000000400 */
[----:B------:R4:W-:Y:S03]  /*2aa30*/  STS.U16 [R15+0x7d00], R7 ;  /* 0x007d00070f007388 */ /* 0x0009e60000000400 */
[----:B0-----:R-:W2:Y:S01]  /*2aa40*/  LDL.LU R4, [R1+0x8] ;  /* 0x0000080001047983 */ /* 0x001ea20000300800 */
[----:B-1----:R-:W2:Y:S03]  /*2aa50*/  LDL.LU R5, [R1+0x10] ;  /* 0x0000100001057983 */ /* 0x002ea60000300800 */
[----:B----4-:R-:W4:Y:S01]  /*2aa60*/  LDL.LU R15, [R1+0x2988] ;  /* 0x00298800010f7983 */ /* 0x010f220000300800 */
[----:B------:R-:W-:-:S05]  /*2aa70*/  IMAD.SHL.U32 R2, R2, 0x2, RZ ;  /* 0x0000000202027824 */ /* 0x000fca00078e00ff */
[----:B------:R-:W-:-:S05]  /*2aa80*/  LOP3.LUT R2, R2, 0x30, RZ, 0x3c, !PT ;  /* 0x0000003002027812 */ /* 0x000fca00078e3cff */
[----:B----4-:R0:W-:Y:S04]  /*2aa90*/  STS.U16 [R2+0x180], R15 ;  /* 0x0001800f02007388 */ /* 0x0101e80000000400 */
[----:B0-----:R-:W4:Y:S04]  /*2aaa0*/  LDL.LU R15, [R1+0x2984] ;  /* 0x00298400010f7983 */ /* 0x001f280000300800 */
[----:B----4-:R0:W-:Y:S01]  /*2aab0*/  STS.U16 [R2+0x580], R15 ;  /* 0x0005800f02007388 */ /* 0x0101e20000000400 */
[----:B--2---:R1:W-:Y:S02]  /*2aac0*/  STS.U16 [R2+0x980], R14 ;  /* 0x0009800e02007388 */ /* 0x0043e40000000400 */
[----:B------:R2:W-:Y:S02]  /*2aad0*/  STS.U16 [R2+0xd80], R29 ;  /* 0x000d801d02007388 */ /* 0x0005e40000000400 */
[----:B------:R4:W-:Y:S01]  /*2aae0*/  STS.U16 [R2+0x1180], R27 ;  /* 0x0011801b02007388 */ /* 0x0009e20000000400 */
[----:B------:R4:W-:Y:S01]  /*2aaf0*/  STS.U16 [R2+0x1580], R25 ;  /* 0x0015801902007388 */ /* 0x0009e20000000400 */
[----:B------:R4:W-:Y:S03]  /*2ab00*/  STS.U16 [R2+0x1980], R23 ;  /* 0x0019801702007388 */ /* 0x0009e60000000400 */
[----:B0-----:R-:W3:Y:S01]  /*2ab10*/  LDL.LU R15, [R1+0x2980] ;  /* 0x00298000010f7983 */ /* 0x001ee20000300800 */
[----:B-1----:R-:W3:Y:S02]  /*2ab20*/  LDL.LU R14, [R1+0x297c] ;  /* 0x00297c00010e7983 */ /* 0x002ee40000300800 */
[----:B--2---:R-:W2:Y:S02]  /*2ab30*/  LDL.LU R29, [R1+0x2978] ;  /* 0x00297800011d7983 */ /* 0x004ea40000300800 */
[----:B----4-:R-:W4:Y:S01]  /*2ab40*/  LDL.LU R27, [R1+0x2974] ;  /* 0x00297400011b7983 */ /* 0x010f220000300800 */
[----:B------:R-:W2:Y:S01]  /*2ab50*/  LDL.LU R25, [R1+0x2970] ;  /* 0x0029700001197983 */ /* 0x000ea20000300800 */
[----:B------:R-:W2:Y:S03]  /*2ab60*/  LDL.LU R23, [R1+0x296c] ;  /* 0x00296c0001177983 */ /* 0x000ea60000300800 */
[----:B------:R0:W-:Y:S01]  /*2ab70*/  STS.U16 [R2+0x1d80], R21 ;  /* 0x001d801502007388 */ /* 0x0001e20000000400 */
[----:B------:R1:W-:Y:S02]  /*2ab80*/  STS.U16 [R2+0x2180], R19 ;  /* 0x0021801302007388 */ /* 0x0003e40000000400 */
[----:B------:R1:W-:Y:S02]  /*2ab90*/  STS.U16 [R2+0x2580], R17 ;  /* 0x0025801102007388 */ /* 0x0003e40000000400 */
[----:B------:R1:W-:Y:S01]  /*2aba0*/  STS.U16 [R2+0x2980], R13 ;  /* 0x0029800d02007388 */ /* 0x0003e20000000400 */
[----:B------:R1:W-:Y:S01]  /*2abb0*/  STS.U16 [R2+0x2d80], R12 ;  /* 0x002d800c02007388 */ /* 0x0003e20000000400 */
[----:B------:R1:W-:Y:S03]  /*2abc0*/  STS.U16 [R2+0x3180], R11 ;  /* 0x0031800b02007388 */ /* 0x0003e60000000400 */
[----:B0-----:R-:W2:Y:S01]  /*2abd0*/  LDL.LU R21, [R1+0x2968] ;  /* 0x0029680001157983 */ /* 0x001ea20000300800 */
[----:B-1----:R-:W2:Y:S03]  /*2abe0*/  LDL.LU R19, [R1+0x2964] ;  /* 0x0029640001137983 */ /* 0x002ea60000300800 */
[----:B------:R-:W2:Y:S01]  /*2abf0*/  LDL.LU R17, [R1+0x2960] ;  /* 0x0029600001117983 */ /* 0x000ea20000300800 */
[----:B------:R-:W2:Y:S03]  /*2ac00*/  LDL.LU R13, [R1+0x295c] ;  /* 0x00295c00010d7983 */ /* 0x000ea60000300800 */
        /* <DEDUP_REMOVED lines=14> */
[----:B------:R0:W-:Y:S04]  /*2acf0*/  STS.U16 [R2+0x4d80], R0 ;  /* 0x004d800002007388 */ /* 0x0001e80000000400 */
[----:B0-----:R-:W2:Y:S01]  /*2ad00*/  LDL.LU R0, [R1+0x2938] ;  /* 0x0029380001007983 */ /* 0x001ea20000300800 */
[----:B------:R-:W-:Y:S02]  /*2ad10*/  STS.U16 [R2+0x5180], R5 ;  /* 0x0051800502007388 */ /* 0x000fe40000000400 */
[----:B------:R-:W-:Y:S01]  /*2ad20*/  STS.U16 [R2+0x5580], R4 ;  /* 0x0055800402007388 */ /* 0x000fe20000000400 */
[----:B--2---:R0:W-:Y:S04]  /*2ad30*/  STS.U16 [R2+0x5980], R0 ;  /* 0x0059800002007388 */ /* 0x0041e80000000400 */
[----:B0-----:R-:W2:Y:S01]  /*2ad40*/  LDL.LU R0, [R1+0x2934] ;  /* 0x0029340001007983 */ /* 0x001ea20000300800 */
[----:B------:R-:W2:Y:S02]  /*2ad50*/  LDL R5, [R1+0x830] ;  /* 0x0008300001057983 */ /* 0x000ea40000100800 */
[----:B------:R-:W2:Y:S01]  /*2ad60*/  LDL R4, [R1+0xfb8] ;  /* 0x000fb80001047983 */ /* 0x000ea20000100800 */
[----:B---3--:R-:W-:Y:S01]  /*2ad70*/  PRMT R15, RZ, 0x7610, R15 ;  /* 0x00007610ff0f7816 */ /* 0x008fe2000000000f */
[----:B------:R-:W-:Y:S01]  /*2ad80*/  STS.U16 [R2+0x5d80], R26 ;  /* 0x005d801a02007388 */ /* 0x000fe20000000400 */
[----:B------:R-:W-:Y:S02]  /*2ad90*/  STS.U16 [R2+0x6180], R22 ;  /* 0x0061801602007388 */ /* 0x000fe40000000400 */
[----:B------:R-:W-:Y:S02]  /*2ada0*/  STS.U16 [R2+0x6580], R18 ;  /* 0x0065801202007388 */ /* 0x000fe40000000400 */
[----:B------:R-:W-:Y:S01]  /*2adb0*/  STS.U16 [R2+0x6980], R8 ;  /* 0x0069800802007388 */ /* 0x000fe20000000400 */
[----:B------:R-:W-:Y:S01]  /*2adc0*/  STS.U16 [R2+0x6d80], R9 ;  /* 0x006d800902007388 */ /* 0x000fe20000000400 */
[----:B------:R-:W-:Y:S02]  /*2add0*/  STS.U16 [R2+0x7180], R10 ;  /* 0x0071800a02007388 */ /* 0x000fe40000000400 */
[----:B------:R-:W-:Y:S02]  /*2ade0*/  STS.U16 [R2+0x7580], R11 ;  /* 0x0075800b02007388 */ /* 0x000fe40000000400 */
[----:B------:R-:W-:Y:S01]  /*2adf0*/  STS.U16 [R2+0x7980], R12 ;  /* 0x0079800c02007388 */ /* 0x000fe20000000400 */
[----:B--2---:R-:W2:Y:S04]  /*2ae00*/  @!P0 LDG.E.U16 R15, [R4.64] ;  /* 0x00000006040f8981 */ /* 0x004ea8000c1e1500 */
[----:B------:R0:W-:Y:S01]  /*2ae10*/  STS.U16 [R2+0x7d80], R13 ;  /* 0x007d800d02007388 */ /* 0x0001e20000000400 */
[----:B------:R-:W-:Y:S02]  /*2ae20*/  STS.U16 [R0+0x200], R17 ;  /* 0x0002001100007388 */ /* 0x000fe40000000400 */
[----:B------:R-:W-:Y:S02]  /*2ae30*/  STS.U16 [R0+0x600], R19 ;  /* 0x0006001300007388 */ /* 0x000fe40000000400 */
[----:B------:R-:W-:Y:S01]  /*2ae40*/  STS.U16 [R0+0xa00], R21 ;  /* 0x000a001500007388 */ /* 0x000fe20000000400 */
[----:B------:R-:W-:Y:S01]  /*2ae50*/  STS.U16 [R0+0xe00], R23 ;  /* 0x000e001700007388 */ /* 0x000fe20000000400 */
[----:B------:R-:W-:Y:S02]  /*2ae60*/  STS.U16 [R0+0x1200], R25 ;  /* 0x0012001900007388 */ /* 0x000fe40000000400 */
[----:B----4-:R-:W-:Y:S02]  /*2ae70*/  STS.U16 [R0+0x1600], R27 ;  /* 0x0016001b00007388 */ /* 0x010fe40000000400 */
[----:B------:R1:W-:Y:S01]  /*2ae80*/  STS.U16 [R0+0x1a00], R29 ;  /* 0x001a001d00007388 */ /* 0x0003e20000000400 */
[----:B0-----:R-:W3:Y:S04]  /*2ae90*/  LDL.LU R2, [R1+0x1004] ;  /* 0x0010040001027983 */ /* 0x001ee80000300800 */
[----:B-1----:R-:W4:Y:S04]  /*2aea0*/  LDL.LU R0, [R1+0x2930] ;  /* 0x0029300001007983 */ /* 0x002f280000300800 */
[----:B--2---:R0:W-:Y:S04]  /*2aeb0*/  STL [R1+0x588], R15 ;  /* 0x0005880f01007387 */ /* 0x0041e80000100800 */
[----:B0-----:R-:W2:Y:S01]  /*2aec0*/  LDL.LU R15, [R1+0x292c] ;  /* 0x00292c00010f7983 */ /* 0x001ea20000300800 */
[----:B------:R-:W2:Y:S02]  /*2aed0*/  LDL R4, [R1+0x82c] ;  /* 0x00082c0001047983 */ /* 0x000ea40000100800 */
[----:B------:R-:W2:Y:S01]  /*2aee0*/  LDL R5, [R1+0xfb4] ;  /* 0x000fb40001057983 */ /* 0x000ea20000100800 */
[----:B----4-:R-:W-:-:S02]  /*2aef0*/  PRMT R0, RZ, 0x7610, R0 ;  /* 0x00007610ff007816 */ /* 0x010fc40000000000 */
[----:B--2---:R-:W-:-:S04]  /*2af00*/  @!P0 LOP3.LUT R5, R5, R4, RZ, 0x3c, !PT ;  /* 0x0000000405058212 */ /* 0x004fc800078e3cff */
[----:B------:R-:W-:-:S04]  /*2af10*/  @!P0 LOP3.LUT R4, R5, R4, RZ, 0x3c, !PT ;  /* 0x0000000405048212 */ /* 0x000fc800078e3cff */
[----:B------:R-:W-:-:S05]  /*2af20*/  @!P0 LOP3.LUT R5, R5, R4, RZ, 0x3c, !PT ;  /* 0x0000000405058212 */ /* 0x000fca00078e3cff */
[----:B------:R-:W2:Y:S04]  /*2af30*/  @!P0 LDG.E.U16 R0, [R4.64] ;  /* 0x0000000604008981 */ /* 0x000ea8000c1e1500 */
[----:B--2---:R0:W-:Y:S04]  /*2af40*/  STL [R1+0x584], R0 ;  /* 0x0005840001007387 */ /* 0x0041e80000100800 */
[----:B0-----:R-:W2:Y:S01]  /*2af50*/  LDL.LU R0, [R1+0x2928] ;  /* 0x0029280001007983 */ /* 0x001ea20000300800 */
[----:B------:R-:W4:Y:S02]  /*2af60*/  LDL R4, [R1+0xfac] ;  /* 0x000fac0001047983 */ /* 0x000f240000100800 */
[----:B------:R-:W4:Y:S01]  /*2af70*/  LDL R5, [R1+0xfb0] ;  /* 0x000fb00001057983 */ /* 0x000f220000100800 */
[----:B------:R-:W-:-:S02]  /*2af80*/  PRMT R14, RZ, 0x7610, R14 ;  /* 0x00007610ff0e7816 */ /* 0x000fc4000000000e */
[----:B----4-:R-:W-:-:S04]  /*2af90*/  @!P0 LOP3.LUT R5, R5, R4, RZ, 0x3c, !PT ;  /* 0x0000000405058212 */ /* 0x010fc800078e3cff */
[----:B------:R-:W-:-:S04]  /*2afa0*/  @!P0 LOP3.LUT R4, R5, R4, RZ, 0x3c, !PT ;  /* 0x0000000405048212 */ /* 0x000fc800078e3cff */
[----:B------:R-:W-:-:S05]  /*2afb0*/  @!P0 LOP3.LUT R5, R5, R4, RZ, 0x3c, !PT ;  /* 0x0000000405058212 */ /* 0x000fca00078e3cff */
[----:B------:R-:W4:Y:S04]  /*2afc0*/  @!P0 LDG.E.U16 R14, [R4.64] ;  /* 0x00000006040e8981 */ /* 0x000f28000c1e1500 */
[----:B----4-:R0:W-:Y:S04]  /*2afd0*/  STL [R1+0x580], R14 ;  /* 0x0005800e01007387 */ /* 0x0101e80000100800 */
[----:B0-----:R-:W4:Y:S01]  /*2afe0*/  LDL.LU R14, [R1+0x2924] ;  /* 0x00292400010e7983 */ /* 0x001f220000300800 */
[----:B------:R-:W3:Y:S02]  /*2aff0*/  LDL R4, [R1+0xf7c] ;  /* 0x000f7c0001047983 */ /* 0x000ee40000100800 */
[----:B------:R-:W3:Y:S01]  /*2b000*/  LDL R5, [R1+0xf80] ;  /* 0x000f800001057983 */ /* 0x000ee20000100800 */
[----:B--2---:R-:W-:-:S02]  /*2b010*/  PRMT R0, RZ, 0x7610, R0 ;  /* 0x00007610ff007816 */ /* 0x004fc40000000000 */
[----:B---3--:R-:W-:-:S04]  /*2b020*/  @!P0 LOP3.LUT R5, R5, R4, RZ, 0x3c, !PT ;  /* 0x0000000405058212 */ /* 0x008fc800078e3cff */
[----:B------:R-:W-:-:S04]  /*2b030*/  @!P0 LOP3.LUT R4, R5, R4, RZ, 0x3c, !PT ;  /* 0x0000000405048212 */ /* 0x000fc800078e3cff */
[----:B------:R-:W-:-:S05]  /*2b040*/  @!P0 LOP3.LUT R5, R5, R4, RZ, 0x3c, !PT ;  /* 0x0000000405058212 */ /* 0x000fca00078e3cff */
[----:B------:R-:W2:Y:S04]  /*2b050*/  @!P0 LDG.E.U16 R0, [R4.64] ;  /* 0x0000000604008981 */ /* 0x000ea8000c1e1500 */
[----:B--2---:R0:W-:Y:S04]  /*2b060*/  STL [R1+0x57c], R0 ;  /* 0x00057c0001007387 */ /* 0x0041e80000100800 */
[----:B0-----:R-:W2:Y:S01]  /*2b070*/  LDL.LU R0, [R1+0x2920] ;  /* 0x0029200001007983 */ /* 0x001ea20000300800 */
[----:B------:R-:W3:Y:S02]  /*2b080*/  LDL R4, [R1+0xf74] ;  /* 0x000f740001047983 */ /* 0x000ee40000100800 */
[----:B------:R-:W3:Y:S01]  /*2b090*/  LDL R5, [R1+0xf78] ;  /* 0x000f780001057983 */ /* 0x000ee20000100800 */
[----:B----4-:R-:W-:-:S02]  /*2b0a0*/  PRMT R14, RZ, 0x7610, R14 ;  /* 0x00007610ff0e7816 */ /* 0x010fc4000000000e */
[----:B---3--:R-:W-:-:S04]  /*2b0b0*/  @!P0 LOP3.LUT R5, R5, R4, RZ, 0x3c, !PT ;  /* 0x0000000405058212 */ /* 0x008fc800078e3cff */
[----:B------:R-:W-:-:S04]  /*2b0c0*/  @!P0 LOP3.LUT R4, R5, R4, RZ, 0x3c, !PT ;  /* 0x0000000405048212 */ /* 0x000fc800078e3cff */
[----:B------:R-:W-:-:S05]  /*2b0d0*/  @!P0 LOP3.LUT R5, R5, R4, RZ, 0x3c, !PT ;  /* 0x0000000405058212 */ /* 0x000fca00078e3cff */
[----:B------:R-:W3:Y:S04]  /*2b0e0*/  @!P0 LDG.E.U16 R14, [R4.64] ;  /* 0x00000006040e8981 */ /* 0x000ee8000c1e1500 */
[----:B---3--:R0:W-:Y:S04]  /*2b0f0*/  STL [R1+0x578], R14 ;  /* 0x0005780e01007387 */ /* 0x0081e80000100800 */
[----:B0-----:R-:W3:Y:S01]  /*2b100*/  LDL.LU R14, [R1+0x291c] ;  /* 0x00291c00010e7983 */ /* 0x001ee20000300800 */
[----:B------:R-:W4:Y:S02]  /*2b110*/  LDL R4, [R1+0xf6c] ;  /* 0x000f6c0001047983 */ /* 0x000f240000100800 */
[----:B------:R-:W4:Y:S01]  /*2b120*/  LDL R5, [R1+0xf70] ;  /* 0x000f700001057983 */ /* 0x000f220000100800 */
[----:B--2---:R-:W-:-:S02]  /*2b130*/  PRMT R0, RZ, 0x7610, R0 ;  /* 0x00007610ff007816 */ /* 0x004fc40000000000 */
[----:B----4-:R-:W-:-:S04]  /*2b140*/  @!P0 LOP3.LUT R5, R5, R4, RZ, 0x3c, !PT ;  /* 0x0000000405058212 */ /* 0x010fc800078e3cff */
[----:B------:R-:W-:-:S04]  /*2b150*/  @!P0 LOP3.LUT R4, R5, R4, RZ, 0x3c, !PT ;  /* 0x0000000405048212 */ /* 0x000fc800078e3cff */
[----:B------:R-:W-:-:S05]  /*2b160*/  @!P0 LOP3.LUT R5, R5, R4, RZ, 0x3c, !PT ;  /* 0x0000000405058212 */ /* 0x000fca00078e3cff */
[----:B------:R-:W2:Y:S04]  /*2b170*/  @!P0 LDG.E.U16 R0, [R4.64] ;  /* 0x0000000604008981 */ /* 0x000ea8000c1e1500 */
[----:B--2---:R0:W-:Y:S04]  /*2b180*/  STL [R1+0x574], R0 ;  /* 0x0005740001007387 */ /* 0x0041e80000100800 */
[----:B0-----:R-:W2:Y:S01]  /*2b190*/  LDL.LU R0, [R1+0x2918] ;  /* 0x0029180001007983 */ /* 0x001ea20000300800 */
[----:B------:R-:W4:Y:S02]  /*2b1a0*/  LDL R4, [R1+0xf3c] ;  /* 0x000f3c0001047983 */ /* 0x000f240000100800 */
[----:B------:R-:W4:Y:S01]  /*2b1b0*/  LDL R5, [R1+0xf40] ;  /* 0x000f400001057983 */ /* 0x000f220000100800 */
[----:B---3--:R-:W-:-:S02]  /*2b1c0*/  PRMT R14, RZ, 0x7610, R14 ;  /* 0x00007610ff0e7816 */ /* 0x008fc4000000000e */
[----:B----4-:R-:W-:-:S04]  /*2b1d0*/  @!P0 LOP3.LUT R5, R5, R4, RZ, 0x3c, !PT ;  /* 0x0000000405058212 */ /* 0x010fc800078e3cff */
        /* <DEDUP_REMOVED lines=375> */
[----:B------:R-:W4:Y:S02]  /*2c950*/  LDL R5, [R1+0xc70] ;  /* 0x000c700001057983 */ /* 0x000f240000100800 */
[----:B----4-:R-:W-:-:S02]  /*2c960*/  @!P0 LOP3.LUT R5, R5, R4, RZ, 0x3c, !PT ;  /* 0x0000000405058212 */ /* 0x010fc400078e3cff */
[----:B--2---:R-:W-:Y:S02]  /*2c970*/  PRMT R0, RZ, 0x7610, R0 ;  /* 0x00007610ff007816 */ /* 0x004fe40000000000 */
        /* <DEDUP_REMOVED lines=272> */
[----:B------:R0:W4:Y:S04]  /*2da80*/  @!P0 LDG.E.U16 R13, [R4.64] ;  /* 0x00000006040d8981 */ /* 0x000128000c1e1500 */
[----:B0-----:R-:W3:Y:S04]  /*2da90*/  LDL R4, [R1+0xa74] ;  /* 0x000a740001047983 */ /* 0x001ee80000100800 */
[----:B------:R-:W3:Y:S01]  /*2daa0*/  LDL R5, [R1+0xa78] ;  /* 0x000a780001057983 */ /* 0x000ee20000100800 */
[----:B--2---:R-:W-:Y:S02]  /*2dab0*/  PRMT R0, RZ, 0x7610, R0 ;  /* 0x00007610ff007816 */ /* 0x004fe40000000000 */
[----:B---3--:R-:W-:-:S04]  /*2dac0*/  @!P0 LOP3.LUT R5, R5, R4, RZ, 0x3c, !PT ;  /* 0x0000000405058212 */ /* 0x008fc800078e3cff */
[----:B------:R-:W-:-:S04]  /*2dad0*/  @!P0 LOP3.LUT R4, R5, R4, RZ, 0x3c, !PT ;  /* 0x0000000405048212 */ /* 0x000fc800078e3cff */
[----:B------:R-:W-:-:S05]  /*2dae0*/  @!P0 LOP3.LUT R5, R5, R4, RZ, 0x3c, !PT ;  /* 0x0000000405058212 */ /* 0x000fca00078e3cff */
[----:B------:R-:W2:Y:S04]  /*2daf0*/  @!P0 LDG.E.U16 R0, [R4.64] ;  /* 0x0000000604008981 */ /* 0x000ea8000c1e1500 */
[----:B----4-:R0:W-:Y:S04]  /*2db00*/  STL [R1+0x44], R13 ;  /* 0x0000440d01007387 */ /* 0x0101e80000100800 */
[----:B0-----:R-:W3:Y:S04]  /*2db10*/  LDL R13, [R1+0xa30] ;  /* 0x000a3000010d7983 */ /* 0x001ee80000100800 */
        /* <DEDUP_REMOVED lines=8> */
[----:B------:R0:W2:Y:S04]  /*2dba0*/  @!P0 LDG.E.U16 R0, [R4.64] ;  /* 0x0000000604008981 */ /* 0x0000a8000c1e1500 */
[----:B0-----:R-:W4:Y:S04]  /*2dbb0*/  LDL R4, [R1+0xa44] ;  /* 0x000a440001047983 */ /* 0x001f280000100800 */
[----:B------:R-:W4:Y:S01]  /*2dbc0*/  LDL R5, [R1+0xa48] ;  /* 0x000a480001057983 */ /* 0x000f220000100800 */
[----:B------:R-:W-:Y:S02]  /*2dbd0*/  PRMT R14, RZ, 0x7610, R14 ;  /* 0x00007610ff0e7816 */ /* 0x000fe4000000000e */
[----:B----4-:R-:W-:-:S04]  /*2dbe0*/  @!P0 LOP3.LUT R5, R5, R4, RZ, 0x3c, !PT ;  /* 0x0000000405058212 */ /* 0x010fc800078e3cff */
[----:B------:R-:W-:-:S04]  /*2dbf0*/  @!P0 LOP3.LUT R4, R5, R4, RZ, 0x3c, !PT ;  /* 0x0000000405048212 */ /* 0x000fc800078e3cff */
[----:B------:R-:W-:-:S05]  /*2dc00*/  @!P0 LOP3.LUT R5, R5, R4, RZ, 0x3c, !PT ;  /* 0x0000000405058212 */ /* 0x000fca00078e3cff */
[----:B------:R-:W4:Y:S04]  /*2dc10*/  @!P0 LDG.E.U16 R14, [R4.64] ;  /* 0x00000006040e8981 */ /* 0x000f28000c1e1500 */
[----:B--2---:R-:W-:Y:S04]  /*2dc20*/  STL [R1+0x2778], R0 ;  /* 0x0027780001007387 */ /* 0x004fe80000100800 */
[----:B----4-:R0:W-:Y:S04]  /*2dc30*/  STL [R1+0x38], R14 ;  /* 0x0000380e01007387 */ /* 0x0101e80000100800 */
        /* <DEDUP_REMOVED lines=16> */
[----:B------:R-:W2:Y:S01]  /*2dd40*/  @!P0 LDG.E.U16 R14, [R4.64] ;  /* 0x00000006040e8981 */ /* 0x000ea2000c1e1500 */
[----:B------:R-:W-:-:S03]  /*2dd50*/  PRMT R12, RZ, 0x7610, R12 ;  /* 0x00007610ff0c7816 */ /* 0x000fc6000000000c */
[----:B--2---:R0:W-:Y:S04]  /*2dd60*/  STL [R1+0x30], R14 ;  /* 0x0000300e01007387 */ /* 0x0041e80000100800 */
[----:B0-----:R-:W2:Y:S01]  /*2dd70*/  LDL.LU R14, [R1+0x27e8] ;  /* 0x0027e800010e7983 */ /* 0x001ea20000300800 */
[----:B------:R-:W4:Y:S02]  /*2dd80*/  LDL R5, [R1+0xa2c] ;  /* 0x000a2c0001057983 */ /* 0x000f240000100800 */
[----:B---3--:R-:W-:Y:S02]  /*2dd90*/  @!P0 IMAD.MOV.U32 R4, RZ, RZ, R13 ;  /* 0x000000ffff048224 */ /* 0x008fe400078e000d */
[----:B------:R-:W3:Y:S04]  /*2dda0*/  LDL R13, [R1+0x9bc] ;  /* 0x0009bc00010d7983 */ /* 0x000ee80000100800 */
[----:B----4-:R0:W4:Y:S04]  /*2ddb0*/  @!P0 LDG.E.U16 R12, [R4.64] ;  /* 0x00000006040c8981 */ /* 0x010128000c1e1500 */
[----:B0-----:R-:W3:Y:S04]  /*2ddc0*/  LDL R4, [R1+0xa04] ;  /* 0x000a040001047983 */ /* 0x001ee80000100800 */
[----:B------:R-:W3:Y:S01]  /*2ddd0*/  LDL R5, [R1+0xa08] ;  /* 0x000a080001057983 */ /* 0x000ee20000100800 */
[----:B--2---:R-:W-:-:S02]  /*2dde0*/  PRMT R14, RZ, 0x7610, R14 ;  /* 0x00007610ff0e7816 */ /* 0x004fc4000000000e */
        /* <DEDUP_REMOVED lines=38> */
[-C--:B----4-:R-:W-:Y:S02]  /*2e050*/  @!P0 LOP3.LUT R5, R5, R4.reuse, RZ, 0x3c, !PT ;  /* 0x0000000405058212 */ /* 0x090fe400078e3cff */
[----:B--2---:R-:W-:Y:S02]  /*2e060*/  PRMT R14, RZ, 0x7610, R14 ;  /* 0x00007610ff0e7816 */ /* 0x004fe4000000000e */
[----:B------:R-:W-:-:S04]  /*2e070*/  @!P0 LOP3.LUT R4, R5, R4, RZ, 0x3c, !PT ;  /* 0x0000000405048212 */ /* 0x000fc800078e3cff */
[----:B------:R-:W-:-:S05]  /*2e080*/  @!P0 LOP3.LUT R5, R5, R4, RZ, 0x3c, !PT ;  /* 0x0000000405058212 */ /* 0x000fca00078e3cff */
[----:B------:R3:W2:Y:S02]  /*2e090*/  @!P0 LDG.E.U16 R14, [R4.64] ;  /* 0x00000006040e8981 */ /* 0x0006a4000c1e1500 */
[----:B---3--:R-:W-:Y:S02]  /*2e0a0*/  @!P0 IMAD.MOV.U32 R4, RZ, RZ, R12 ;  /* 0x000000ffff048224 */ /* 0x008fe400078e000c */
[----:B------:R-:W-:-:S05]  /*2e0b0*/  @!P0 IMAD.MOV.U32 R5, RZ, RZ, R13 ;  /* 0x000000ffff058224 */ /* 0x000fca00078e000d */
[----:B------:R-:W3:Y:S04]  /*2e0c0*/  @!P0 LDG.E.U16 R15, [R4.64] ;  /* 0x00000006040f8981 */ /* 0x000ee8000c1e1500 */
[----:B--2---:R0:W-:Y:S01]  /*2e0d0*/  STL [R1+0x18], R14 ;  /* 0x0000180e01007387 */ /* 0x0041e20000100800 */
[----:B------:R-:W2:Y:S02]  /*2e0e0*/  LDL R13, [R1+0x974] ;  /* 0x00097400010d7983 */ /* 0x000ea40000100800 */
[----:B------:R-:W4:Y:S01]  /*2e0f0*/  LDL R12, [R1+0x978] ;  /* 0x00097800010c7983 */ /* 0x000f220000100800 */
[----:B0-----:R-:W2:Y:S04]  /*2e100*/  LDL R14, [R1+0x980] ;  /* 0x00098000010e7983 */ /* 0x001ea80000100800 */
[----:B---3--:R0:W-:Y:S04]  /*2e110*/  STL [R1+0x14], R15 ;  /* 0x0000140f01007387 */ /* 0x0081e80000100800 */
[----:B0-----:R-:W3:Y:S01]  /*2e120*/  LDL.LU R15, [R1+0x27d4] ;  /* 0x0027d400010f7983 */ /* 0x001ee20000300800 */
[----:B------:R-:W2:Y:S02]  /*2e130*/  LDL R4, [R1+0x9b4] ;  /* 0x0009b40001047983 */ /* 0x000ea40000100800 */
[----:B------:R-:W2:Y:S02]  /*2e140*/  LDL R5, [R1+0x9b8] ;  /* 0x0009b80001057983 */ /* 0x000ea40000100800 */
[----:B--2---:R-:W-:-:S02]  /*2e150*/  @!P0 LOP3.LUT R5, R5, R4, RZ, 0x3c, !PT ;  /* 0x0000000405058212 */ /* 0x004fc400078e3cff */
[----:B---3--:R-:W-:Y:S02]  /*2e160*/  PRMT R15, RZ, 0x7610, R15 ;  /* 0x00007610ff0f7816 */ /* 0x008fe4000000000f */
[----:B------:R-:W-:-:S04]  /*2e170*/  @!P0 LOP3.LUT R4, R5, R4, RZ, 0x3c, !PT ;  /* 0x0000000405048212 */ /* 0x000fc800078e3cff */
[----:B------:R-:W-:-:S05]  /*2e180*/  @!P0 LOP3.LUT R5, R5, R4, RZ, 0x3c, !PT ;  /* 0x0000000405058212 */ /* 0x000fca00078e3cff */
[----:B------:R-:W2:Y:S04]  /*2e190*/  @!P0 LDG.E.U16 R15, [R4.64] ;  /* 0x00000006040f8981 */ /* 0x000ea8000c1e1500 */
[----:B--2---:R0:W-:Y:S04]  /*2e1a0*/  STL [R1+0x10], R15 ;  /* 0x0000100f01007387 */ /* 0x0041e80000100800 */
[----:B0-----:R-:W2:Y:S01]  /*2e1b0*/  LDL.LU R15, [R1+0x27d0] ;  /* 0x0027d000010f7983 */ /* 0x001ea20000300800 */
[----:B------:R-:W3:Y:S02]  /*2e1c0*/  LDL R4, [R1+0x9ac] ;  /* 0x0009ac0001047983 */ /* 0x000ee40000100800 */
[----:B------:R-:W3:Y:S02]  /*2e1d0*/  LDL R5, [R1+0x9b0] ;  /* 0x0009b00001057983 */ /* 0x000ee40000100800 */
[----:B---3--:R-:W-:-:S02]  /*2e1e0*/  @!P0 LOP3.LUT R5, R5, R4, RZ, 0x3c, !PT ;  /* 0x0000000405058212 */ /* 0x008fc400078e3cff */
[----:B--2---:R-:W-:Y:S02]  /*2e1f0*/  PRMT R15, RZ, 0x7610, R15 ;  /* 0x00007610ff0f7816 */ /* 0x004fe4000000000f */
        /* <DEDUP_REMOVED lines=11> */
[----:B------:R0:W2:Y:S04]  /*2e2b0*/  @!P0 LDG.E.U16 R15, [R4.64] ;  /* 0x00000006040f8981 */ /* 0x0000a8000c1e1500 */
[----:B0-----:R-:W3:Y:S01]  /*2e2c0*/  LDL R5, [R1+0x97c] ;  /* 0x00097c0001057983 */ /* 0x001ee20000100800 */
[----:B------:R-:W-:Y:S01]  /*2e2d0*/  PRMT R28, RZ, 0x7610, R28 ;  /* 0x00007610ff1c7816 */ /* 0x000fe2000000001c */
[----:B------:R-:W-:Y:S01]  /*2e2e0*/  @!P0 IMAD.MOV.U32 R4, RZ, RZ, R14 ;  /* 0x000000ffff048224 */ /* 0x000fe200078e000e */
[----:B------:R-:W-:-:S04]  /*2e2f0*/  PRMT R0, RZ, 0x7610, R0 ;  /* 0x00007610ff007816 */ /* 0x000fc80000000000 */
[----:B---3--:R4:W3:Y:S04]  /*2e300*/  @!P0 LDG.E.U16 R28, [R4.64] ;  /* 0x00000006041c8981 */ /* 0x0088e8000c1e1500 */
[----:B--2---:R0:W-:Y:S01]  /*2e310*/  STL [R1+0x8], R15 ;  /* 0x0000080f01007387 */ /* 0x0041e20000100800 */
[----:B------:R-:W2:Y:S02]  /*2e320*/  LDL R14, [R1+0x940] ;  /* 0x00094000010e7983 */ /* 0x000ea40000100800 */
[----:B----4-:R-:W-:Y:S02]  /*2e330*/  @!P0 IMAD.MOV.U32 R4, RZ, RZ, R12 ;  /* 0x000000ffff048224 */ /* 0x010fe400078e000c */
[----:B------:R-:W-:Y:S01]  /*2e340*/  @!P0 IMAD.MOV.U32 R5, RZ, RZ, R13 ;  /* 0x000000ffff058224 */ /* 0x000fe200078e000d */
[----:B0-----:R-:W4:Y:S04]  /*2e350*/  LDL R15, [R1+0x948] ;  /* 0x00094800010f7983 */ /* 0x001f280000100800 */
[----:B------:R0:W2:Y:S04]  /*2e360*/  @!P0 LDG.E.U16 R0, [R4.64] ;  /* 0x0000000604008981 */ /* 0x0000a8000c1e1500 */
[----:B---3--:R1:W-:Y:S04]  /*2e370*/  STL [R1+0x4], R28 ;  /* 0x0000041c01007387 */ /* 0x0083e80000100800 */
[----:B-1----:R-:W3:Y:S01]  /*2e380*/  LDL.LU R28, [R1+0x27c8] ;  /* 0x0027c800011c7983 */ /* 0x002ee20000300800 */
[----:B0-----:R-:W3:Y:S02]  /*2e390*/  LDL R4, [R1+0x96c] ;  /* 0x00096c0001047983 */ /* 0x001ee40000100800 */
[----:B------:R-:W3:Y:S02]  /*2e3a0*/  LDL R5, [R1+0x970] ;  /* 0x0009700001057983 */ /* 0x000ee40000100800 */
[----:B------:R-:W4:Y:S01]  /*2e3b0*/  LDL R13, [R1+0x934] ;  /* 0x00093400010d7983 */ /* 0x000f220000100800 */
[----:B------:R-:W4:Y:S01]  /*2e3c0*/  LDL R12, [R1+0x938] ;  /* 0x00093800010c7983 */ /* 0x000f220000100800 */
[----:B--2---:R0:W-:Y:S03]  /*2e3d0*/  STL [R1+0x278c], R0 ;  /* 0x00278c0001007387 */ /* 0x0041e60000100800 */
[----:B0-----:R-:W2:Y:S01]  /*2e3e0*/  LDL R0, [R1+0x93c] ;  /* 0x00093c0001007983 */ /* 0x001ea20000100800 */
[----:B---3--:R-:W-:-:S02]  /*2e3f0*/  @!P0 LOP3.LUT R5, R5, R4, RZ, 0x3c, !PT ;  /* 0x0000000405058212 */ /* 0x008fc400078e3cff */
[----:B------:R-:W-:Y:S02]  /*2e400*/  PRMT R28, RZ, 0x7610, R28 ;  /* 0x00007610ff1c7816 */ /* 0x000fe4000000001c */
[----:B------:R-:W-:-:S04]  /*2e410*/  @!P0 LOP3.LUT R4, R5, R4, RZ, 0x3c, !PT ;  /* 0x0000000405048212 */ /* 0x000fc800078e3cff */
[----:B------:R-:W-:-:S05]  /*2e420*/  @!P0 LOP3.LUT R5, R5, R4, RZ, 0x3c, !PT ;  /* 0x0000000405058212 */ /* 0x000fca00078e3cff */
[----:B------:R0:W3:Y:S04]  /*2e430*/  @!P0 LDG.E.U16 R28, [R4.64] ;  /* 0x00000006041c8981 */ /* 0x0000e8000c1e1500 */
[----:B0-----:R-:W2:Y:S01]  /*2e440*/  LDL R5, [R1+0x944] ;  /* 0x0009440001057983 */ /* 0x001ea20000100800 */
[----:B------:R-:W-:Y:S01]  /*2e450*/  PRMT R26, RZ, 0x7610, R26 ;  /* 0x00007610ff1a7816 */ /* 0x000fe2000000001a */
[----:B----4-:R-:W-:Y:S01]  /*2e460*/  @!P0 IMAD.MOV.U32 R4, RZ, RZ, R15 ;  /* 0x000000ffff048224 */ /* 0x010fe200078e000f */
[----:B------:R-:W-:-:S04]  /*2e470*/  PRMT R24, RZ, 0x7610, R24 ;  /* 0x00007610ff187816 */ /* 0x000fc80000000018 */
[----:B--2---:R0:W4:Y:S02]  /*2e480*/  @!P0 LDG.E.U16 R26, [R4.64] ;  /* 0x00000006041a8981 */ /* 0x004124000c1e1500 */
[----:B0-----:R-:W-:Y:S02]  /*2e490*/  @!P0 IMAD.MOV.U32 R4, RZ, RZ, R14 ;  /* 0x000000ffff048224 */ /* 0x001fe400078e000e */
[----:B------:R-:W-:-:S05]  /*2e4a0*/  @!P0 IMAD.MOV.U32 R5, RZ, RZ, R0 ;  /* 0x000000ffff058224 */ /* 0x000fca00078e0000 */
[----:B------:R0:W4:Y:S01]  /*2e4b0*/  @!P0 LDG.E.U16 R24, [R4.64] ;  /* 0x0000000604188981 */ /* 0x000122000c1e1500 */
[----:B------:R-:W-:-:S03]  /*2e4c0*/  PRMT R22, RZ, 0x7610, R22 ;  /* 0x00007610ff167816 */ /* 0x000fc60000000016 */
[----:B---3--:R1:W-:Y:S01]  /*2e4d0*/  STL [R1+0x277c], R28 ;  /* 0x00277c1c01007387 */ /* 0x0083e20000100800 */
[----:B------:R-:W3:Y:S02]  /*2e4e0*/  LDL R15, [R1+0x908] ;  /* 0x00090800010f7983 */ /* 0x000ee40000100800 */
[----:B------:R-:W4:Y:S02]  /*2e4f0*/  LDL R14, [R1+0x8c4] ;  /* 0x0008c400010e7983 */ /* 0x000f240000100800 */
[----:B------:R-:W4:Y:S02]  /*2e500*/  LDL R0, [R1+0x8c8] ;  /* 0x0008c80001007983 */ /* 0x000f240000100800 */
[----:B0-----:R-:W-:Y:S02]  /*2e510*/  @!P0 IMAD.MOV.U32 R4, RZ, RZ, R12 ;  /* 0x000000ffff048224 */ /* 0x001fe400078e000c */
[----:B------:R-:W-:-:S05]  /*2e520*/  @!P0 IMAD.MOV.U32 R5, RZ, RZ, R13 ;  /* 0x000000ffff058224 */ /* 0x000fca00078e000d */
[----:B------:R0:W4:Y:S04]  /*2e530*/  @!P0 LDG.E.U16 R22, [R4.64] ;  /* 0x0000000604168981 */ /* 0x000128000c1e1500 */
[----:B----4-:R4:W-:Y:S01]  /*2e540*/  STL [R1+0x27b0], R24 ;  /* 0x0027b01801007387 */ /* 0x0109e20000100800 */
[----:B0-----:R-:W2:Y:S01]  /*2e550*/  LDL R5, [R1+0x904] ;  /* 0x0009040001057983 */ /* 0x001ea20000100800 */
[----:B------:R-:W-:Y:S01]  /*2e560*/  PRMT R20, RZ, 0x7610, R20 ;  /* 0x00007610ff147816 */ /* 0x000fe20000000014 */
[----:B---3--:R-:W-:Y:S01]  /*2e570*/  @!P0 IMAD.MOV.U32 R4, RZ, RZ, R15 ;  /* 0x000000ffff048224 */ /* 0x008fe200078e000f */
[----:B------:R-:W-:Y:S01]  /*2e580*/  PRMT R10, RZ, 0x7610, R10 ;  /* 0x00007610ff0a7816 */ /* 0x000fe2000000000a */
[----:B-1----:R-:W3:Y:S04]  /*2e590*/  LDL R28, [R1+0x854] ;  /* 0x00085400011c7983 */ /* 0x002ee80000100800 */
[----:B------:R-:W3:Y:S04]  /*2e5a0*/  LDL R13, [R1+0xfec] ;  /* 0x000fec00010d7983 */ /* 0x000ee80000100800 */
[----:B------:R-:W3:Y:S04]  /*2e5b0*/  LDL R12, [R1+0x1018] ;  /* 0x00101800010c7983 */ /* 0x000ee80000100800 */
[----:B----4-:R-:W4:Y:S04]  /*2e5c0*/  LDL R24, [R1+0xfe8] ;  /* 0x000fe80001187983 */ /* 0x010f280000100800 */
[----:B------:R0:W-:Y:S01]  /*2e5d0*/  STL [R1+0x2790], R22 ;  /* 0x0027901601007387 */ /* 0x0001e20000100800 */
[----:B------:R-:W3:Y:S03]  /*2e5e0*/  LDL R15, [R1+0x900] ;  /* 0x00090000010f7983 */ /* 0x000ee60000100800 */
[----:B0-----:R-:W3:Y:S04]  /*2e5f0*/  LDL R22, [R1+0x8fc] ;  /* 0x0008fc0001167983 */ /* 0x001ee80000100800 */
[----:B--2---:R0:W2:Y:S02]  /*2e600*/  @!P0 LDG.E.U16 R20, [R4.64] ;  /* 0x0000000604148981 */ /* 0x0040a4000c1e1500 */
[----:B0-----:R-:W-:-:S02]  /*2e610*/  @!P0 IMAD.MOV.U32 R4, RZ, RZ, R0 ;  /* 0x000000ffff048224 */ /* 0x001fc400078e0000 */
[----:B------:R-:W-:Y:S01]  /*2e620*/  @!P0 IMAD.MOV.U32 R5, RZ, RZ, R14 ;  /* 0x000000ffff058224 */ /* 0x000fe200078e000e */
[----:B------:R-:W2:Y:S04]  /*2e630*/  LDL R0, [R1+0x8c0] ;  /* 0x0008c00001007983 */ /* 0x000ea80000100800 */
[----:B------:R-:W2:Y:S04]  /*2e640*/  LDL R14, [R1+0x8bc] ;  /* 0x0008bc00010e7983 */ /* 0x000ea80000100800 */
[----:B------:R0:W2:Y:S04]  /*2e650*/  @!P0 LDG.E.U16 R10, [R4.64] ;  /* 0x00000006040a8981 */ /* 0x0000a8000c1e1500 */
[----:B0-----:R-:W2:Y:S04]  /*2e660*/  LDL R4, [R1+0x884] ;  /* 0x0008840001047983 */ /* 0x001ea80000100800 */
[----:B------:R-:W2:Y:S01]  /*2e670*/  LDL R5, [R1+0x888] ;  /* 0x0008880001057983 */ /* 0x000ea20000100800 */
[----:B------:R-:W-:-:S02]  /*2e680*/  PRMT R9, RZ, 0x7610, R9 ;  /* 0x00007610ff097816 */ /* 0x000fc40000000009 */
[----:B------:R-:W-:Y:S02]  /*2e690*/  PRMT R8, RZ, 0x7610, R8 ;  /* 0x00007610ff087816 */ /* 0x000fe40000000008 */
[----:B------:R-:W-:Y:S02]  /*2e6a0*/  PRMT R7, RZ, 0x7610, R7 ;  /* 0x00007610ff077816 */ /* 0x000fe40000000007 */
[----:B------:R-:W-:Y:S02]  /*2e6b0*/  PRMT R18, RZ, 0x7610, R18 ;  /* 0x00007610ff127816 */ /* 0x000fe40000000012 */
[----:B------:R-:W-:Y:S02]  /*2e6c0*/  PRMT R6, RZ, 0x7610, R6 ;  /* 0x00007610ff067816 */ /* 0x000fe40000000006 */
[----:B--2---:R-:W-:-:S04]  /*2e6d0*/  @!P0 LOP3.LUT R5, R5, R4, RZ, 0x3c, !PT ;  /* 0x0000000405058212 */ /* 0x004fc800078e3cff */
[----:B------:R-:W-:-:S04]  /*2e6e0*/  @!P0 LOP3.LUT R4, R5, R4, RZ, 0x3c, !PT ;  /* 0x0000000405048212 */ /* 0x000fc800078e3cff */
[----:B------:R-:W-:-:S05]  /*2e6f0*/  @!P0 LOP3.LUT R5, R5, R4, RZ, 0x3c, !PT ;  /* 0x0000000405058212 */ /* 0x000fca00078e3cff */
[----:B------:R4:W2:Y:S02]  /*2e700*/  @!P0 LDG.E.U16 R9, [R4.64] ;  /* 0x0000000604098981 */ /* 0x0008a4000c1e1500 */
[----:B----4-:R-:W-:Y:S02]  /*2e710*/  @!P0 IMAD.MOV.U32 R4, RZ, RZ, R24 ;  /* 0x000000ffff048224 */ /* 0x010fe400078e0018 */
[----:B---3--:R-:W-:Y:S02]  /*2e720*/  @!P0 IMAD.MOV.U32 R5, RZ, RZ, R28 ;  /* 0x000000ffff058224 */ /* 0x008fe400078e001c */
[----:B------:R-:W3:Y:S04]  /*2e730*/  LDL R28, [R1+0xff0] ;  /* 0x000ff000011c7983 */ /* 0x000ee80000100800 */
[----:B------:R0:W4:Y:S02]  /*2e740*/  @!P0 LDG.E.U16 R8, [R4.64] ;  /* 0x0000000604088981 */ /* 0x000124000c1e1500 */
[----:B0-----:R-:W-:-:S02]  /*2e750*/  @!P0 IMAD.MOV.U32 R4, RZ, RZ, R12 ;  /* 0x000000ffff048224 */ /* 0x001fc400078e000c */
[----:B------:R-:W-:Y:S01]  /*2e760*/  @!P0 IMAD.MOV.U32 R5, RZ, RZ, R13 ;  /* 0x000000ffff058224 */ /* 0x000fe200078e000d */
[----:B------:R-:W2:Y:S04]  /*2e770*/  LDL R12, [R1+0x880] ;  /* 0x00088000010c7983 */ /* 0x000ea80000100800 */
[----:B------:R-:W2:Y:S04]  /*2e780*/  LDL R13, [R1+0x87c] ;  /* 0x00087c00010d7983 */ /* 0x000ea80000100800 */
[----:B------:R0:W3:Y:S02]  /*2e790*/  @!P0 LDG.E.U16 R7, [R4.64] ;  /* 0x0000000604078981 */ /* 0x0000e4000c1e1500 */
[----:B0-----:R-:W-:-:S02]  /*2e7a0*/  @!P0 IMAD.MOV.U32 R4, RZ, RZ, R15 ;  /* 0x000000ffff048224 */ /* 0x001fc400078e000f */
[----:B------:R-:W-:-:S05]  /*2e7b0*/  @!P0 IMAD.MOV.U32 R5, RZ, RZ, R22 ;  /* 0x000000ffff058224 */ /* 0x000fca00078e0016 */
[----:B------:R0:W3:Y:S02]  /*2e7c0*/  @!P0 LDG.E.U16 R18, [R4.64] ;  /* 0x0000000604128981 */ /* 0x0000e4000c1e1500 */
[----:B0-----:R-:W-:Y:S02]  /*2e7d0*/  @!P0 IMAD.MOV.U32 R4, RZ, RZ, R0 ;  /* 0x000000ffff048224 */ /* 0x001fe400078e0000 */
[----:B------:R-:W-:-:S05]  /*2e7e0*/  @!P0 IMAD.MOV.U32 R5, RZ, RZ, R14 ;  /* 0x000000ffff058224 */ /* 0x000fca00078e000e */
[----:B------:R0:W4:Y:S02]  /*2e7f0*/  @!P0 LDG.E.U16 R6, [R4.64] ;  /* 0x0000000604068981 */ /* 0x000124000c1e1500 */
[----:B0-----:R-:W-:-:S06]  /*2e800*/  PRMT R5, RZ, 0x7610, R5 ;  /* 0x00007610ff057816 */ /* 0x001fcc0000000005 */
[----:B--2---:R-:W2:Y:S04]  /*2e810*/  @!P0 LDG.E.U16 R5, [R12.64] ;  /* 0x000000060c058981 */ /* 0x004ea8000c1e1500 */
[----:B---3--:R0:W-:Y:S01]  /*2e820*/  STL [R1+0x27b4], R18 ;  /* 0x0027b41201007387 */ /* 0x0081e20000100800 */
[----:B------:R-:W3:Y:S02]  /*2e830*/  LDL R24, [R1+0xff4] ;  /* 0x000ff40001187983 */ /* 0x000ee40000100800 */
[----:B------:R-:W3:Y:S02]  /*2e840*/  LDL R22, [R1+0x1014] ;  /* 0x0010140001167983 */ /* 0x000ee40000100800 */
[----:B------:R-:W3:Y:S01]  /*2e850*/  LDL R0, [R1+0x8f8] ;  /* 0x0008f80001007983 */ /* 0x000ee20000100800 */
[----:B0-----:R-:W3:Y:S04]  /*2e860*/  LDL R18, [R1+0x8f4] ;  /* 0x0008f40001127983 */ /* 0x001ee80000100800 */
[----:B----4-:R0:W-:Y:S01]  /*2e870*/  STL [R1+0x27b8], R6 ;  /* 0x0027b80601007387 */ /* 0x0101e20000100800 */
[----:B------:R-:W4:Y:S02]  /*2e880*/  LDL R15, [R1+0x8b4] ;  /* 0x0008b400010f7983 */ /* 0x000f240000100800 */
[----:B------:R-:W3:Y:S01]  /*2e890*/  LDL R14, [R1+0x8b8] ;  /* 0x0008b800010e7983 */ /* 0x000ee20000100800 */
[----:B0-----:R-:W3:Y:S04]  /*2e8a0*/  LDL R6, [R1+0x850] ;  /* 0x0008500001067983 */ /* 0x001ee80000100800 */
[----:B--2---:R0:W-:Y:S04]  /*2e8b0*/  STL [R1+0x27bc], R5 ;  /* 0x0027bc0501007387 */ /* 0x0041e80000100800 */
[----:B0-----:R-:W2:Y:S01]  /*2e8c0*/  LDL R5, [R1+0x878] ;  /* 0x0008780001057983 */ /* 0x001ea20000100800 */
[----:B---3--:R-:W-:-:S03]  /*2e8d0*/  @!P0 IMAD.MOV.U32 R13, RZ, RZ, R6 ;  /* 0x000000ffff0d8224 */ /* 0x008fc600078e0006 */
[----:B------:R-:W3:Y:S01]  /*2e8e0*/  LDL R6, [R1+0x874] ;  /* 0x0008740001067983 */ /* 0x000ee20000100800 */
[----:B------:R-:W-:Y:S01]  /*2e8f0*/  PRMT R4, RZ, 0x7610, R4 ;  /* 0x00007610ff047816 */ /* 0x000fe20000000004 */
[----:B------:R-:W-:Y:S01]  /*2e900*/  @!P0 IMAD.MOV.U32 R12, RZ, RZ, R28 ;  /* 0x000000ffff0c8224 */ /* 0x000fe200078e001c */
[----:B------:R-:W-:-:S04]  /*2e910*/  PRMT R3, RZ, 0x7610, R3 ;  /* 0x00007610ff037816 */ /* 0x000fc80000000003 */
[----:B------:R0:W3:Y:S01]  /*2e920*/  @!P0 LDG.E.U16 R4, [R12.64] ;  /* 0x000000060c048981 */ /* 0x0000e2000c1e1500 */
[----:B------:R-:W-:Y:S01]  /*2e930*/  PRMT R16, RZ, 0x7610, R16 ;  /* 0x00007610ff107816 */ /* 0x000fe20000000010 */
[----:B0-----:R-:W-:Y:S02]  /*2e940*/  @!P0 IMAD.MOV.U32 R12, RZ, RZ, R22 ;  /* 0x000000ffff0c8224 */ /* 0x001fe400078e0016 */
[----:B------:R-:W-:-:S05]  /*2e950*/  @!P0 IMAD.MOV.U32 R13, RZ, RZ, R24 ;  /* 0x000000ffff0d8224 */ /* 0x000fca00078e0018 */
[----:B------:R0:W3:Y:S01]  /*2e960*/  @!P0 LDG.E.U16 R3, [R12.64] ;  /* 0x000000060c038981 */ /* 0x0000e2000c1e1500 */
[----:B------:R-:W-:Y:S01]  /*2e970*/  PRMT R11, RZ, 0x7610, R11 ;  /* 0x00007610ff0b7816 */ /* 0x000fe2000000000b */
[----:B0-----:R-:W-:Y:S02]  /*2e980*/  @!P0 IMAD.MOV.U32 R12, RZ, RZ, R0 ;  /* 0x000000ffff0c8224 */ /* 0x001fe400078e0000 */
[----:B------:R-:W-:-:S05]  /*2e990*/  @!P0 IMAD.MOV.U32 R13, RZ, RZ, R18 ;  /* 0x000000ffff0d8224 */ /* 0x000fca00078e0012 */
[----:B------:R0:W3:Y:S02]  /*2e9a0*/  @!P0 LDG.E.U16 R16, [R12.64] ;  /* 0x000000060c108981 */ /* 0x0000e4000c1e1500 */
[----:B0-----:R-:W-:Y:S02]  /*2e9b0*/  @!P0 IMAD.MOV.U32 R12, RZ, RZ, R14 ;  /* 0x000000ffff0c8224 */ /* 0x001fe400078e000e */
[----:B----4-:R-:W-:-:S05]  /*2e9c0*/  @!P0 IMAD.MOV.U32 R13, RZ, RZ, R15 ;  /* 0x000000ffff0d8224 */ /* 0x010fca00078e000f */
[----:B------:R0:W4:Y:S02]  /*2e9d0*/  @!P0 LDG.E.U16 R11, [R12.64] ;  /* 0x000000060c0b8981 */ /* 0x000124000c1e1500 */
[----:B0-----:R-:W-:Y:S01]  /*2e9e0*/  PRMT R12, RZ, 0x7610, R12 ;  /* 0x00007610ff0c7816 */ /* 0x001fe2000000000c */
[----:B--2---:R-:W-:Y:S02]  /*2e9f0*/  @!P0 IMAD.MOV.U32 R14, RZ, RZ, R5 ;  /* 0x000000ffff0e8224 */ /* 0x004fe400078e0005 */
[----:B---3--:R-:W-:-:S05]  /*2ea00*/  @!P0 IMAD.MOV.U32 R15, RZ, RZ, R6 ;  /* 0x000000ffff0f8224 */ /* 0x008fca00078e0006 */
[----:B------:R-:W2:Y:S04]  /*2ea10*/  @!P0 LDG.E.U16 R12, [R14.64] ;  /* 0x000000060e0c8981 */ /* 0x000ea8000c1e1500 */
[----:B------:R-:W-:Y:S04]  /*2ea20*/  STL [R1+0x27c0], R4 ;  /* 0x0027c00401007387 */ /* 0x000fe80000100800 */
[----:B------:R0:W-:Y:S01]  /*2ea30*/  STL [R1+0x27c4], R3 ;  /* 0x0027c40301007387 */ /* 0x0001e20000100800 */
[----:B------:R-:W3:Y:S03]  /*2ea40*/  LDL R0, [R1+0xff8] ;  /* 0x000ff80001007983 */ /* 0x000ee60000100800 */
[----:B0-----:R-:W3:Y:S04]  /*2ea50*/  LDL R3, [R1+0x84c] ;  /* 0x00084c0001037983 */ /* 0x001ee80000100800 */
[----:B------:R0:W-:Y:S01]  /*2ea60*/  STL [R1+0x2794], R16 ;  /* 0x0027941001007387 */ /* 0x0001e20000100800 */
[----:B------:R-:W3:Y:S02]  /*2ea70*/  LDL R24, [R1+0xffc] ;  /* 0x000ffc0001187983 */ /* 0x000ee40000100800 */
[----:B------:R-:W3:Y:S01]  /*2ea80*/  LDL R22, [R1+0x1010] ;  /* 0x0010100001167983 */ /* 0x000ee20000100800 */
[----:B----4-:R1:W-:Y:S01]  /*2ea90*/  STL [R1+0x2798], R11 ;  /* 0x0027980b01007387 */ /* 0x0103e20000100800 */
[----:B------:R-:W4:Y:S03]  /*2eaa0*/  LDL R18, [R1+0x92c] ;  /* 0x00092c0001127983 */ /* 0x000f260000100800 */
[----:B0-----:R-:W4:Y:S01]  /*2eab0*/  LDL R16, [R1+0x930] ;  /* 0x0009300001107983 */ /* 0x001f220000100800 */
[----:B------:R-:W4:Y:S03]  /*2eac0*/  LDL R6, [R1+0x8f0] ;  /* 0x0008f00001067983 */ /* 0x000f260000100800 */
[----:B-1----:R-:W4:Y:S04]  /*2ead0*/  LDL R11, [R1+0x8ec] ;  /* 0x0008ec00010b7983 */ /* 0x002f280000100800 */
[----:B--2---:R-:W-:Y:S01]  /*2eae0*/  STL [R1+0x279c], R12 ;  /* 0x00279c0c01007387 */ /* 0x004fe20000100800 */
[----:B------:R-:W2:Y:S02]  /*2eaf0*/  LDL R5, [R1+0x8ac] ;  /* 0x0008ac0001057983 */ /* 0x000ea40000100800 */
[----:B------:R-:W2:Y:S01]  /*2eb00*/  LDL R4, [R1+0x8b0] ;  /* 0x0008b00001047983 */ /* 0x000ea20000100800 */
[----:B------:R-:W-:-:S02]  /*2eb10*/  PRMT R13, RZ, 0x7610, R13 ;  /* 0x00007610ff0d7816 */ /* 0x000fc4000000000d */
[----:B------:R-:W-:Y:S02]  /*2eb20*/  PRMT R17, RZ, 0x7610, R17 ;  /* 0x00007610ff117816 */ /* 0x000fe40000000011 */
[----:B------:R-:W-:Y:S01]  /*2eb30*/  PRMT R19, RZ, 0x7610, R19 ;  /* 0x00007610ff137816 */ /* 0x000fe20000000013 */
[----:B---3--:R-:W-:Y:S01]  /*2eb40*/  @!P0 IMAD.MOV.U32 R14, RZ, RZ, R0 ;  /* 0x000000ffff0e8224 */ /* 0x008fe200078e0000 */
[----:B------:R-:W-:Y:S02]  /*2eb50*/  PRMT R21, RZ, 0x7610, R21 ;  /* 0x00007610ff157816 */ /* 0x000fe40000000015 */
[----:B------:R-:W-:Y:S01]  /*2eb60*/  PRMT R23, RZ, 0x7610, R23 ;  /* 0x00007610ff177816 */ /* 0x000fe20000000017 */
[----:B------:R-:W3:Y:S01]  /*2eb70*/  LDL R0, [R1+0x870] ;  /* 0x0008700001007983 */ /* 0x000ee20000100800 */
[----:B------:R-:W-:-:S03]  /*2eb80*/  @!P0 IMAD.MOV.U32 R15, RZ, RZ, R3 ;  /* 0x000000ffff0f8224 */ /* 0x000fc600078e0003 */
[----:B------:R-:W3:Y:S04]  /*2eb90*/  LDL R3, [R1+0x86c] ;  /* 0x00086c0001037983 */ /* 0x000ee80000100800 */
[----:B------:R0:W3:Y:S02]  /*2eba0*/  @!P0 LDG.E.U16 R13, [R14.64] ;  /* 0x000000060e0d8981 */ /* 0x0000e4000c1e1500 */
[----:B0-----:R-:W-:Y:S02]  /*2ebb0*/  @!P0 IMAD.MOV.U32 R14, RZ, RZ, R22 ;  /* 0x000000ffff0e8224 */ /* 0x001fe400078e0016 */
[----:B------:R-:W-:-:S05]  /*2ebc0*/  @!P0 IMAD.MOV.U32 R15, RZ, RZ, R24 ;  /* 0x000000ffff0f8224 */ /* 0x000fca00078e0018 */
[----:B------:R4:W3:Y:S02]  /*2ebd0*/  @!P0 LDG.E.U16 R17, [R14.64] ;  /* 0x000000060e118981 */ /* 0x0008e4000c1e1500 */
[----:B----4-:R-:W-:Y:S02]  /*2ebe0*/  @!P0 IMAD.MOV.U32 R14, RZ, RZ, R16 ;  /* 0x000000ffff0e8224 */ /* 0x010fe400078e0010 */
[----:B------:R-:W-:-:S05]  /*2ebf0*/  @!P0 IMAD.MOV.U32 R15, RZ, RZ, R18 ;  /* 0x000000ffff0f8224 */ /* 0x000fca00078e0012 */
[----:B------:R0:W4:Y:S02]  /*2ec00*/  @!P0 LDG.E.U16 R19, [R14.64] ;  /* 0x000000060e138981 */ /* 0x000124000c1e1500 */
[----:B0-----:R-:W-:Y:S02]  /*2ec10*/  @!P0 IMAD.MOV.U32 R14, RZ, RZ, R6 ;  /* 0x000000ffff0e8224 */ /* 0x001fe400078e0006 */
[----:B------:R-:W-:-:S05]  /*2ec20*/  @!P0 IMAD.MOV.U32 R15, RZ, RZ, R11 ;  /* 0x000000ffff0f8224 */ /* 0x000fca00078e000b */
[----:B------:R2:W4:Y:S02]  /*2ec30*/  @!P0 LDG.E.U16 R21, [R14.64] ;  /* 0x000000060e158981 */ /* 0x000524000c1e1500 */
[----:B--2---:R-:W-:Y:S02]  /*2ec40*/  @!P0 IMAD.MOV.U32 R15, RZ, RZ, R5 ;  /* 0x000000ffff0f8224 */ /* 0x004fe400078e0005 */
[----:B------:R-:W-:-:S05]  /*2ec50*/  @!P0 IMAD.MOV.U32 R14, RZ, RZ, R4 ;  /* 0x000000ffff0e8224 */ /* 0x000fca00078e0004 */
[----:B------:R0:W2:Y:S01]  /*2ec60*/  @!P0 LDG.E.U16 R23, [R14.64] ;  /* 0x000000060e178981 */ /* 0x0000a2000c1e1500 */
[----:B------:R-:W-:-:S03]  /*2ec70*/  PRMT R25, RZ, 0x7610, R25 ;  /* 0x00007610ff197816 */ /* 0x000fc60000000019 */
[----:B---3--:R-:W-:Y:S01]  /*2ec80*/  STL [R1+0x27a0], R13 ;  /* 0x0027a00d01007387 */ /* 0x008fe20000100800 */
[----:B0-----:R-:W-:Y:S02]  /*2ec90*/  @!P0 IMAD.MOV.U32 R15, RZ, RZ, R3 ;  /* 0x000000ffff0f8224 */ /* 0x001fe400078e0003 */
[----:B------:R-:W-:-:S05]  /*2eca0*/  @!P0 IMAD.MOV.U32 R14, RZ, RZ, R0 ;  /* 0x000000ffff0e8224 */ /* 0x000fca00078e0000 */
[----:B------:R0:W3:Y:S04]  /*2ecb0*/  @!P0 LDG.E.U16 R25, [R14.64] ;  /* 0x000000060e198981 */ /* 0x0000e8000c1e1500 */
[----:B------:R-:W-:Y:S04]  /*2ecc0*/  STL [R1+0x27a4], R17 ;  /* 0x0027a41101007387 */ /* 0x000fe80000100800 */
[----:B----4-:R-:W-:Y:S04]  /*2ecd0*/  STL [R1+0x2780], R19 ;  /* 0x0027801301007387 */ /* 0x010fe80000100800 */
[----:B------:R-:W-:Y:S04]  /*2ece0*/  STL [R1+0x2784], R21 ;  /* 0x0027841501007387 */ /* 0x000fe80000100800 */
[----:B--2---:R1:W-:Y:S01]  /*2ecf0*/  STL [R1+0x2788], R23 ;  /* 0x0027881701007387 */ /* 0x0043e20000100800 */
[----:B------:R-:W2:Y:S03]  /*2ed00*/  LDL R3, [R1+0x1000] ;  /* 0x0010000001037983 */ /* 0x000ea60000100800 */
[----:B-1----:R-:W4:Y:S01]  /*2ed10*/  LDL.LU R23, [R1+0x4f4] ;  /* 0x0004f40001177983 */ /* 0x002f220000300800 */
[----:B------:R-:W4:Y:S02]  /*2ed20*/  LDL.LU R21, [R1+0x118] ;  /* 0x0001180001157983 */ /* 0x000f240000300800 */
[----:B------:R-:W4:Y:S02]  /*2ed30*/  LDL.LU R19, [R1+0xc8] ;  /* 0x0000c80001137983 */ /* 0x000f240000300800 */
[----:B------:R-:W4:Y:S01]  /*2ed40*/  LDL.LU R17, [R1+0xb8] ;  /* 0x0000b80001117983 */ /* 0x000f220000300800 */
[----:B------:R-:W4:Y:S01]  /*2ed50*/  LDL.LU R13, [R1+0xa8] ;  /* 0x0000a800010d7983 */ /* 0x000f220000300800 */
        /* <DEDUP_REMOVED lines=10> */
[----:B0-----:R-:W4:Y:S01]  /*2ee00*/  LDL R15, [R1+0x848] ;  /* 0x00084800010f7983 */ /* 0x001f220000100800 */
[----:B------:R-:W-:Y:S01]  /*2ee10*/  PRMT R27, RZ, 0x7610, R27 ;  /* 0x00007610ff1b7816 */ /* 0x000fe2000000001b */
[----:B---3--:R0:W-:Y:S04]  /*2ee20*/  STL [R1+0x27a8], R25 ;  /* 0x0027a81901007387 */ /* 0x0081e80000100800 */
[----:B0-----:R-:W3:Y:S01]  /*2ee30*/  LDL.LU R25, [R1+0x504] ;  /* 0x0005040001197983 */ /* 0x001ee20000300800 */
[----:B--2---:R-:W-:-:S05]  /*2ee40*/  @!P0 IMAD.MOV.U32 R14, RZ, RZ, R3 ;  /* 0x000000ffff0e8224 */ /* 0x004fca00078e0003 */
[----:B----4-:R0:W2:Y:S04]  /*2ee50*/  @!P0 LDG.E.U16 R27, [R14.64] ;  /* 0x000000060e1b8981 */ /* 0x0100a8000c1e1500 */
[----:B0-----:R-:W4:Y:S01]  /*2ee60*/  LDL R15, [R1+0x100c] ;  /* 0x00100c00010f7983 */ /* 0x001f220000100800 */
[----:B------:R-:W-:-:S03]  /*2ee70*/  PRMT R29, RZ, 0x7610, R29 ;  /* 0x00007610ff1d7816 */ /* 0x000fc6000000001d */
[----:B------:R-:W0:Y:S04]  /*2ee80*/  S2R R28, SR_TID.X ;  /* 0x00000000001c7919 */ /* 0x000e280000002100 */
[----:B--2---:R1:W-:Y:S01]  /*2ee90*/  STL [R1+0x27ac], R27 ;  /* 0x0027ac1b01007387 */ /* 0x0043e20000100800 */
[----:B----4-:R-:W-:Y:S02]  /*2eea0*/  @!P0 IMAD.MOV.U32 R14, RZ, RZ, R15 ;  /* 0x000000ffff0e8224 */ /* 0x010fe400078e000f */
[----:B------:R-:W-:Y:S01]  /*2eeb0*/  @!P0 IMAD.MOV.U32 R15, RZ, RZ, R2 ;  /* 0x000000ffff0f8224 */ /* 0x000fe200078e0002 */
[----:B-1----:R-:W2:Y:S01]  /*2eec0*/  LDL.LU R27, [R1+0x514] ;  /* 0x00051400011b7983 */ /* 0x002ea20000300800 */
[----:B------:R1:W-:Y:S03]  /*2eed0*/  STL [R1+0x1458], R2 ;  /* 0x0014580201007387 */ /* 0x0003e60000100800 */
[----:B------:R4:W2:Y:S04]  /*2eee0*/  @!P0 LDG.E.U16 R29, [R14.64] ;  /* 0x000000060e1d8981 */ /* 0x0008a8000c1e1500 */
[----:B-1----:R-:W2:Y:S01]  /*2eef0*/  LDL.LU R2, [R1+0x524] ;  /* 0x0005240001027983 */ /* 0x002ea20000300800 */
[----:B----4-:R-:W4:Y:S01]  /*2ef00*/  LDL.LU R15, [R1+0x534] ;  /* 0x00053400010f7983 */ /* 0x010f220000300800 */
[----:B0-----:R-:W-:-:S05]  /*2ef10*/  LOP3.LUT R28, R28, 0x3f, RZ, 0xc0, !PT ;  /* 0x0000003f1c1c7812 */ /* 0x001fca00078ec0ff */
[----:B------:R-:W-:-:S05]  /*2ef20*/  IMAD.SHL.U32 R3, R28, 0x2, RZ ;  /* 0x000000021c037824 */ /* 0x000fca00078e00ff */
[----:B------:R-:W-:-:S05]  /*2ef30*/  LOP3.LUT R3, R3, 0x40, RZ, 0x3c, !PT ;  /* 0x0000004003037812 */ /* 0x000fca00078e3cff */
[----:B----4-:R-:W-:Y:S01]  /*2ef40*/  STS.U16 [R3+0x1e00], R15 ;  /* 0x001e000f03007388 */ /* 0x010fe20000000400 */
[----:B--2---:R-:W-:Y:S02]  /*2ef50*/  STS.U16 [R3+0x2200], R2 ;  /* 0x0022000203007388 */ /* 0x004fe40000000400 */
[----:B------:R-:W-:Y:S02]  /*2ef60*/  STS.U16 [R3+0x2600], R27 ;  /* 0x0026001b03007388 */ /* 0x000fe40000000400 */
[----:B---3--:R-:W-:Y:S01]  /*2ef70*/  STS.U16 [R3+0x2a00], R25 ;  /* 0x002a001903007388 */ /* 0x008fe20000000400 */
        /* <DEDUP_REMOVED lines=8> */
[----:B------:R0:W-:Y:S01]  /*2f000*/  STS.U16 [R3+0x4e00], R4 ;  /* 0x004e000403007388 */ /* 0x0001e20000000400 */
[----:B------:R1:W-:Y:S02]  /*2f010*/  STS.U16 [R3+0x5200], R5 ;  /* 0x0052000503007388 */ /* 0x0003e40000000400 */
[----:B------:R2:W-:Y:S02]  /*2f020*/  STS.U16 [R3+0x5600], R6 ;  /* 0x0056000603007388 */ /* 0x0005e40000000400 */
[----:B------:R3:W-:Y:S01]  /*2f030*/  STS.U16 [R3+0x5a00], R18 ;  /* 0x005a001203007388 */ /* 0x0007e20000000400 */
[----:B------:R-:W-:Y:S01]  /*2f040*/  STS.U16 [R3+0x5e00], R22 ;  /* 0x005e001603007388 */ /* 0x000fe20000000400 */
[----:B------:R3:W-:Y:S03]  /*2f050*/  STS.U16 [R3+0x6200], R24 ;  /* 0x0062001803007388 */ /* 0x0007e60000000400 */
[----:B0-----:R-:W4:Y:S01]  /*2f060*/  LDL.LU R4, [R1+0x588] ;  /* 0x0005880001047983 */ /* 0x001f220000300800 */
[----:B-1----:R-:W4:Y:S02]  /*2f070*/  LDL.LU R5, [R1+0x57c] ;  /* 0x00057c0001057983 */ /* 0x002f240000300800 */
[----:B--2---:R-:W2:Y:S02]  /*2f080*/  LDL.LU R6, [R1+0x570] ;  /* 0x0005700001067983 */ /* 0x004ea40000300800 */
[----:B---3--:R-:W3:Y:S01]  /*2f090*/  LDL.LU R18, [R1+0x564] ;  /* 0x0005640001127983 */ /* 0x008ee20000300800 */
[----:B------:R-:W3:Y:S01]  /*2f0a0*/  LDL.LU R24, [R1+0x558] ;  /* 0x0005580001187983 */ /* 0x000ee20000300800 */
[----:B------:R-:W3:Y:S02]  /*2f0b0*/  LDL.LU R14, [R1+0x4f0] ;  /* 0x0004f000010e7983 */ /* 0x000ee40000300800 */
[----:B------:R-:W3:Y:S02]  /*2f0c0*/  LDL.LU R15, [R1+0x114] ;  /* 0x00011400010f7983 */ /* 0x000ee40000300800 */
[----:B------:R-:W3:Y:S01]  /*2f0d0*/  LDL.LU R2, [R1+0xc4] ;  /* 0x0000c40001027983 */ /* 0x000ee20000300800 */
[----:B------:R-:W3:Y:S01]  /*2f0e0*/  LDL.LU R25, [R1+0xb4] ;  /* 0x0000b40001197983 */ /* 0x000ee20000300800 */
[----:B------:R-:W3:Y:S02]  /*2f0f0*/  LDL.LU R23, [R1+0xa4] ;  /* 0x0000a40001177983 */ /* 0x000ee40000300800 */
[----:B------:R-:W3:Y:S02]  /*2f100*/  LDL.LU R21, [R1+0x94] ;  /* 0x0000940001157983 */ /* 0x000ee40000300800 */
[----:B------:R-:W3:Y:S01]  /*2f110*/  LDL.LU R19, [R1+0x84] ;  /* 0x0000840001137983 */ /* 0x000ee20000300800 */
[----:B------:R-:W3:Y:S01]  /*2f120*/  LDL.LU R17, [R1+0x74] ;  /* 0x0000740001117983 */ /* 0x000ee20000300800 */
[----:B------:R-:W3:Y:S02]  /*2f130*/  LDL.LU R13, [R1+0x64] ;  /* 0x00006400010d7983 */ /* 0x000ee40000300800 */
[----:B------:R-:W3:Y:S01]  /*2f140*/  LDL.LU R12, [R1+0x54] ;  /* 0x00005400010c7983 */ /* 0x000ee20000300800 */
[----:B------:R0:W-:Y:S01]  /*2f150*/  STS.U16 [R3+0x6600], R0 ;  /* 0x0066000003007388 */ /* 0x0001e20000000400 */
[----:B------:R-:W3:Y:S02]  /*2f160*/  LDL.LU R11, [R1+0x44] ;  /* 0x00004400010b7983 */ /* 0x000ee40000300800 */
[----:B------:R1:W-:Y:S02]  /*2f170*/  STS.U16 [R3+0x6a00], R26 ;  /* 0x006a001a03007388 */ /* 0x0003e40000000400 */
[----:B------:R1:W-:Y:S01]  /*2f180*/  STS.U16 [R3+0x6e00], R20 ;  /* 0x006e001403007388 */ /* 0x0003e20000000400 */
[----:B------:R1:W-:Y:S01]  /*2f190*/  STS.U16 [R3+0x7200], R10 ;  /* 0x0072000a03007388 */ /* 0x0003e20000000400 */
[----:B------:R-:W-:-:S03]  /*2f1a0*/  IMAD.SHL.U32 R27, R28, 0x2, RZ ;  /* 0x000000021c1b7824 */ /* 0x000fc600078e00ff */
[----:B0-----:R-:W3:Y:S01]  /*2f1b0*/  LDL.LU R0, [R1+0x34] ;  /* 0x0000340001007983 */ /* 0x001ee20000300800 */
[----:B-1----:R-:W3:Y:S03]  /*2f1c0*/  LDL.LU R26, [R1+0x500] ;  /* 0x00050000011a7983 */ /* 0x002ee60000300800 */
[----:B------:R-:W3:Y:S04]  /*2f1d0*/  LDL.LU R20, [R1+0x510] ;  /* 0x0005100001147983 */ /* 0x000ee80000300800 */
[----:B------:R-:W3:Y:S01]  /*2f1e0*/  LDL.LU R10, [R1+0x520] ;  /* 0x00052000010a7983 */ /* 0x000ee20000300800 */
[----:B------:R-:W3:Y:S02]  /*2f1f0*/  LDL.LU R16, [R1+0x24] ;  /* 0x0000240001107983 */ /* 0x000ee40000300800 */
[----:B------:R-:W3:Y:S02]  /*2f200*/  LDL.LU R22, [R1+0x14] ;  /* 0x0000140001167983 */ /* 0x000ee40000300800 */
[----:B------:R-:W3:Y:S01]  /*2f210*/  LDL.LU R28, [R1+0x4] ;  /* 0x00000400011c7983 */ /* 0x000ee20000300800 */
[----:B------:R0:W-:Y:S01]  /*2f220*/  STS.U16 [R3+0x7600], R9 ;  /* 0x0076000903007388 */ /* 0x0001e20000000400 */
[----:B------:R1:W-:Y:S02]  /*2f230*/  STS.U16 [R3+0x7a00], R8 ;  /* 0x007a000803007388 */ /* 0x0003e40000000400 */
[----:B------:R1:W-:Y:S01]  /*2f240*/  STS.U16 [R3+0x7e00], R7 ;  /* 0x007e000703007388 */ /* 0x0003e20000000400 */
[----:B0-----:R-:W3:Y:S01]  /*2f250*/  LDL.LU R9, [R1+0x530] ;  /* 0x0005300001097983 */ /* 0x001ee20000300800 */
[----:B-1----:R-:W3:Y:S02]  /*2f260*/  LDL.LU R8, [R1+0x540] ;  /* 0x0005400001087983 */ /* 0x002ee40000300800 */
[----:B------:R-:W3:Y:S02]  /*2f270*/  LDL.LU R3, [R1+0x27c4] ;  /* 0x0027c40001037983 */ /* 0x000ee40000300800 */
[----:B------:R-:W3:Y:S01]  /*2f280*/  LDL.LU R7, [R1+0x54c] ;  /* 0x00054c0001077983 */ /* 0x000ee20000300800 */
[----:B------:R-:W-:-:S05]  /*2f290*/  LOP3.LUT R27, R27, 0x50, RZ, 0x3c, !PT ;  /* 0x000000501b1b7812 */ /* 0x000fca00078e3cff */
[----:B----4-:R0:W-:Y:S01]  /*2f2a0*/  STS.U16 [R27+0x280], R4 ;  /* 0x000280041b007388 */ /* 0x0101e20000000400 */
[----:B------:R1:W-:Y:S02]  /*2f2b0*/  STS.U16 [R27+0x680], R5 ;  /* 0x000680051b007388 */ /* 0x0003e40000000400 */
[----:B--2---:R2:W-:Y:S02]  /*2f2c0*/  STS.U16 [R27+0xa80], R6 ;  /* 0x000a80061b007388 */ /* 0x0045e40000000400 */
[----:B---3--:R2:W-:Y:S01]  /*2f2d0*/  STS.U16 [R27+0xe80], R18 ;  /* 0x000e80121b007388 */ /* 0x0085e20000000400 */
[----:B------:R4:W-:Y:S04]  /*2f2e0*/  STS.U16 [R27+0x1280], R24 ;  /* 0x001280181b007388 */ /* 0x0009e80000000400 */
[----:B0-----:R-:W3:Y:S01]  /*2f2f0*/  LDL.LU R4, [R1+0x27c0] ;  /* 0x0027c00001047983 */ /* 0x001ee20000300800 */
[----:B-1----:R-:W3:Y:S02]  /*2f300*/  LDL.LU R5, [R1+0x27bc] ;  /* 0x0027bc0001057983 */ /* 0x002ee40000300800 */
[----:B--2---:R-:W2:Y:S01]  /*2f310*/  LDL.LU R6, [R1+0x27b8] ;  /* 0x0027b80001067983 */ /* 0x004ea20000300800 */
[----:B------:R-:W2:Y:S04]  /*2f320*/  LDL.LU R18, [R1+0x27b4] ;  /* 0x0027b40001127983 */ /* 0x000ea80000300800 */
[----:B----4-:R-:W4:Y:S04]  /*2f330*/  LDL.LU R24, [R1+0x27b0] ;  /* 0x0027b00001187983 */ /* 0x010f280000300800 */
        /* <DEDUP_REMOVED lines=8> */
[----:B------:R-:W-:Y:S01]  /*2f3c0*/  STS.U16 [R27+0x3680], R2 ;  /* 0x003680021b007388 */ /* 0x000fe20000000400 */
[----:B------:R0:W-:Y:S02]  /*2f3d0*/  STS.U16 [R27+0x3a80], R25 ;  /* 0x003a80191b007388 */ /* 0x0001e40000000400 */
[----:B------:R-:W-:Y:S02]  /*2f3e0*/  STS.U16 [R27+0x3e80], R23 ;  /* 0x003e80171b007388 */ /* 0x000fe40000000400 */
[----:B------:R-:W-:Y:S01]  /*2f3f0*/  STS.U16 [R27+0x4280], R21 ;  /* 0x004280151b007388 */ /* 0x000fe20000000400 */
[----:B------:R-:W-:Y:S01]  /*2f400*/  STS.U16 [R27+0x4680], R19 ;  /* 0x004680131b007388 */ /* 0x000fe20000000400 */
[----:B------:R-:W-:Y:S02]  /*2f410*/  STS.U16 [R27+0x4a80], R17 ;  /* 0x004a80111b007388 */ /* 0x000fe40000000400 */
[----:B------:R-:W-:Y:S02]  /*2f420*/  STS.U16 [R27+0x4e80], R13 ;  /* 0x004e800d1b007388 */ /* 0x000fe40000000400 */
[----:B------:R-:W-:Y:S01]  /*2f430*/  STS.U16 [R27+0x5280], R12 ;  /* 0x0052800c1b007388 */ /* 0x000fe20000000400 */
[----:B------:R-:W-:Y:S01]  /*2f440*/  STS.U16 [R27+0x5680], R11 ;  /* 0x0056800b1b007388 */ /* 0x000fe20000000400 */
[----:B------:R1:W-:Y:S03]  /*2f450*/  STS.U16 [R27+0x5a80], R0 ;  /* 0x005a80001b007388 */ /* 0x0003e60000000400 */
[----:B0-----:R-:W3:Y:S04]  /*2f460*/  LDL.LU R25, [R1+0x584] ;  /* 0x0005840001197983 */ /* 0x001ee80000300800 */
[----:B-1----:R-:W0:Y:S04]  /*2f470*/  S2R R0, SR_TID.X ;  /* 0x0000000000007919 */ /* 0x002e280000002100 */
[----:B------:R-:W3:Y:S01]  /*2f480*/  LDL.LU R17, [R1+0x578] ;  /* 0x0005780001117983 */ /* 0x000ee20000300800 */
[----:B------:R-:W3:Y:S02]  /*2f490*/  LDL.LU R13, [R1+0x56c] ;  /* 0x00056c00010d7983 */ /* 0x000ee40000300800 */
[----:B------:R-:W3:Y:S02]  /*2f4a0*/  LDL.LU R12, [R1+0x560] ;  /* 0x00056000010c7983 */ /* 0x000ee40000300800 */
[----:B------:R1:W-:Y:S01]  /*2f4b0*/  STS.U16 [R27+0x5e80], R16 ;  /* 0x005e80101b007388 */ /* 0x0003e20000000400 */
[----:B------:R-:W3:Y:S04]  /*2f4c0*/  LDL.LU R11, [R1+0x554] ;  /* 0x00055400010b7983 */ /* 0x000ee80000300800 */
[----:B------:R1:W-:Y:S04]  /*2f4d0*/  STS.U16 [R27+0x6280], R22 ;  /* 0x006280161b007388 */ /* 0x0003e80000000400 */
[----:B-1----:R-:W3:Y:S01]  /*2f4e0*/  LDL.LU R16, [R1+0x548] ;  /* 0x0005480001107983 */ /* 0x002ee20000300800 */
[----:B------:R-:W3:Y:S01]  /*2f4f0*/  LDL.LU R22, [R1+0x53c] ;  /* 0x00053c0001167983 */ /* 0x000ee20000300800 */
[----:B0-----:R-:W-:-:S02]  /*2f500*/  LOP3.LUT R15, R0, 0x3f, RZ, 0xc0, !PT ;  /* 0x0000003f000f7812 */ /* 0x001fc400078ec0ff */
        /* <DEDUP_REMOVED lines=9> */
[----:B------:R-:W3:Y:S03]  /*2f5a0*/  LDL.LU R21, [R1+0x30] ;  /* 0x0000300001157983 */ /* 0x000ee60000300800 */
[----:B------:R0:W-:Y:S01]  /*2f5b0*/  STS.U16 [R27+0x6680], R28 ;  /* 0x0066801c1b007388 */ /* 0x0001e20000000400 */
[----:B------:R-:W3:Y:S02]  /*2f5c0*/  LDL.LU R19, [R1+0x20] ;  /* 0x0000200001137983 */ /* 0x000ee40000300800 */
[----:B------:R-:W-:Y:S01]  /*2f5d0*/  IMAD.SHL.U32 R23, R15, 0x2, RZ ;  /* 0x000000020f177824 */ /* 0x000fe200078e00ff */
[----:B0-----:R-:W3:Y:S04]  /*2f5e0*/  LDL.LU R28, [R1+0x10] ;  /* 0x00001000011c7983 */ /* 0x001ee80000300800 */
[----:B------:R-:W-:Y:S01]  /*2f5f0*/  LOP3.LUT R23, R23, 0x60, RZ, 0x3c, !PT ;  /* 0x0000006017177812 */ /* 0x000fe200078e3cff */
[----:B----4-:R0:W-:Y:S01]  /*2f600*/  STS.U16 [R27+0x6a80], R24 ;  /* 0x006a80181b007388 */ /* 0x0101e20000000400 */
[----:B--2---:R1:W-:Y:S02]  /*2f610*/  STS.U16 [R27+0x6e80], R18 ;  /* 0x006e80121b007388 */ /* 0x0043e40000000400 */
[----:B------:R2:W-:Y:S02]  /*2f620*/  STS.U16 [R27+0x7280], R6 ;  /* 0x007280061b007388 */ /* 0x0005e40000000400 */
[----:B---3--:R4:W-:Y:S01]  /*2f630*/  STS.U16 [R27+0x7680], R5 ;  /* 0x007680051b007388 */ /* 0x0089e20000000400 */
[----:B------:R4:W-:Y:S01]  /*2f640*/  STS.U16 [R27+0x7a80], R4 ;  /* 0x007a80041b007388 */ /* 0x0009e20000000400 */
[----:B------:R4:W-:Y:S03]  /*2f650*/  STS.U16 [R27+0x7e80], R3 ;  /* 0x007e80031b007388 */ /* 0x0009e60000000400 */
[----:B0-----:R-:W3:Y:S01]  /*2f660*/  LDL.LU R24, [R1+0xc0] ;  /* 0x0000c00001187983 */ /* 0x001ee20000300800 */
[----:B-1----:R-:W3:Y:S02]  /*2f670*/  LDL.LU R18, [R1+0x110] ;  /* 0x0001100001127983 */ /* 0x002ee40000300800 */
[----:B--2---:R-:W2:Y:S01]  /*2f680*/  LDL.LU R6, [R1+0x4dc] ;  /* 0x0004dc0001067983 */ /* 0x004ea20000300800 */
[----:B----4-:R-:W4:Y:S04]  /*2f690*/  LDL.LU R5, [R1+0x4fc] ;  /* 0x0004fc0001057983 */ /* 0x010f280000300800 */
[----:B------:R-:W2:Y:S01]  /*2f6a0*/  LDL.LU R4, [R1+0x50c] ;  /* 0x00050c0001047983 */ /* 0x000ea20000300800 */
[----:B------:R-:W2:Y:S02]  /*2f6b0*/  LDL.LU R27, [R1+0x27ac] ;  /* 0x0027ac00011b7983 */ /* 0x000ea40000300800 */
[----:B------:R-:W2:Y:S01]  /*2f6c0*/  LDL.LU R3, [R1+0x51c] ;  /* 0x00051c0001037983 */ /* 0x000ea20000300800 */
[----:B------:R0:W-:Y:S04]  /*2f6d0*/  STS.U16 [R23+0x300], R25 ;  /* 0x0003001917007388 */ /* 0x0001e80000000400 */
[----:B0-----:R-:W3:Y:S04]  /*2f6e0*/  LDL.LU R25, [R1+0x27a8] ;  /* 0x0027a80001197983 */ /* 0x001ee80000300800 */
[----:B------:R0:W-:Y:S01]  /*2f6f0*/  STS.U16 [R23+0x700], R17 ;  /* 0x0007001117007388 */ /* 0x0001e20000000400 */
[----:B------:R1:W-:Y:S02]  /*2f700*/  STS.U16 [R23+0xb00], R13 ;  /* 0x000b000d17007388 */ /* 0x0003e40000000400 */
[----:B------:R1:W-:Y:S02]  /*2f710*/  STS.U16 [R23+0xf00], R12 ;  /* 0x000f000c17007388 */ /* 0x0003e40000000400 */
[----:B------:R1:W-:Y:S01]  /*2f720*/  STS.U16 [R23+0x1300], R11 ;  /* 0x0013000b17007388 */ /* 0x0003e20000000400 */
[----:B0-----:R-:W3:Y:S01]  /*2f730*/  LDL.LU R17, [R1+0x27a4] ;  /* 0x0027a40001117983 */ /* 0x001ee20000300800 */
[----:B-1----:R-:W3:Y:S02]  /*2f740*/  LDL.LU R13, [R1+0x27a0] ;  /* 0x0027a000010d7983 */ /* 0x002ee40000300800 */
[----:B------:R-:W3:Y:S02]  /*2f750*/  LDL.LU R12, [R1+0x279c] ;  /* 0x00279c00010c7983 */ /* 0x000ee40000300800 */
[----:B------:R-:W3:Y:S01]  /*2f760*/  LDL.LU R11, [R1+0x2798] ;  /* 0x00279800010b7983 */ /* 0x000ee20000300800 */
[----:B------:R0:W-:Y:S01]  /*2f770*/  STS.U16 [R23+0x1700], R16 ;  /* 0x0017001017007388 */ /* 0x0001e20000000400 */
[----:B------:R1:W-:Y:S03]  /*2f780*/  STS.U16 [R23+0x1b00], R22 ;  /* 0x001b001617007388 */ /* 0x0003e60000000400 */
[----:B0-----:R-:W3:Y:S01]  /*2f790*/  LDL.LU R16, [R1+0x2794] ;  /* 0x0027940001107983 */ /* 0x001ee20000300800 */
[----:B-1----:R-:W3:Y:S03]  /*2f7a0*/  LDL.LU R22, [R1+0x2790] ;  /* 0x0027900001167983 */ /* 0x002ee60000300800 */
[----:B------:R0:W-:Y:S04]  /*2f7b0*/  STS.U16 [R23+0x1f00], R0 ;  /* 0x001f000017007388 */ /* 0x0001e80000000400 */
[----:B0-----:R-:W3:Y:S04]  /*2f7c0*/  LDL.LU R0, [R1+0x278c] ;  /* 0x00278c0001007983 */ /* 0x001ee80000300800 */
[----:B--2---:R-:W-:Y:S01]  /*2f7d0*/  STS.U16 [R23+0x2300], R3 ;  /* 0x0023000317007388 */ /* 0x004fe20000000400 */
[----:B------:R-:W-:Y:S02]  /*2f7e0*/  STS.U16 [R23+0x2700], R4 ;  /* 0x0027000417007388 */ /* 0x000fe40000000400 */
[----:B----4-:R-:W-:Y:S02]  /*2f7f0*/  STS.U16 [R23+0x2b00], R5 ;  /* 0x002b000517007388 */ /* 0x010fe40000000400 */
[----:B------:R-:W-:Y:S01]  /*2f800*/  STS.U16 [R23+0x2f00], R6 ;  /* 0x002f000617007388 */ /* 0x000fe20000000400 */
[----:B---3--:R-:W-:Y:S01]  /*2f810*/  STS.U16 [R23+0x3300], R18 ;  /* 0x0033001217007388 */ /* 0x008fe20000000400 */
        /* <DEDUP_REMOVED lines=8> */
[----:B------:R-:W-:Y:S02]  /*2f8a0*/  STS.U16 [R23+0x5700], R2 ;  /* 0x0057000217007388 */ /* 0x000fe40000000400 */
[----:B------:R0:W-:Y:S02]  /*2f8b0*/  STS.U16 [R23+0x5b00], R21 ;  /* 0x005b001517007388 */ /* 0x0001e40000000400 */
[----:B------:R1:W-:Y:S01]  /*2f8c0*/  STS.U16 [R23+0x5f00], R19 ;  /* 0x005f001317007388 */ /* 0x0003e20000000400 */
[----:B------:R2:W-:Y:S04]  /*2f8d0*/  STS.U16 [R23+0x6300], R28 ;  /* 0x0063001c17007388 */ /* 0x0005e80000000400 */
[----:B0-----:R-:W3:Y:S01]  /*2f8e0*/  LDL.LU R21, [R1+0x580] ;  /* 0x0005800001157983 */ /* 0x001ee20000300800 */
[----:B-1----:R-:W4:Y:S02]  /*2f8f0*/  LDL.LU R19, [R1+0x574] ;  /* 0x0005740001137983 */ /* 0x002f240000300800 */
[----:B--2---:R-:W2:Y:S01]  /*2f900*/  LDL.LU R28, [R1+0x568] ;  /* 0x00056800011c7983 */ /* 0x004ea20000300800 */
[----:B------:R0:W-:Y:S04]  /*2f910*/  STS.U16 [R23+0x6700], R0 ;  /* 0x0067000017007388 */ /* 0x0001e80000000400 */
[----:B0-----:R-:W2:Y:S01]  /*2f920*/  LDL.LU R0, [R1+0x55c] ;  /* 0x00055c0001007983 */ /* 0x001ea20000300800 */
        /* <DEDUP_REMOVED lines=13> */
[----:B------:R-:W2:Y:S01]  /*2fa00*/  LDL.LU R2, [R1+0xc] ;  /* 0x00000c0001027983 */ /* 0x000ea20000300800 */
        /* <DEDUP_REMOVED lines=11> */
[----:B------:R-:W2:Y:S02]  /*2fac0*/  LDL.LU R23, [R1+0x2788] ;  /* 0x0027880001177983 */ /* 0x000ea40000300800 */
[----:B------:R-:W2:Y:S02]  /*2fad0*/  LDL.LU R17, [R1+0x550] ;  /* 0x0005500001117983 */ /* 0x000ea40000300800 */
[----:B------:R-:W-:-:S05]  /*2fae0*/  IMAD.SHL.U32 R15, R15, 0x2, RZ ;  /* 0x000000020f0f7824 */ /* 0x000fca00078e00ff */
[----:B------:R-:W-:-:S05]  /*2faf0*/  LOP3.LUT R15, R15, 0x70, RZ, 0x3c, !PT ;  /* 0x000000700f0f7812 */ /* 0x000fca00078e3cff */
[----:B---3--:R0:W-:Y:S01]  /*2fb00*/  STS.U16 [R15+0x380], R21 ;  /* 0x000380150f007388 */ /* 0x0081e20000000400 */
[----:B----4-:R1:W-:Y:S02]  /*2fb10*/  STS.U16 [R15+0x780], R19 ;  /* 0x000780130f007388 */ /* 0x0103e40000000400 */
[----:B--2---:R2:W-:Y:S01]  /*2fb20*/  STS.U16 [R15+0xb80], R28 ;  /* 0x000b801c0f007388 */ /* 0x0045e20000000400 */
[----:B0-----:R-:W3:Y:S01]  /*2fb30*/  LDL.LU R21, [R1+0x2784] ;  /* 0x0027840001157983 */ /* 0x001ee20000300800 */
[----:B-1----:R-:W4:Y:S03]  /*2fb40*/  LDL.LU R19, [R1+0x2780] ;  /* 0x0027800001137983 */ /* 0x002f260000300800 */
[----:B--2---:R-:W2:Y:S04]  /*2fb50*/  LDL.LU R28, [R1+0x277c] ;  /* 0x00277c00011c7983 */ /* 0x004ea80000300800 */
[----:B------:R0:W-:Y:S04]  /*2fb60*/  STS.U16 [R15+0xf80], R0 ;  /* 0x000f80000f007388 */ /* 0x0001e80000000400 */
[----:B0-----:R-:W2:Y:S04]  /*2fb70*/  LDL.LU R0, [R1+0x2778] ;  /* 0x0027780001007983 */ /* 0x001ea80000300800 */
[----:B------:R-:W-:Y:S01]  /*2fb80*/  STS.U16 [R15+0x1380], R17 ;  /* 0x001380110f007388 */ /* 0x000fe20000000400 */
[----:B------:R-:W-:Y:S02]  /*2fb90*/  STS.U16 [R15+0x1780], R13 ;  /* 0x0017800d0f007388 */ /* 0x000fe40000000400 */
[----:B------:R-:W-:Y:S02]  /*2fba0*/  STS.U16 [R15+0x1b80], R12 ;  /* 0x001b800c0f007388 */ /* 0x000fe40000000400 */
[----:B------:R-:W-:Y:S01]  /*2fbb0*/  STS.U16 [R15+0x1f80], R11 ;  /* 0x001f800b0f007388 */ /* 0x000fe20000000400 */
[----:B------:R-:W-:Y:S01]  /*2fbc0*/  STS.U16 [R15+0x2380], R16 ;  /* 0x002380100f007388 */ /* 0x000fe20000000400 */
[----:B------:R-:W-:Y:S02]  /*2fbd0*/  STS.U16 [R15+0x2780], R22 ;  /* 0x002780160f007388 */ /* 0x000fe40000000400 */
[----:B------:R-:W-:Y:S02]  /*2fbe0*/  STS.U16 [R15+0x2b80], R3 ;  /* 0x002b80030f007388 */ /* 0x000fe40000000400 */
[----:B------:R0:W-:Y:S02]  /*2fbf0*/  STS.U16 [R15+0x2f80], R4 ;  /* 0x002f80040f007388 */ /* 0x0001e40000000400 */
[----:B0-----:R-:W3:Y:S04]  /*2fc00*/  LDL R4, [R1+0x4d0] ;  /* 0x0004d00001047983 */ /* 0x001ee80000100800 */
        /* <DEDUP_REMOVED lines=8> */
[----:B------:R-:W-:Y:S04]  /*2fc90*/  STS.U16 [R15+0x5380], R20 ;  /* 0x005380140f007388 */ /* 0x000fe80000000400 */
[----:B--2---:R0:W-:Y:S01]  /*2fca0*/  STS.U16 [R15+0x5780], R0 ;  /* 0x005780000f007388 */ /* 0x0041e20000000400 */
[----:B------:R-:W-:Y:S02]  /*2fcb0*/  STS.U16 [R15+0x5b80], R26 ;  /* 0x005b801a0f007388 */ /* 0x000fe40000000400 */
[----:B------:R-:W-:Y:S02]  /*2fcc0*/  STS.U16 [R15+0x5f80], R14 ;  /* 0x005f800e0f007388 */ /* 0x000fe40000000400 */
[----:B------:R1:W-:Y:S01]  /*2fcd0*/  STS.U16 [R15+0x6380], R2 ;  /* 0x006380020f007388 */ /* 0x0003e20000000400 */
[----:B------:R-:W-:Y:S01]  /*2fce0*/  STS.U16 [R15+0x6780], R28 ;  /* 0x0067801c0f007388 */ /* 0x000fe20000000400 */
[----:B----4-:R-:W-:Y:S02]  /*2fcf0*/  STS.U16 [R15+0x6b80], R19 ;  /* 0x006b80130f007388 */ /* 0x010fe40000000400 */
[----:B---3--:R-:W-:Y:S01]  /*2fd00*/  STS.U16 [R15+0x6f80], R21 ;  /* 0x006f80150f007388 */ /* 0x008fe20000000400 */
[----:B------:R-:W-:Y:S04]  /*2fd10*/  STS.U16 [R15+0x7380], R23 ;  /* 0x007380170f007388 */ /* 0x000fe80000000400 */
[----:B------:R-:W-:Y:S01]  /*2fd20*/  STS.U16 [R15+0x7780], R25 ;  /* 0x007780190f007388 */ /* 0x000fe20000000400 */
[----:B------:R-:W-:Y:S02]  /*2fd30*/  STS.U16 [R15+0x7b80], R27 ;  /* 0x007b801b0f007388 */ /* 0x000fe40000000400 */
[----:B------:R-:W-:Y:S02]  /*2fd40*/  STS.U16 [R15+0x7f80], R29 ;  /* 0x007f801d0f007388 */ /* 0x000fe40000000400 */
[----:B------:R-:W-:Y:S06]  /*2fd50*/  BAR.SYNC.DEFER_BLOCKING 0x0 ;  /* 0x0000000000007b1d */ /* 0x000fec0000010000 */
[----:B0-----:R-:W0:Y:S04]  /*2fd60*/  S2R R0, SR_TID.X ;  /* 0x0000000000007919 */ /* 0x001e280000002100 */
[----:B------:R-:W2:Y:S04]  /*2fd70*/  LDSM.16.M88.4 R8, [R4] ;  /* 0x000000000408783b */ /* 0x000ea80000000200 */
[----:B------:R-:W-:Y:S04]  /*2fd80*/  LDSM.16.M88.4 R12, [R4+0x1000] ;  /* 0x00100000040c783b */ /* 0x000fe80000000200 */
[----:B------:R-:W-:Y:S01]  /*2fd90*/  LDSM.16.M88.4 R24, [R4+0x1800] ;  /* 0x001800000418783b */ /* 0x000fe20000000200 */
[C---:B0-----:R-:W-:Y:S01]  /*2fda0*/  LOP3.LUT R7, R0.reuse, 0x7, RZ, 0xc0, !PT ;  /* 0x0000000700077812 */ /* 0x041fe200078ec0ff */
[----:B------:R-:W-:-:S04]  /*2fdb0*/  IMAD.SHL.U32 R22, R0, 0x2, RZ ;  /* 0x0000000200167824 */ /* 0x000fc800078e00ff */
[----:B-1----:R-:W-:Y:S02]  /*2fdc0*/  IMAD R2, R7, 0x90, RZ ;  /* 0x0000009007027824 */ /* 0x002fe400078e02ff */
[----:B------:R-:W-:-:S03]  /*2fdd0*/  IMAD.SHL.U32 R20, R0, 0x40, RZ ;  /* 0x0000004000147824 */ /* 0x000fc600078e00ff */
[----:B------:R-:W-:-:S04]  /*2fde0*/  LOP3.LUT R0, R2, 0x10, R22, 0x78, !PT ;  /* 0x0000001002007812 */ /* 0x000fc800078e7816 */
[----:B------:R-:W-:Y:S01]  /*2fdf0*/  LOP3.LUT R0, R0, 0x400, R20, 0xf8, !PT ;  /* 0x0000040000007812 */ /* 0x000fe200078ef814 */
[----:B------:R0:W-:Y:S04]  /*2fe00*/  STL [R1+0x2690], R2 ;  /* 0x0026900201007387 */ /* 0x0001e80000100800 */
[----:B------:R-:W-:Y:S04]  /*2fe10*/  STL [R1+0x2488], R0 ;  /* 0x0024880001007387 */ /* 0x000fe80000100800 */
[----:B------:R1:W-:Y:S04]  /*2fe20*/  LDSM.16.MT88.4 R16, [R0+0x8000] ;  /* 0x008000000010783b */ /* 0x0003e80000004200 */
[----:B--2---:R-:W-:Y:S01]  /*2fe30*/  STL.64 [R1+0xc0], R8 ;  /* 0x0000c00801007387 */ /* 0x004fe20000100a00 */
[----:B0-----:R-:W-:-:S02]  /*2fe40*/  IMAD.MOV.U32 R2, RZ, RZ, R8 ;  /* 0x000000ffff027224 */ /* 0x001fc400078e0008 */
[----:B------:R-:W-:Y:S02]  /*2fe50*/  STL.64 [R1+0xc8], R10 ;  /* 0x0000c80a01007387 */ /* 0x000fe40000100a00 */
[----:B-1----:R-:W-:Y:S02]  /*2fe60*/  IMAD.MOV.U32 R0, RZ, RZ, R9 ;  /* 0x000000ffff007224 */ /* 0x002fe400078e0009 */
[----:B------:R-:W0:Y:S04]  /*2fe70*/  LDSM.16.M88.4 R8, [R4+0x800] ;  /* 0x000800000408783b */ /* 0x000e280000000200 */
[----:B0-----:R-:W-:Y:S01]  /*2fe80*/  STL.64 [R1+0xb0], R8 ;  /* 0x0000b00801007387 */ /* 0x001fe20000100a00 */
[----:B------:R-:W-:Y:S02]  /*2fe90*/  IMAD.MOV.U32 R5, RZ, RZ, R8 ;  /* 0x000000ffff057224 */ /* 0x000fe400078e0008 */
[----:B------:R-:W-:Y:S02]  /*2fea0*/  STL.64 [R1+0xb8], R10 ;  /* 0x0000b80a01007387 */ /* 0x000fe40000100a00 */
[----:B------:R-:W-:-:S02]  /*2feb0*/  IMAD.MOV.U32 R3, RZ, RZ, R9 ;  /* 0x000000ffff037224 */ /* 0x000fc400078e0009 */
[----:B------:R-:W0:Y:S04]  /*2fec0*/  LDSM.16.M88.4 R8, [R4+0x2000] ;  /* 0x002000000408783b */ /* 0x000e280000000200 */
[----:B------:R-:W-:Y:S01]  /*2fed0*/  STL.64 [R1+0xa0], R12 ;  /* 0x0000a00c01007387 */ /* 0x000fe20000100a00 */
[----:B------:R-:W-:Y:S02]  /*2fee0*/  STL.64 [R1+0xa8], R14 ;  /* 0x0000a80e01007387 */ /* 0x000fe40000100a00 */
[----:B------:R-:W1:Y:S01]  /*2fef0*/  LDSM.16.M88.4 R12, [R4+0x2800] ;  /* 0x00280000040c783b */ /* 0x000e620000000200 */
[----:B0-----:R-:W-:Y:S03]  /*2ff00*/  STL.64 [R1+0x80], R8 ;  /* 0x0000800801007387 */ /* 0x001fe60000100a00 */
[----:B------:R-:W-:Y:S02]  /*2ff10*/  STL.64 [R1+0x88], R10 ;  /* 0x0000880a01007387 */ /* 0x000fe40000100a00 */
[----:B------:R-:W0:Y:S04]  /*2ff20*/  LDSM.16.M88.4 R8, [R4+0x3000] ;  /* 0x003000000408783b */ /* 0x000e280000000200 */
[----:B------:R-:W-:Y:S01]  /*2ff30*/  STL.64 [R1+0x98], R26 ;  /* 0x0000981a01007387 */ /* 0x000fe20000100a00 */
[----:B-1----:R-:W-:Y:S01]  /*2ff40*/  STL.64 [R1+0x70], R12 ;  /* 0x0000700c01007387 */ /* 0x002fe20000100a00 */
[----:B------:R-:W-:Y:S02]  /*2ff50*/  STL.64 [R1+0x78], R14 ;  /* 0x0000780e01007387 */ /* 0x000fe40000100a00 */
[----:B------:R1:W-:Y:S02]  /*2ff60*/  STL.64 [R1+0x2738], R24 ;  /* 0x0027381801007387 */ /* 0x0003e40000100a00 */
[----:B------:R-:W2:Y:S01]  /*2ff70*/  LDSM.16.M88.4 R12, [R4+0x3800] ;  /* 0x00380000040c783b */ /* 0x000ea20000000200 */
[----:B0-----:R-:W-:Y:S03]  /*2ff80*/  STL.64 [R1+0x60], R8 ;  /* 0x0000600801007387 */ /* 0x001fe60000100a00 */
[----:B------:R-:W-:Y:S02]  /*2ff90*/  STL.64 [R1+0x68], R10 ;  /* 0x0000680a01007387 */ /* 0x000fe40000100a00 */
[----:B-1----:R-:W3:Y:S02]  /*2ffa0*/  LDL.64 R24, [R1+0xa0] ;  /* 0x0000a00001187983 */ /* 0x002ee40000100a00 */
[----:B------:R-:W0:Y:S01]  /*2ffb0*/  LDSM.16.M88.4 R8, [R4+0x4000] ;  /* 0x004000000408783b */ /* 0x000e220000000200 */
[----:B---3--:R1:W-:Y:S03]  /*2ffc0*/  STL.64 [R1+0x2748], R24 ;  /* 0x0027481801007387 */ /* 0x0083e60000100a00 */
[----:B-1----:R-:W-:-:S02]  /*2ffd0*/  IMAD.MOV.U32 R24, RZ, RZ, R5 ;  /* 0x000000ffff187224 */ /* 0x002fc400078e0005 */
[----:B------:R-:W-:-:S05]  /*2ffe0*/  IMAD.MOV.U32 R25, RZ, RZ, R3 ;  /* 0x000000ffff197224 */ /* 0x000fca00078e0003 */
[----:B------:R-:W-:Y:S01]  /*2fff0*/  STL.64 [R1+0x2760], R24 ;  /* 0x0027601801007387 */ /* 0x000fe20000100a00 */
[----:B--2---:R-:W-:Y:S02]  /*30000*/  STL.64 [R1+0x50], R12 ;  /* 0x0000500c01007387 */ /* 0x004fe40000100a00 */
[----:B------:R-:W-:Y:S02]  /*30010*/  STL.64 [R1+0x58], R14 ;  /* 0x0000580e01007387 */ /* 0x000fe40000100a00 */
[----:B------:R-:W1:Y:S04]  /*30020*/  LDSM.16.M88.4 R12, [R4+0x4800] ;  /* 0x00480000040c783b */ /* 0x000e680000000200 */
[----:B0-----:R-:W-:Y:S01]  /*30030*/  STL.64 [R1+0x40], R8 ;  /* 0x0000400801007387 */ /* 0x001fe20000100a00 */
[----:B------:R-:W-:Y:S02]  /*30040*/  STL.64 [R1+0x48], R10 ;  /* 0x0000480a01007387 */ /* 0x000fe40000100a00 */
[----:B------:R-:W0:Y:S01]  /*30050*/  LDSM.16.M88.4 R8, [R4+0x5000] ;  /* 0x005000000408783b */ /* 0x000e220000000200 */
[----:B-1----:R-:W-:Y:S03]  /*30060*/  STL.64 [R1+0x30], R12 ;  /* 0x0000300c01007387 */ /* 0x002fe60000100a00 */
[----:B------:R-:W-:Y:S02]  /*30070*/  STL.64 [R1+0x38], R14 ;  /* 0x0000380e01007387 */ /* 0x000fe40000100a00 */
[----:B------:R-:W1:Y:S04]  /*30080*/  LDSM.16.M88.4 R12, [R4+0x5800] ;  /* 0x00580000040c783b */ /* 0x000e680000000200 */
[----:B0-----:R-:W-:Y:S01]  /*30090*/  STL.64 [R1+0x20], R8 ;  /* 0x0000200801007387 */ /* 0x001fe20000100a00 */
[----:B------:R-:W-:Y:S02]  /*300a0*/  STL.64 [R1+0x28], R10 ;  /* 0x0000280a01007387 */ /* 0x000fe40000100a00 */
[----:B------:R-:W-:Y:S02]  /*300b0*/  LDSM.16.M88.4 R8, [R4+0x6000] ;  /* 0x006000000408783b */ /* 0x000fe40000000200 */
[----:B-1----:R-:W-:Y:S02]  /*300c0*/  STL.64 [R1+0x10], R12 ;  /* 0x0000100c01007387 */ /* 0x002fe40000100a00 */
[----:B------:R-:W-:Y:S02]  /*300d0*/  STL.64 [R1+0x18], R14 ;  /* 0x0000180e01007387 */ /* 0x000fe40000100a00 */
[----:B------:R-:W0:Y:S02]  /*300e0*/  LDSM.16.M88.4 R12, [R4+0x6800] ;  /* 0x00680000040c783b */ /* 0x000e240000000200 */
[----:B0-----:R-:W-:Y:S02]  /*300f0*/  STL.64 [R1+0x26c8], R14 ;  /* 0x0026c80e01007387 */ /* 0x001fe40000100a00 */
[----:B------:R-:W-:Y:S02]  /*30100*/  STL.64 [R1], R8 ;  /* 0x0000000801007387 */ /* 0x000fe40000100a00 */
[----:B------:R-:W-:Y:S02]  /*30110*/  STL.64 [R1+0x8], R10 ;  /* 0x0000080a01007387 */ /* 0x000fe40000100a00 */
[----:B------:R-:W0:Y:S04]  /*30120*/  LDSM.16.M88.4 R8, [R4+0x7000] ;  /* 0x007000000408783b */ /* 0x000e280000000200 */
[----:B------:R-:W-:Y:S04]  /*30130*/  STL.64 [R1+0x26c0], R12 ;  /* 0x0026c00c01007387 */ /* 0x000fe80000100a00 */
[----:B0-----:R-:W-:Y:S01]  /*30140*/  STL [R1+0x24bc], R10 ;  /* 0x0024bc0a01007387 */ /* 0x001fe20000100800 */
[----:B------:R-:W-:Y:S02]  /*30150*/  STL [R1+0x24b8], R11 ;  /* 0x0024b80b01007387 */ /* 0x000fe40000100800 */
[----:B------:R0:W-:Y:S02]  /*30160*/  STL.64 [R1+0x2740], R8 ;  /* 0x0027400801007387 */ /* 0x0001e40000100a00 */
[----:B0-----:R-:W2:Y:S01]  /*30170*/  LDL.LU.64 R8, [R1+0x330] ;  /* 0x0003300001087983 */ /* 0x001ea20000300a00 */
[----:B------:R-:W3:Y:S03]  /*30180*/  LDL.LU.64 R10, [R1+0x338] ;  /* 0x00033800010a7983 */ /* 0x000ee60000300a00 */
[----:B---3--:R-:W-:Y:S01]  /*30190*/  STL.64 [R1+0x2758], R10 ;  /* 0x0027580a01007387 */ /* 0x008fe20000100a00 */
[----:B--2---:R0:W-:Y:S03]  /*301a0*/  STL.64 [R1+0x2750], R8 ;  /* 0x0027500801007387 */ /* 0x0041e60000100a00 */
[----:B0-----:R-:W2:Y:S01]  /*301b0*/  LDL.LU.64 R8, [R1+0x340] ;  /* 0x0003400001087983 */ /* 0x001ea20000300a00 */
[----:B------:R-:W3:Y:S02]  /*301c0*/  LDL.LU.64 R10, [R1+0x348] ;  /* 0x00034800010a7983 */ /* 0x000ee40000300a00 */
[----:B------:R-:W-:-:S02]  /*301d0*/  IMAD R3, R7, 0x90, RZ ;  /* 0x0000009007037824 */ /* 0x000fc400078e02ff */
[----:B------:R-:W-:Y:S01]  /*301e0*/  IMAD.MOV.U32 R25, RZ, RZ, R0 ;  /* 0x000000ffff197224 */ /* 0x000fe200078e0000 */
[----:B------:R-:W0:Y:S02]  /*301f0*/  LDSM.16.M88.4 R4, [R4+0x7800] ;  /* 0x007800000404783b */ /* 0x000e240000000200 */
[----:B------:R-:W-:-:S04]  /*30200*/  LOP3.LUT R0, R3, 0x10, R22, 0x78, !PT ;  /* 0x0000001003007812 */ /* 0x000fc800078e7816 */
[----:B------:R-:W-:-:S04]  /*30210*/  LOP3.LUT R0, R0, 0x400, R20, 0xf8, !PT ;  /* 0x0000040000007812 */ /* 0x000fc800078ef814 */
[----:B------:R-:W-:-:S05]  /*30220*/  LOP3.LUT R0, R0, 0x20, RZ, 0x3c, !PT ;  /* 0x0000002000007812 */ /* 0x000fca00078e3cff */
[----:B------:R-:W1:Y:S04]  /*30230*/  LDSM.16.MT88.4 R20, [R0+0x8000] ;  /* 0x008000000014783b */ /* 0x000e680000004200 */
[----:B---3--:R-:W-:Y:S01]  /*30240*/  STL.64 [R1+0x2770], R10 ;  /* 0x0027700a01007387 */ /* 0x008fe20000100a00 */
[----:B--2---:R2:W-:Y:S03]  /*30250*/  STL.64 [R1+0x2768], R8 ;  /* 0x0027680801007387 */ /* 0x0045e60000100a00 */
[----:B--2---:R-:W2:Y:S01]  /*30260*/  LDL.LU.64 R8, [R1+0x350] ;  /* 0x0003500001087983 */ /* 0x004ea20000300a00 */
[----:B------:R-:W2:Y:S02]  /*30270*/  LDL.LU.64 R10, [R1+0x358] ;  /* 0x00035800010a7983 */ /* 0x000ea40000300a00 */
[----:B------:R-:W-:-:S02]  /*30280*/  IMAD.MOV.U32 R24, RZ, RZ, R2 ;  /* 0x000000ffff187224 */ /* 0x000fc400078e0002 */
[----:B0-----:R-:W-:Y:S01]  /*30290*/  STL [R1+0x26bc], R4 ;  /* 0x0026bc0401007387 */ /* 0x001fe20000100800 */
[----:B------:R0:W-:Y:S01]  /*302a0*/  STL [R1+0x26b8], R5 ;  /* 0x0026b80501007387 */ /* 0x0001e20000100800 */
[----:B------:R-:W-:Y:S02]  /*302b0*/  STL [R1+0x236c], R6 ;  /* 0x00236c0601007387 */ /* 0x000fe40000100800 */
[----:B------:R-:W-:Y:S01]  /*302c0*/  STL [R1+0x2368], R7 ;  /* 0x0023680701007387 */ /* 0x000fe20000100800 */
[----:B0-----:R-:W3:Y:S01]  /*302d0*/  LDL.64 R4, [R1+0x80] ;  /* 0x0000800001047983 */ /* 0x001ee20000100a00 */
[----:B------:R-:W3:Y:S02]  /*302e0*/  LDL.LU.64 R12, [R1+0x310] ;  /* 0x00031000010c7983 */ /* 0x000ee40000300a00 */
[----:B------:R-:W3:Y:S02]  /*302f0*/  LDL.LU.64 R14, [R1+0x318] ;  /* 0x00031800010e7983 */ /* 0x000ee40000300a00 */
[----:B-1----:R-:W-:Y:S01]  /*30300*/  STL.64 [R1+0x26b0], R22 ;  /* 0x0026b01601007387 */ /* 0x002fe20000100a00 */
[----:B------:R0:W-:Y:S04]  /*30310*/  STL.64 [R1+0x26a8], R20 ;  /* 0x0026a81401007387 */ /* 0x0001e80000100a00 */
[----:B0-----:R-:W4:Y:S01]  /*30320*/  LDL.LU.64 R20, [R1+0x320] ;  /* 0x0003200001147983 */ /* 0x001f220000300a00 */
[----:B------:R-:W4:Y:S01]  /*30330*/  LDL.LU.64 R22, [R1+0x328] ;  /* 0x0003280001167983 */ /* 0x000f220000300a00 */
[C---:B--2---:R-:W-:Y:S02]  /*30340*/  HMMA.16816.F32 R24, R16.reuse, R24, R8 ;  /* 0x000000181018723c */ /* 0x044fe40000001808 */
[----:B------:R-:W2:Y:S01]  /*30350*/  LDL.LU.64 R10, [R1+0x2770] ;  /* 0x00277000010a7983 */ /* 0x000ea20000300a00 */
[----:B------:R-:W2:Y:S11]  /*30360*/  LDL.LU.64 R8, [R1+0x2768] ;  /* 0x0027680001087983 */ /* 0x000eb60000300a00 */
[----:B------:R-:W-:Y:S09]  /*30370*/  @!UPT UIADD3 URZ, URZ, URZ, URZ ;  /* 0x0000003f3f3ff290 */ /* 0x000ff2000fffe03f */
[----:B------:R0:W-:Y:S01]  /*30380*/  STL.64 [R1+0x350], R24 ;  /* 0x0003501801007387 */ /* 0x0001e20000100a00 */
[----:B------:R2:W-:Y:S03]  /*30390*/  STL.64 [R1+0x358], R26 ;  /* 0x0003581a01007387 */ /* 0x0005e60000100a00 */
[----:B0-----:R-:W2:Y:S02]  /*303a0*/  LDL.LU.64 R24, [R1+0x2760] ;  /* 0x0027600001187983 */ /* 0x001ea40000300a00 */
[C---:B--2---:R-:W-:Y:S02]  /*303b0*/  HMMA.16816.F32 R24, R16.reuse, R24, R8 ;  /* 0x000000181018723c */ /* 0x044fe40000001808 */
[----:B------:R-:W2:Y:S01]  /*303c0*/  LDL.LU.64 R10, [R1+0x2758] ;  /* 0x00275800010a7983 */ /* 0x000ea20000300a00 */
[----:B------:R-:W2:Y:S11]  /*303d0*/  LDL.LU.64 R8, [R1+0x2750] ;  /* 0x0027500001087983 */ /* 0x000eb60000300a00 */
[----:B------:R-:W-:Y:S09]  /*303e0*/  @!UPT UIADD3 URZ, URZ, URZ, URZ ;  /* 0x0000003f3f3ff290 */ /* 0x000ff2000fffe03f */
[----:B------:R0:W-:Y:S01]  /*303f0*/  STL.64 [R1+0x340], R24 ;  /* 0x0003401801007387 */ /* 0x0001e20000100a00 */
[----:B------:R-:W-:Y:S03]  /*30400*/  STL.64 [R1+0x348], R26 ;  /* 0x0003481a01007387 */ /* 0x000fe60000100a00 */
[----:B0-----:R-:W2:Y:S02]  /*30410*/  LDL.LU.64 R24, [R1+0x2748] ;  /* 0x0027480001187983 */ /* 0x001ea40000300a00 */
[C---:B--2---:R-:W-:Y:S11]  /*30420*/  HMMA.16816.F32 R8, R16.reuse, R24, R8 ;  /* 0x000000181008723c */ /* 0x044ff60000001808 */
[----:B------:R-:W-:Y:S11]  /*30430*/  @!UPT UIADD3 URZ, URZ, URZ, URZ ;  /* 0x0000003f3f3ff290 */ /* 0x000ff6000fffe03f */
[----:B------:R-:W-:Y:S01]  /*30440*/  @!UPT UIADD3 URZ, URZ, URZ, URZ ;  /* 0x0000003f3f3ff290 */ /* 0x000fe2000fffe03f */
[----:B------:R0:W-:Y:S01]  /*30450*/  STL.64 [R1+0x330], R8 ;  /* 0x0003300801007387 */ /* 0x0001e20000100a00 */
[----:B------:R1:W-:Y:S03]  /*30460*/  STL.64 [R1+0x338], R10 ;  /* 0x0003380a01007387 */ /* 0x0003e60000100a00 */
[----:B0-----:R-:W2:Y:S01]  /*30470*/  LDL.LU.64 R8, [R1+0x2740] ;  /* 0x0027400001087983 */ /* 0x001ea20000300a00 */
[----:B-1----:R-:W-:Y:S02]  /*30480*/  IMAD.MOV.U32 R11, RZ, RZ, R24 ;  /* 0x000000ffff0b7224 */ /* 0x002fe400078e0018 */
[----:B------:R-:W-:Y:S02]  /*30490*/  IMAD.MOV.U32 R10, RZ, RZ, R25 ;  /* 0x000000ffff0a7224 */ /* 0x000fe400078e0019 */
[----:B------:R-:W4:Y:S03]  /*304a0*/  LDL.LU.64 R24, [R1+0x2738] ;  /* 0x0027380001187983 */ /* 0x000f260000300a00 */
[----:B------:R-:W-:Y:S02]  /*304b0*/  STL [R1+0x2698], R10 ;  /* 0x0026980a01007387 */ /* 0x000fe40000100800 */
[----:B------:R-:W-:Y:S01]  /*304c0*/  STL [R1+0x2694], R11 ;  /* 0x0026940b01007387 */ /* 0x000fe20000100800 */
[----:B--2---:R0:W-:Y:S04]  /*304d0*/  STL.64 [R1+0x2710], R8 ;  /* 0x0027100801007387 */ /* 0x0041e80000100a00 */
[----:B0-----:R-:W2:Y:S01]  /*304e0*/  LDL.64 R8, [R1+0x60] ;  /* 0x0000600001087983 */ /* 0x001ea20000100a00 */
[C---:B----4-:R-:W-:Y:S03]  /*304f0*/  HMMA.16816.F32 R20, R16.reuse, R24, R20 ;  /* 0x000000181014723c */ /* 0x050fe60000001814 */
[----:B--2---:R0:W-:Y:S04]  /*30500*/  STL.64 [R1+0x2720], R8 ;  /* 0x0027200801007387 */ /* 0x0041e80000100a00 */
[----:B0-----:R-:W2:Y:S01]  /*30510*/  LDL.64 R8, [R1+0x70] ;  /* 0x0000700001087983 */ /* 0x001ea20000100a00 */
[----:B------:R-:W-:Y:S11]  /*30520*/  STL.64 [R1+0x2708], R24 ;  /* 0x0027081801007387 */ /* 0x000ff60000100a00 */
[----:B------:R-:W-:Y:S04]  /*30530*/  @!UPT UIADD3 URZ, URZ, URZ, URZ ;  /* 0x0000003f3f3ff290 */ /* 0x000fe8000fffe03f */
[----:B------:R0:W-:Y:S02]  /*30540*/  STL.64 [R1+0x320], R20 ;  /* 0x0003201401007387 */ /* 0x0001e40000100a00 */
[----:B------:R-:W-:Y:S01]  /*30550*/  STL.64 [R1+0x328], R22 ;  /* 0x0003281601007387 */ /* 0x000fe20000100a00 */
[----:B0-----:R-:W4:Y:S01]  /*30560*/  LDL.64 R20, [R1+0x40] ;  /* 0x0000400001147983 */ /* 0x001f220000100a00 */
[C---:B---3--:R-:W-:Y:S03]  /*30570*/  HMMA.16816.F32 R12, R16.reuse, R4, R12 ;  /* 0x00000004100c723c */ /* 0x048fe6000000180c */
[----:B----4-:R0:W-:Y:S04]  /*30580*/  STL.64 [R1+0x2718], R20 ;  /* 0x0027181401007387 */ /* 0x0101e80000100a00 */
[----:B0-----:R-:W3:Y:S01]  /*30590*/  LDL.LU.64 R20, [R1+0x2f0] ;  /* 0x0002f00001147983 */ /* 0x001ee20000300a00 */
[----:B------:R-:W4:Y:S11]  /*305a0*/  LDL.LU.64 R22, [R1+0x2f8] ;  /* 0x0002f80001167983 */ /* 0x000f360000300a00 */
[----:B------:R-:W-:Y:S05]  /*305b0*/  @!UPT UIADD3 URZ, URZ, URZ, URZ ;  /* 0x0000003f3f3ff290 */ /* 0x000fea000fffe03f */
[----:B------:R-:W-:Y:S02]  /*305c0*/  IMAD.MOV.U32 R6, RZ, RZ, R12 ;  /* 0x000000ffff067224 */ /* 0x000fe400078e000c */
[----:B------:R-:W-:Y:S01]  /*305d0*/  IMAD.MOV.U32 R7, RZ, RZ, R13 ;  /* 0x000000ffff077224 */ /* 0x000fe200078e000d */
[----:B----4-:R-:W-:Y:S01]  /*305e0*/  STL.64 [R1+0x2730], R22 ;  /* 0x0027301601007387 */ /* 0x010fe20000100a00 */
[----:B---3--:R0:W-:Y:S03]  /*305f0*/  STL.64 [R1+0x2728], R20 ;  /* 0x0027281401007387 */ /* 0x0081e60000100a00 */
[----:B0-----:R-:W2:Y:S01]  /*30600*/  LDL.LU.64 R20, [R1+0x300] ;  /* 0x0003000001147983 */ /* 0x001ea20000300a00 */
[----:B------:R-:W2:Y:S02]  /*30610*/  LDL.LU.64 R22, [R1+0x308] ;  /* 0x0003080001167983 */ /* 0x000ea40000300a00 */
[----:B------:R-:W3:Y:S02]  /*30620*/  LDL.LU.64 R24, [R1+0x4c0] ;  /* 0x0004c00001187983 */ /* 0x000ee40000300a00 */
[----:B------:R-:W3:Y:S01]  /*30630*/  LDL.LU.64 R26, [R1+0x4c8] ;  /* 0x0004c800011a7983 */ /* 0x000ee20000300a00 */
[----:B------:R-:W4:Y:S04]  /*30640*/  LDL.64 R12, [R1] ;  /* 0x00000000010c7983 */ /* 0x000f280000100a00 */
[----:B----4-:R0:W-:Y:S04]  /*30650*/  STL.64 [R1+0x26d0], R12 ;  /* 0x0026d00c01007387 */ /* 0x0101e80000100a00 */
[----:B0-----:R-:W4:Y:S01]  /*30660*/  LDL.64 R12, [R1+0x10] ;  /* 0x00001000010c7983 */ /* 0x001f220000100a00 */
[----:B--2---:R-:W-:Y:S01]  /*30670*/  HMMA.16816.F32 R20, R16, R8, R20 ;  /* 0x000000081014723c */ /* 0x004fe20000001814 */
[----:B------:R-:W-:-:S02]  /*30680*/  IMAD.MOV.U32 R2, RZ, RZ, R4 ;  /* 0x000000ffff027224 */ /* 0x000fc400078e0004 */
[----:B----4-:R0:W-:Y:S04]  /*30690*/  STL.64 [R1+0x26e8], R12 ;  /* 0x0026e80c01007387 */ /* 0x0101e80000100a00 */
[----:B0-----:R-:W2:Y:S01]  /*306a0*/  LDL.64 R12, [R1+0x20] ;  /* 0x00002000010c7983 */ /* 0x001ea20000100a00 */
[----:B------:R-:W-:Y:S02]  /*306b0*/  IMAD.MOV.U32 R3, RZ, RZ, R15 ;  /* 0x000000ffff037224 */ /* 0x000fe400078e000f */
[----:B------:R-:W-:Y:S02]  /*306c0*/  IMAD.MOV.U32 R28, RZ, RZ, R14 ;  /* 0x000000ffff1c7224 */ /* 0x000fe400078e000e */
[----:B------:R-:W-:Y:S01]  /*306d0*/  IMAD.MOV.U32 R29, RZ, RZ, R5 ;  /* 0x000000ffff1d7224 */ /* 0x000fe200078e0005 */
[----:B--2---:R0:W-:Y:S04]  /*306e0*/  STL.64 [R1+0x26f0], R12 ;  /* 0x0026f00c01007387 */ /* 0x0041e80000100a00 */
[----:B0-----:R-:W2:Y:S01]  /*306f0*/  LDL.64 R12, [R1+0x30] ;  /* 0x00003000010c7983 */ /* 0x001ea20000100a00 */
[----:B------:R-:W-:Y:S02]  /*30700*/  STL [R1+0x269c], R2 ;  /* 0x00269c0201007387 */ /* 0x000fe40000100800 */
[----:B------:R-:W-:Y:S02]  /*30710*/  STL [R1+0x24b4], R7 ;  /* 0x0024b40701007387 */ /* 0x000fe40000100800 */
[----:B------:R-:W-:Y:S01]  /*30720*/  STL [R1+0x24b0], R6 ;  /* 0x0024b00601007387 */ /* 0x000fe20000100800 */
[----:B------:R-:W3:Y:S01]  /*30730*/  LDL.64 R4, [R1+0x50] ;  /* 0x0000500001047983 */ /* 0x000ee20000100a00 */
[----:B------:R-:W-:Y:S02]  /*30740*/  STL [R1+0x2490], R3 ;  /* 0x0024900301007387 */ /* 0x000fe40000100800 */
[----:B------:R0:W-:Y:S02]  /*30750*/  STL [R1+0x248c], R28 ;  /* 0x00248c1c01007387 */ /* 0x0001e40000100800 */
[----:B------:R-:W-:Y:S01]  /*30760*/  STL.64 [R1+0x300], R20 ;  /* 0x0003001401007387 */ /* 0x000fe20000100a00 */
[----:B------:R1:W-:Y:S01]  /*30770*/  STL.64 [R1+0x308], R22 ;  /* 0x0003081601007387 */ /* 0x0003e20000100a00 */
[----:B0-----:R-:W-:-:S03]  /*30780*/  IMAD.MOV.U32 R28, RZ, RZ, R9 ;  /* 0x000000ffff1c7224 */ /* 0x001fc600078e0009 */
[----:B-1----:R-:W4:Y:S01]  /*30790*/  LDL.LU.64 R22, [R1+0x2730] ;  /* 0x0027300001167983 */ /* 0x002f220000300a00 */
[----:B------:R-:W4:Y:S02]  /*307a0*/  LDL.LU.64 R20, [R1+0x2728] ;  /* 0x0027280001147983 */ /* 0x000f240000300a00 */
[----:B------:R-:W4:Y:S01]  /*307b0*/  LDL.LU.64 R8, [R1+0x2720] ;  /* 0x0027200001087983 */ /* 0x000f220000300a00 */
[C---:B---3--:R-:W-:Y:S08]  /*307c0*/  HMMA.16816.F32 R24, R16.reuse, R4, R24 ;  /* 0x000000041018723c */ /* 0x048ff00000001818 */
[----:B----4-:R-:W-:Y:S01]  /*307d0*/  HMMA.16816.F32 R20, R16, R8, R20 ;  /* 0x000000081014723c */ /* 0x010fe20000001814 */
[----:B------:R-:W-:-:S02]  /*307e0*/  IMAD.MOV.U32 R11, RZ, RZ, R8 ;  /* 0x000000ffff0b7224 */ /* 0x000fc400078e0008 */
[----:B------:R-:W-:Y:S02]  /*307f0*/  IMAD.MOV.U32 R2, RZ, RZ, R4 ;  /* 0x000000ffff027224 */ /* 0x000fe400078e0004 */
[----:B------:R-:W-:Y:S11]  /*30800*/  IMAD.MOV.U32 R10, RZ, RZ, R5 ;  /* 0x000000ffff0a7224 */ /* 0x000ff600078e0005 */
[----:B------:R-:W-:Y:S07]  /*30810*/  @!UPT UIADD3 URZ, URZ, URZ, URZ ;  /* 0x0000003f3f3ff290 */ /* 0x000fee000fffe03f */
[----:B------:R0:W-:Y:S01]  /*30820*/  STL.64 [R1+0x2f0], R20 ;  /* 0x0002f01401007387 */ /* 0x0001e20000100a00 */
[----:B------:R-:W-:Y:S03]  /*30830*/  STL.64 [R1+0x2f8], R22 ;  /* 0x0002f81601007387 */ /* 0x000fe60000100a00 */
[----:B0-----:R-:W3:Y:S01]  /*30840*/  LDL.LU.64 R20, [R1+0x2718] ;  /* 0x0027180001147983 */ /* 0x001ee20000300a00 */
[----:B------:R-:W4:Y:S02]  /*30850*/  LDL.LU.64 R8, [R1+0x2710] ;  /* 0x0027100001087983 */ /* 0x000f240000300a00 */
[----:B------:R0:W-:Y:S02]  /*30860*/  STL.64 [R1+0x4c0], R24 ;  /* 0x0004c01801007387 */ /* 0x0001e40000100a00 */
[----:B------:R-:W-:Y:S01]  /*30870*/  STL.64 [R1+0x4c8], R26 ;  /* 0x0004c81a01007387 */ /* 0x000fe20000100a00 */
[----:B0-----:R-:W2:Y:S01]  /*30880*/  LDL.LU.64 R24, [R1+0x2708] ;  /* 0x0027080001187983 */ /* 0x001ea20000300a00 */
[----:B------:R-:W2:Y:S02]  /*30890*/  LDL.LU.64 R4, [R1+0x490] ;  /* 0x0004900001047983 */ /* 0x000ea40000300a00 */
[----:B------:R-:W2:Y:S02]  /*308a0*/  LDL.LU.64 R6, [R1+0x498] ;  /* 0x0004980001067983 */ /* 0x000ea40000300a00 */
[----:B--2---:R-:W-:Y:S01]  /*308b0*/  STL.64 [R1+0x2700], R6 ;  /* 0x0027000601007387 */ /* 0x004fe20000100a00 */
[----:B------:R0:W-:Y:S03]  /*308c0*/  STL.64 [R1+0x26f8], R4 ;  /* 0x0026f80401007387 */ /* 0x0001e60000100a00 */
[----:B0-----:R-:W2:Y:S01]  /*308d0*/  LDL.LU.64 R4, [R1+0x4a0] ;  /* 0x0004a00001047983 */ /* 0x001ea20000300a00 */
[----:B------:R-:W2:Y:S02]  /*308e0*/  LDL.LU.64 R6, [R1+0x4a8] ;  /* 0x0004a80001067983 */ /* 0x000ea40000300a00 */
[----:B------:R-:W-:Y:S02]  /*308f0*/  STL.64 [R1+0x26e0], R10 ;  /* 0x0026e00a01007387 */ /* 0x000fe40000100a00 */
[----:B----4-:R0:W-:Y:S02]  /*30900*/  STL.64 [R1+0x26d8], R8 ;  /* 0x0026d80801007387 */ /* 0x0101e40000100a00 */
[----:B0-----:R-:W4:Y:S01]  /*30910*/  LDL.LU.64 R8, [R1+0x4b0] ;  /* 0x0004b00001087983 */ /* 0x001f220000300a00 */
[----:B------:R-:W4:Y:S02]  /*30920*/  LDL.LU.64 R10, [R1+0x4b8] ;  /* 0x0004b800010a7983 */ /* 0x000f240000300a00 */
[----:B---3--:R-:W-:-:S02]  /*30930*/  IMAD.MOV.U32 R27, RZ, RZ, R20 ;  /* 0x000000ffff1b7224 */ /* 0x008fc400078e0014 */
[----:B------:R-:W-:Y:S01]  /*30940*/  IMAD.MOV.U32 R26, RZ, RZ, R21 ;  /* 0x000000ffff1a7224 */ /* 0x000fe200078e0015 */
[C---:B----4-:R-:W-:Y:S11]  /*30950*/  HMMA.16816.F32 R8, R16.reuse, R20, R8 ;  /* 0x000000141008723c */ /* 0x050ff60000001808 */
[----:B------:R-:W-:Y:S11]  /*30960*/  @!UPT UIADD3 URZ, URZ, URZ, URZ ;  /* 0x0000003f3f3ff290 */ /* 0x000ff6000fffe03f */
[----:B------:R-:W-:Y:S01]  /*30970*/  @!UPT UIADD3 URZ, URZ, URZ, URZ ;  /* 0x0000003f3f3ff290 */ /* 0x000fe2000fffe03f */
[----:B------:R0:W-:Y:S01]  /*30980*/  STL.64 [R1+0x4b0], R8 ;  /* 0x0004b00801007387 */ /* 0x0001e20000100a00 */
[----:B------:R1:W-:Y:S03]  /*30990*/  STL.64 [R1+0x4b8], R10 ;  /* 0x0004b80a01007387 */ /* 0x0003e60000100a00 */
[----:B0-----:R-:W3:Y:S01]  /*309a0*/  LDL.LU.64 R8, [R1+0x480] ;  /* 0x0004800001087983 */ /* 0x001ee20000300a00 */
[----:B-1----:R-:W3:Y:S02]  /*309b0*/  LDL.LU.64 R10, [R1+0x488] ;  /* 0x00048800010a7983 */ /* 0x002ee40000300a00 */
[----:B------:R-:W4:Y:S02]  /*309c0*/  LDL.LU.64 R20, [R1+0x460] ;  /* 0x0004600001147983 */ /* 0x000f240000300a00 */
[----:B------:R-:W4:Y:S01]  /*309d0*/  LDL.LU.64 R22, [R1+0x468] ;  /* 0x0004680001167983 */ /* 0x000f220000300a00 */
[----:B------:R-:W-:Y:S01]  /*309e0*/  STL.64 [R1+0x2678], R26 ;  /* 0x0026781a01007387 */ /* 0x000fe20000100a00 */
[----:B------:R0:W-:Y:S03]  /*309f0*/  STL.64 [R1+0x2670], R24 ;  /* 0x0026701801007387 */ /* 0x0001e60000100a00 */
[----:B0-----:R-:W3:Y:S01]  /*30a00*/  LDL.64 R24, [R1+0xb0] ;  /* 0x0000b00001187983 */ /* 0x001ee20000100a00 */
[----:B--2---:R-:W-:Y:S01]  /*30a10*/  HMMA.16816.F32 R4, R16, R12, R4 ;  /* 0x0000000c1004723c */ /* 0x004fe20000001804 */
[----:B------:R-:W-:-:S02]  /*30a20*/  IMAD.MOV.U32 R3, RZ, RZ, R12 ;  /* 0x000000ffff037224 */ /* 0x000fc400078e000c */
[----:B------:R-:W-:Y:S01]  /*30a30*/  IMAD.MOV.U32 R0, RZ, RZ, R13 ;  /* 0x000000ffff007224 */ /* 0x000fe200078e000d */
[----:B---3--:R0:W-:Y:S04]  /*30a40*/  STL.64 [R1+0x26a0], R24 ;  /* 0x0026a01801007387 */ /* 0x0081e80000100a00 */
[----:B0-----:R-:W2:Y:S01]  /*30a50*/  LDL.LU.64 R24, [R1+0x470] ;  /* 0x0004700001187983 */ /* 0x001ea20000300a00 */
[----:B------:R-:W2:Y:S11]  /*30a60*/  LDL.LU.64 R26, [R1+0x478] ;  /* 0x00047800011a7983 */ /* 0x000eb60000300a00 */
[----:B------:R-:W-:Y:S03]  /*30a70*/  @!UPT UIADD3 URZ, URZ, URZ, URZ ;  /* 0x0000003f3f3ff290 */ /* 0x000fe6000fffe03f */
[----:B------:R-:W-:Y:S02]  /*30a80*/  STL.64 [R1+0x4a0], R4 ;  /* 0x0004a00401007387 */ /* 0x000fe40000100a00 */
[----:B------:R0:W-:Y:S02]  /*30a90*/  STL.64 [R1+0x4a8], R6 ;  /* 0x0004a80601007387 */ /* 0x0001e40000100a00 */
[----:B0-----:R-:W3:Y:S01]  /*30aa0*/  LDL.LU.64 R6, [R1+0x2700] ;  /* 0x0027000001067983 */ /* 0x001ee20000300a00 */
[----:B------:R-:W3:Y:S02]  /*30ab0*/  LDL.LU.64 R4, [R1+0x26f8] ;  /* 0x0026f80001047983 */ /* 0x000ee40000300a00 */
[----:B------:R-:W3:Y:S02]  /*30ac0*/  LDL.LU.64 R12, [R1+0x26f0] ;  /* 0x0026f000010c7983 */ /* 0x000ee40000300a00 */
[C---:B---3--:R-:W-:Y:S11]  /*30ad0*/  HMMA.16816.F32 R4, R16.reuse, R12, R4 ;  /* 0x0000000c1004723c */ /* 0x048ff60000001804 */
[----:B------:R-:W-:Y:S11]  /*30ae0*/  @!UPT UIADD3 URZ, URZ, URZ, URZ ;  /* 0x0000003f3f3ff290 */ /* 0x000ff6000fffe03f */
[----:B------:R-:W-:Y:S01]  /*30af0*/  @!UPT UIADD3 URZ, URZ, URZ, URZ ;  /* 0x0000003f3f3ff290 */ /* 0x000fe2000fffe03f */
[----:B------:R-:W-:Y:S01]  /*30b00*/  STL.64 [R1+0x490], R4 ;  /* 0x0004900401007387 */ /* 0x000fe20000100a00 */
[----:B------:R0:W-:Y:S02]  /*30b10*/  STL.64 [R1+0x498], R6 ;  /* 0x0004980601007387 */ /* 0x0001e40000100a00 */
[----:B0-----:R-:W-:Y:S02]  /*30b20*/  IMAD.MOV.U32 R7, RZ, RZ, R12 ;  /* 0x000000ffff077224 */ /* 0x001fe400078e000c */
[----:B------:R-:W-:Y:S02]  /*30b30*/  IMAD.MOV.U32 R6, RZ, RZ, R13 ;  /* 0x000000ffff067224 */ /* 0x000fe400078e000d */
[----:B------:R-:W3:Y:S02]  /*30b40*/  LDL.LU.64 R12, [R1+0x26e8] ;  /* 0x0026e800010c7983 */ /* 0x000ee40000300a00 */
[----:B---3--:R-:W-:Y:S01]  /*30b50*/  HMMA.16816.F32 R8, R16, R12, R8 ;  /* 0x0000000c1008723c */ /* 0x008fe20000001808 */
[----:B------:R-:W-:-:S02]  /*30b60*/  IMAD.MOV.U32 R4, RZ, RZ, R12 ;  /* 0x000000ffff047224 */ /* 0x000fc400078e000c */
[----:B------:R-:W-:Y:S11]  /*30b70*/  IMAD.MOV.U32 R5, RZ, RZ, R13 ;  /* 0x000000ffff057224 */ /* 0x000ff600078e000d */
[----:B------:R-:W-:Y:S09]  /*30b80*/  @!UPT UIADD3 URZ, URZ, URZ, URZ ;  /* 0x0000003f3f3ff290 */ /* 0x000ff2000fffe03f */
[----:B------:R-:W-:Y:S01]  /*30b90*/  STL.64 [R1+0x480], R8 ;  /* 0x0004800801007387 */ /* 0x000fe20000100a00 */
[----:B------:R0:W-:Y:S03]  /*30ba0*/  STL.64 [R1+0x488], R10 ;  /* 0x0004880a01007387 */ /* 0x0001e60000100a00 */
[----:B0-----:R-:W3:Y:S01]  /*30bb0*/  LDL.LU.64 R10, [R1+0x26e0] ;  /* 0x0026e000010a7983 */ /* 0x001ee20000300a00 */
[----:B------:R-:W2:Y:S02]  /*30bc0*/  LDL.LU.64 R8, [R1+0x26d8] ;  /* 0x0026d80001087983 */ /* 0x000ea40000300a00 */
[----:B------:R-:W2:Y:S02]  /*30bd0*/  LDL.LU.64 R12, [R1+0x26d0] ;  /* 0x0026d000010c7983 */ /* 0x000ea40000300a00 */
[C---:B--2---:R-:W-:Y:S11]  /*30be0*/  HMMA.16816.F32 R24, R16.reuse, R12, R24 ;  /* 0x0000000c1018723c */ /* 0x044ff60000001818 */
[----:B------:R-:W-:Y:S11]  /*30bf0*/  @!UPT UIADD3 URZ, URZ, URZ, URZ ;  /* 0x0000003f3f3ff290 */ /* 0x000ff6000fffe03f */
[----:B------:R-:W-:Y:S01]  /*30c00*/  @!UPT UIADD3 URZ, URZ, URZ, URZ ;  /* 0x0000003f3f3ff290 */ /* 0x000fe2000fffe03f */
[----:B------:R0:W-:Y:S01]  /*30c10*/  STL.64 [R1+0x470], R24 ;  /* 0x0004701801007387 */ /* 0x0001e20000100a00 */
[----:B------:R-:W-:Y:S02]  /*30c20*/  STL.64 [R1+0x478], R26 ;  /* 0x0004781a01007387 */ /* 0x000fe40000100a00 */
[----:B------:R-:W2:Y:S02]  /*30c30*/  LDL.LU.64 R14, [R1+0x26c8] ;  /* 0x0026c800010e7983 */ /* 0x000ea40000300a00 */
[----:B0-----:R-:W-:Y:S02]  /*30c40*/  IMAD.MOV.U32 R25, RZ, RZ, R12 ;  /* 0x000000ffff197224 */ /* 0x001fe400078e000c */
[----:B------:R-:W-:Y:S02]  /*30c50*/  IMAD.MOV.U32 R24, RZ, RZ, R13 ;  /* 0x000000ffff187224 */ /* 0x000fe400078e000d */
[----:B------:R-:W4:Y:S02]  /*30c60*/  LDL.LU.64 R12, [R1+0x26c0] ;  /* 0x0026c000010c7983 */ /* 0x000f240000300a00 */
[----:B----4-:R-:W-:Y:S11]  /*30c70*/  HMMA.16816.F32 R20, R16, R12, R20 ;  /* 0x0000000c1014723c */ /* 0x010ff60000001814 */
[----:B------:R-:W-:Y:S11]  /*30c80*/  @!UPT UIADD3 URZ, URZ, URZ, URZ ;  /* 0x0000003f3f3ff290 */ /* 0x000ff6000fffe03f */
[----:B------:R-:W-:Y:S01]  /*30c90*/  @!UPT UIADD3 URZ, URZ, URZ, URZ ;  /* 0x0000003f3f3ff290 */ /* 0x000fe2000fffe03f */
[----:B------:R0:W-:Y:S01]  /*30ca0*/  STL.64 [R1+0x460], R20 ;  /* 0x0004601401007387 */ /* 0x0001e20000100a00 */
[----:B------:R1:W-:Y:S03]  /*30cb0*/  STL.64 [R1+0x468], R22 ;  /* 0x0004681601007387 */ /* 0x0003e60000100a00 */
[----:B0-----:R-:W4:Y:S01]  /*30cc0*/  LDL.LU.64 R20, [R1+0x2e0] ;  /* 0x0002e00001147983 */ /* 0x001f220000300a00 */
[----:B-1----:R-:W4:Y:S02]  /*30cd0*/  LDL.LU.64 R22, [R1+0x2e8] ;  /* 0x0002e80001167983 */ /* 0x002f240000300a00 */
[----:B--2---:R-:W-:Y:S02]  /*30ce0*/  STL.64 [R1+0x25a8], R14 ;  /* 0x0025a80e01007387 */ /* 0x004fe40000100a00 */
[----:B------:R0:W-:Y:S02]  /*30cf0*/  STL.64 [R1+0x25a0], R12 ;  /* 0x0025a00c01007387 */ /* 0x0001e40000100a00 */
[----:B0-----:R-:W-:-:S02]  /*30d00*/  IMAD.MOV.U32 R12, RZ, RZ, R25 ;  /* 0x000000ffff0c7224 */ /* 0x001fc400078e0019 */
[----:B------:R-:W-:Y:S02]  /*30d10*/  IMAD.MOV.U32 R13, RZ, RZ, R24 ;  /* 0x000000ffff0d7224 */ /* 0x000fe400078e0018 */
[----:B------:R-:W2:Y:S01]  /*30d20*/  LDL.LU.64 R24, [R1+0x440] ;  /* 0x0004400001187983 */ /* 0x000ea20000300a00 */
[----:B------:R-:W2:Y:S02]  /*30d30*/  LDL.LU.64 R26, [R1+0x448] ;  /* 0x00044800011a7983 */ /* 0x000ea40000300a00 */
[----:B------:R0:W-:Y:S02]  /*30d40*/  STL.64 [R1+0x25c0], R12 ;  /* 0x0025c00c01007387 */ /* 0x0001e40000100a00 */
[----:B0-----:R-:W-:Y:S02]  /*30d50*/  IMAD.MOV.U32 R12, RZ, RZ, R4 ;  /* 0x000000ffff0c7224 */ /* 0x001fe400078e0004 */
[----:B------:R-:W-:Y:S01]  /*30d60*/  IMAD.MOV.U32 R13, RZ, RZ, R5 ;  /* 0x000000ffff0d7224 */ /* 0x000fe200078e0005 */
[----:B------:R-:W4:Y:S01]  /*30d70*/  LDL.LU R4, [R1+0x26bc] ;  /* 0x0026bc0001047983 */ /* 0x000f220000300800 */
[----:B------:R-:W4:Y:S03]  /*30d80*/  LDL.LU R5, [R1+0x26b8] ;  /* 0x0026b80001057983 */ /* 0x000f260000300800 */
[----:B------:R0:W-:Y:S04]  /*30d90*/  STL.64 [R1+0x25d8], R12 ;  /* 0x0025d80c01007387 */ /* 0x0001e80000100a00 */
[----:B0-----:R-:W2:Y:S01]  /*30da0*/  LDL.LU.64 R12, [R1+0x450] ;  /* 0x00045000010c7983 */ /* 0x001ea20000300a00 */
[----:B------:R-:W2:Y:S02]  /*30db0*/  LDL.LU.64 R14, [R1+0x458] ;  /* 0x00045800010e7983 */ /* 0x000ea40000300a00 */
[C---:B--2---:R-:W-:Y:S08]  /*30dc0*/  HMMA.16816.F32 R12, R16.reuse, R8, R12 ;  /* 0x00000008100c723c */ /* 0x044ff0000000180c */
[----:B----4-:R-:W-:Y:S11]  /*30dd0*/  HMMA.16816.F32 R16, R16, R4, R20 ;  /* 0x000000041010723c */ /* 0x010ff60000001814 */
[----:B------:R-:W-:Y:S04]  /*30de0*/  @!UPT UIADD3 URZ, URZ, URZ, URZ ;  /* 0x0000003f3f3ff290 */ /* 0x000fe8000fffe03f */
[----:B------:R0:W-:Y:S01]  /*30df0*/  STL.64 [R1+0x450], R12 ;  /* 0x0004500c01007387 */ /* 0x0001e20000100a00 */
[----:B------:R-:W-:Y:S02]  /*30e00*/  STL.64 [R1+0x458], R14 ;  /* 0x0004580e01007387 */ /* 0x000fe40000100a00 */
[----:B0-----:R-:W-:Y:S02]  /*30e10*/  IMAD.MOV.U32 R12, RZ, RZ, R7 ;  /* 0x000000ffff0c7224 */ /* 0x001fe400078e0007 */
[----:B------:R-:W-:-:S05]  /*30e20*/  IMAD.MOV.U32 R13, RZ, RZ, R6 ;  /* 0x000000ffff0d7224 */ /* 0x000fca00078e0006 */
[----:B------:R0:W-:Y:S04]  /*30e30*/  STL.64 [R1+0x25f0], R12 ;  /* 0x0025f00c01007387 */ /* 0x0001e80000100a00 */
[----:B0-----:R-:W2:Y:S01]  /*30e40*/  LDL.LU.64 R12, [R1+0x430] ;  /* 0x00043000010c7983 */ /* 0x001ea20000300a00 */
[----:B------:R-:W2:Y:S02]  /*30e50*/  LDL.LU.64 R14, [R1+0x438] ;  /* 0x00043800010e7983 */ /* 0x000ea40000300a00 */
[----:B------:R-:W-:Y:S02]  /*30e60*/  STL.64 [R1+0x2598], R8 ;  /* 0x0025980801007387 */ /* 0x000fe40000100a00 */
[----:B------:R-:W4:Y:S01]  /*30e70*/  LDL.LU.64 R22, [R1+0x26b0] ;  /* 0x0026b00001167983 */ /* 0x000f220000300a00 */
[----:B------:R-:W4:Y:S01]  /*30e80*/  LDL.LU.64 R20, [R1+0x26a8] ;  /* 0x0026a80001147983 */ /* 0x000f220000300a00 */
[----:B------:R0:W-:Y:S02]  /*30e90*/  STL.64 [R1+0x2e0], R16 ;  /* 0x0002e01001007387 */ /* 0x0001e40000100a00 */
[----:B------:R-:W-:Y:S02]  /*30ea0*/  STL.64 [R1+0x2e8], R18 ;  /* 0x0002e81201007387 */ /* 0x000fe40000100a00 */
[----:B0-----:R-:W-:-:S02]  /*30eb0*/  IMAD.MOV.U32 R16, RZ, RZ, R3 ;  /* 0x000000ffff107224 */ /* 0x001fc400078e0003 */
[----:B------:R-:W-:-:S05]  /*30ec0*/  IMAD.MOV.U32 R17, RZ, RZ, R0 ;  /* 0x000000ffff117224 */ /* 0x000fca00078e0000 */
[----:B------:R0:W-:Y:S04]  /*30ed0*/  STL.64 [R1+0x25f8], R16 ;  /* 0x0025f81001007387 */ /* 0x0001e80000100a00 */
[----:B0-----:R-:W4:Y:S02]  /*30ee0*/  LDL.64 R16, [R1+0xc0] ;  /* 0x0000c00001107983 */ /* 0x001f240000100a00 */
[C---:B----4-:R-:W-:Y:S11]  /*30ef0*/  HMMA.16816.F32 R24, R20.reuse, R16, R24 ;  /* 0x000000101418723c */ /* 0x050ff60000001818 */
[----:B------:R-:W-:Y:S11]  /*30f00*/  @!UPT UIADD3 URZ, URZ, URZ, URZ ;  /* 0x0000003f3f3ff290 */ /* 0x000ff6000fffe03f */
[----:B------:R-:W-:Y:S01]  /*30f10*/  @!UPT UIADD3 URZ, URZ, URZ, URZ ;  /* 0x0000003f3f3ff290 */ /* 0x000fe2000fffe03f */
[----:B------:R0:W-:Y:S01]  /*30f20*/  STL.64 [R1+0x440], R24 ;  /* 0x0004401801007387 */ /* 0x0001e20000100a00 */
[----:B------:R-:W-:Y:S03]  /*30f30*/  STL.64 [R1+0x448], R26 ;  /* 0x0004481a01007387 */ /* 0x000fe60000100a00 */
[----:B0-----:R-:W2:Y:S01]  /*30f40*/  LDL.LU.64 R24, [R1+0x26a0] ;  /* 0x0026a00001187983 */ /* 0x001ea20000300a00 */
[----:B------:R-:W-:Y:S02]  /*30f50*/  IMAD.MOV.U32 R3, RZ, RZ, R16 ;  /* 0x000000ffff037224 */ /* 0x000fe400078e0010 */
[----:B------:R-:W-:Y:S01]  /*30f60*/  IMAD.MOV.U32 R0, RZ, RZ, R17 ;  /* 0x000000ffff007224 */ /* 0x000fe200078e0011 */
[----:B--2---:R-:W-:Y:S11]  /*30f70*/  HMMA.16816.F32 R12, R20, R24, R12 ;  /* 0x00000018140c723c */ /* 0x004ff6000000180c */
[----:B------:R-:W-:Y:S11]  /*30f80*/  @!UPT UIADD3 URZ, URZ, URZ, URZ ;  /* 0x0000003f3f3ff290 */ /* 0x000ff6000fffe03f */
[----:B------:R-:W-:Y:S01]  /*30f90*/  @!UPT UIADD3 URZ, URZ, URZ, URZ ;  /* 0x0000003f3f3ff290 */ /* 0x000fe2000fffe03f */
[----:B------:R-:W-:Y:S01]  /*30fa0*/  STL.64 [R1+0x430], R12 ;  /* 0x0004300c01007387 */ /* 0x000fe20000100a00 */
[----:B------:R-:W-:Y:S02]  /*30fb0*/  STL.64 [R1+0x438], R14 ;  /* 0x0004380e01007387 */ /* 0x000fe40000100a00 */
[----:B------:R-:W2:Y:S02]  /*30fc0*/  LDL.LU.64 R16, [R1+0x3c0] ;  /* 0x0003c00001107983 */ /* 0x000ea40000300a00 */
[----:B------:R-:W4:Y:S02]  /*30fd0*/  LDL.LU.64 R18, [R1+0x3c8] ;  /* 0x0003c80001127983 */ /* 0x000f240000300a00 */
[----:B----4-:R-:W-:Y:S01]  /*30fe0*/  STL.64 [R1+0x2608], R18 ;  /* 0x0026081201007387 */ /* 0x010fe20000100a00 */
[----:B--2---:R0:W-:Y:S02]  /*30ff0*/  STL.64 [R1+0x2600], R16 ;  /* 0x0026001001007387 */ /* 0x0041e40000100a00 */
[----:B0-----:R-:W-:-:S02]  /*31000*/  IMAD.MOV.U32 R16, RZ, RZ, R2 ;  /* 0x000000ffff107224 */ /* 0x001fc400078e0002 */
[----:B---3--:R-:W-:Y:S01]  /*31010*/  IMAD.MOV.U32 R17, RZ, RZ, R10 ;  /* 0x000000ffff117224 */ /* 0x008fe200078e000a */
[----:B------:R-:W2:Y:S01]  /*31020*/  LDL.LU R2, [R1+0x269c] ;  /* 0x00269c0001027983 */ /* 0x000ea20000300800 */
[----:B------:R-:W3:Y:S03]  /*31030*/  LDL.LU R10, [R1+0x2698] ;  /* 0x00269800010a7983 */ /* 0x000ee60000300800 */
[----:B------:R0:W-:Y:S02]  /*31040*/  STL.64 [R1+0x2620], R16 ;  /* 0x0026201001007387 */ /* 0x0001e40000100a00 */
[----:B0-----:R-:W-:Y:S02]  /*31050*/  IMAD.MOV.U32 R16, RZ, RZ, R11 ;  /* 0x000000ffff107224 */ /* 0x001fe400078e000b */
[----:B------:R-:W4:Y:S01]  /*31060*/  LDL.LU R11, [R1+0x2694] ;  /* 0x00269400010b7983 */ /* 0x000f220000300800 */
[----:B------:R-:W2:Y:S03]  /*31070*/  LDL R17, [R1+0x64] ;  /* 0x0000640001117983 */ /* 0x000ea60000100800 */
[----:B--2---:R0:W-:Y:S04]  /*31080*/  STL.64 [R1+0x2638], R16 ;  /* 0x0026381001007387 */ /* 0x0041e80000100a00 */
[----:B0-----:R-:W2:Y:S01]  /*31090*/  LDL R16, [R1+0x70] ;  /* 0x0000700001107983 */ /* 0x001ea20000100800 */
[----:B------:R-:W-:-:S05]  /*310a0*/  IMAD.MOV.U32 R17, RZ, RZ, R28 ;  /* 0x000000ffff117224 */ /* 0x000fca00078e001c */
[----:B--2---:R0:W-:Y:S02]  /*310b0*/  STL.64 [R1+0x2650], R16 ;  /* 0x0026501001007387 */ /* 0x0041e40000100a00 */
[----:B0-----:R-:W-:Y:S02]  /*310c0*/  IMAD.MOV.U32 R16, RZ, RZ, R2 ;  /* 0x000000ffff107224 */ /* 0x001fe400078e0002 */
[----:B------:R-:W-:Y:S01]  /*310d0*/  IMAD.MOV.U32 R17, RZ, RZ, R29 ;  /* 0x000000ffff117224 */ /* 0x000fe200078e001d */
[----:B------:R-:W2:Y:S04]  /*310e0*/  LDL.LU R2, [R1+0x2690] ;  /* 0x0026900001027983 */ /* 0x000ea80000300800 */
[----:B------:R0:W-:Y:S04]  /*310f0*/  STL.64 [R1+0x2668], R16 ;  /* 0x0026681001007387 */ /* 0x0001e80000100a00 */
[----:B0-----:R-:W2:Y:S01]  /*31100*/  LDL.LU.64 R16, [R1+0x410] ;  /* 0x0004100001107983 */ /* 0x001ea20000300a00 */
[----:B------:R-:W2:Y:S03]  /*31110*/  LDL.LU.64 R18, [R1+0x418] ;  /* 0x0004180001127983 */ /* 0x000ea60000300a00 */
[----:B--2---:R-:W-:Y:S01]  /*31120*/  STL.64 [R1+0x2688], R18 ;  /* 0x0026881201007387 */ /* 0x004fe20000100a00 */
[----:B------:R0:W-:Y:S03]  /*31130*/  STL.64 [R1+0x2680], R16 ;  /* 0x0026801001007387 */ /* 0x0001e60000100a00 */
[----:B0-----:R-:W2:Y:S01]  /*31140*/  LDL.LU.64 R16, [R1+0x420] ;  /* 0x0004200001107983 */ /* 0x001ea20000300a00 */
[----:B------:R-:W2:Y:S02]  /*31150*/  LDL.LU.64 R18, [R1+0x428] ;  /* 0x0004280001127983 */ /* 0x000ea40000300a00 */
[----:B------:R-:W2:Y:S02]  /*31160*/  LDL.LU.64 R12, [R1+0x3b0] ;  /* 0x0003b000010c7983 */ /* 0x000ea40000300a00 */
[----:B------:R-:W2:Y:S02]  /*31170*/  LDL.LU.64 R14, [R1+0x3b8] ;  /* 0x0003b800010e7983 */ /* 0x000ea40000300a00 */
[----:B--2---:R-:W-:Y:S01]  /*31180*/  STL.64 [R1+0x2618], R14 ;  /* 0x0026180e01007387 */ /* 0x004fe20000100a00 */
[----:B------:R0:W-:Y:S03]  /*31190*/  STL.64 [R1+0x2610], R12 ;  /* 0x0026100c01007387 */ /* 0x0001e60000100a00 */
[----:B0-----:R-:W2:Y:S01]  /*311a0*/  LDL.LU.64 R12, [R1+0x3d0] ;  /* 0x0003d000010c7983 */ /* 0x001ea20000300a00 */
[----:B------:R-:W2:Y:S03]  /*311b0*/  LDL.LU.64 R14, [R1+0x3d8] ;  /* 0x0003d800010e7983 */ /* 0x000ea60000300a00 */
[----:B--2---:R-:W-:Y:S01]  /*311c0*/  STL.64 [R1+0x2630], R14 ;  /* 0x0026300e01007387 */ /* 0x004fe20000100a00 */
[----:B------:R0:W-:Y:S03]  /*311d0*/  STL.64 [R1+0x2628], R12 ;  /* 0x0026280c01007387 */ /* 0x0001e60000100a00 */
[----:B0-----:R-:W2:Y:S01]  /*311e0*/  LDL.LU.64 R12, [R1+0x3e0] ;  /* 0x0003e000010c7983 */ /* 0x001ea20000300a00 */
[----:B------:R-:W2:Y:S03]  /*311f0*/  LDL.LU.64 R14, [R1+0x3e8] ;  /* 0x0003e800010e7983 */ /* 0x000ea60000300a00 */
[----:B--2---:R-:W-:Y:S01]  /*31200*/  STL.64 [R1+0x2648], R14 ;  /* 0x0026480e01007387 */ /* 0x004fe20000100a00 */
[----:B------:R0:W-:Y:S03]  /*31210*/  STL.64 [R1+0x2640], R12 ;  /* 0x0026400c01007387 */ /* 0x0001e60000100a00 */
[----:B0-----:R-:W2:Y:S01]  /*31220*/  LDL.LU.64 R12, [R1+0x3f0] ;  /* 0x0003f000010c7983 */ /* 0x001ea20000300a00 */
[----:B------:R-:W2:Y:S02]  /*31230*/  LDL.LU.64 R14, [R1+0x3f8] ;  /* 0x0003f800010e7983 */ /* 0x000ea40000300a00 */
[----:B------:R-:W-:-:S02]  /*31240*/  IMAD.MOV.U32 R7, RZ, RZ, R24 ;  /* 0x000000ffff077224 */ /* 0x000fc400078e0018 */
[----:B------:R-:W-:Y:S01]  /*31250*/  IMAD.MOV.U32 R6, RZ, RZ, R25 ;  /* 0x000000ffff067224 */ /* 0x000fe200078e0019 */
[----:B--2---:R-:W-:Y:S01]  /*31260*/  STL.64 [R1+0x2660], R14 ;  /* 0x0026600e01007387 */ /* 0x004fe20000100a00 */
[----:B------:R0:W-:Y:S03]  /*31270*/  STL.64 [R1+0x2658], R12 ;  /* 0x0026580c01007387 */ /* 0x0001e60000100a00 */
[----:B0-----:R-:W2:Y:S01]  /*31280*/  LDL.LU.64 R12, [R1+0x400] ;  /* 0x00040000010c7983 */ /* 0x001ea20000300a00 */
[----:B------:R-:W2:Y:S02]  /*31290*/  LDL.LU.64 R14, [R1+0x408] ;  /* 0x00040800010e7983 */ /* 0x000ea40000300a00 */
[----:B------:R-:W-:Y:S02]  /*312a0*/  STL.64 [R1+0x25b8], R6 ;  /* 0x0025b80601007387 */ /* 0x000fe40000100a00 */
[----:B------:R0:W-:Y:S02]  /*312b0*/  STL.64 [R1+0x25b0], R4 ;  /* 0x0025b00401007387 */ /* 0x0001e40000100a00 */
[----:B0-----:R-:W2:Y:S01]  /*312c0*/  LDL.LU.64 R4, [R1+0x380] ;  /* 0x0003800001047983 */ /* 0x001ea20000300a00 */
[----:B------:R-:W2:Y:S02]  /*312d0*/  LDL.LU.64 R6, [R1+0x388] ;  /* 0x0003880001067983 */ /* 0x000ea40000300a00 */
[----:B----4-:R-:W-:-:S02]  /*312e0*/  IMAD.MOV.U32 R24, RZ, RZ, R11 ;  /* 0x000000ffff187224 */ /* 0x010fc400078e000b */
[----:B---3--:R-:W-:-:S07]  /*312f0*/  IMAD.MOV.U32 R25, RZ, RZ, R10 ;  /* 0x000000ffff197224 */ /* 0x008fce00078e000a */
[C---:B------:R-:W-:Y:S01]  /*31300*/  HMMA.16816.F32 R24, R20.reuse, R24, R16 ;  /* 0x000000181418723c */ /* 0x040fe20000001810 */
[----:B--2---:R-:W-:Y:S01]  /*31310*/  STL.64 [R1+0x25d0], R6 ;  /* 0x0025d00601007387 */ /* 0x004fe20000100a00 */
[----:B------:R0:W-:Y:S03]  /*31320*/  STL.64 [R1+0x25c8], R4 ;  /* 0x0025c80401007387 */ /* 0x0001e60000100a00 */
[----:B0-----:R-:W2:Y:S01]  /*31330*/  LDL.LU.64 R4, [R1+0x390] ;  /* 0x0003900001047983 */ /* 0x001ea20000300a00 */
[----:B------:R-:W3:Y:S03]  /*31340*/  LDL.LU.64 R6, [R1+0x398] ;  /* 0x0003980001067983 */ /* 0x000ee60000300a00 */
[----:B---3--:R-:W-:Y:S01]  /*31350*/  STL.64 [R1+0x25e8], R6 ;  /* 0x0025e80601007387 */ /* 0x008fe20000100a00 */
[----:B--2---:R0:W-:Y:S03]  /*31360*/  STL.64 [R1+0x25e0], R4 ;  /* 0x0025e00401007387 */ /* 0x0041e60000100a00 */
[----:B0-----:R-:W2:Y:S01]  /*31370*/  LDL.LU.64 R4, [R1+0x3a0] ;  /* 0x0003a00001047983 */ /* 0x001ea20000300a00 */
[----:B------:R-:W2:Y:S02]  /*31380*/  LDL.LU.64 R6, [R1+0x3a8] ;  /* 0x0003a80001067983 */ /* 0x000ea40000300a00 */
[----:B------:R-:W3:Y:S02]  /*31390*/  LDL.LU.64 R8, [R1+0x370] ;  /* 0x0003700001087983 */ /* 0x000ee40000300a00 */
[----:B------:R-:W3:Y:S01]  /*313a0*/  LDL.LU.64 R10, [R1+0x378] ;  /* 0x00037800010a7983 */ /* 0x000ee20000300a00 */
[----:B------:R-:W4:Y:S01]  /*313b0*/  LDL.LU.64 R18, [R1+0x2688] ;  /* 0x0026880001127983 */ /* 0x000f220000300a00 */
[----:B------:R-:W4:Y:S03]  /*313c0*/  LDL.LU.64 R16, [R1+0x2680] ;  /* 0x0026800001107983 */ /* 0x000f260000300a00 */
[----:B------:R-:W-:Y:S02]  /*313d0*/  STL.64 [R1+0x420], R24 ;  /* 0x0004201801007387 */ /* 0x000fe40000100a00 */
[----:B------:R0:W-:Y:S02]  /*313e0*/  STL.64 [R1+0x428], R26 ;  /* 0x0004281a01007387 */ /* 0x0001e40000100a00 */
[----:B0-----:R-:W2:Y:S01]  /*313f0*/  LDL.LU.64 R26, [R1+0x2678] ;  /* 0x00267800011a7983 */ /* 0x001ea20000300a00 */
[----:B------:R-:W4:Y:S02]  /*31400*/  LDL.LU.64 R24, [R1+0x2670] ;  /* 0x0026700001187983 */ /* 0x000f240000300a00 */
[C---:B----4-:R-:W-:Y:S11]  /*31410*/  HMMA.16816.F32 R16, R20.reuse, R24, R16 ;  /* 0x000000181410723c */ /* 0x050ff60000001810 */
[----:B------:R-:W-:Y:S11]  /*31420*/  @!UPT UIADD3 URZ, URZ, URZ, URZ ;  /* 0x0000003f3f3ff290 */ /* 0x000ff6000fffe03f */
[----:B------:R-:W-:Y:S01]  /*31430*/  @!UPT UIADD3 URZ, URZ, URZ, URZ ;  /* 0x0000003f3f3ff290 */ /* 0x000fe2000fffe03f */
[----:B------:R0:W-:Y:S01]  /*31440*/  STL.64 [R1+0x410], R16 ;  /* 0x0004101001007387 */ /* 0x0001e20000100a00 */
[----:B------:R1:W-:Y:S03]  /*31450*/  STL.64 [R1+0x418], R18 ;  /* 0x0004181201007387 */ /* 0x0003e60000100a00 */
[----:B0-----:R-:W1:Y:S01]  /*31460*/  LDL.LU.64 R16, [R1+0x2668] ;  /* 0x0026680001107983 */ /* 0x001e620000300a00 */
[----:B------:R-:W-:Y:S01]  /*31470*/  STL.64 [R1+0x2568], R24 ;  /* 0x0025681801007387 */ /* 0x000fe20000100a00 */
[C---:B-1----:R-:W-:Y:S02]  /*31480*/  HMMA.16816.F32 R16, R20.reuse, R16, R12 ;  /* 0x000000101410723c */ /* 0x042fe4000000180c */
[----:B------:R-:W4:Y:S01]  /*31490*/  LDL.LU.64 R14, [R1+0x2660] ;  /* 0x00266000010e7983 */ /* 0x000f220000300a00 */
[----:B------:R-:W4:Y:S11]  /*314a0*/  LDL.LU.64 R12, [R1+0x2658] ;  /* 0x00265800010c7983 */ /* 0x000f360000300a00 */
[----:B------:R-:W-:Y:S09]  /*314b0*/  @!UPT UIADD3 URZ, URZ, URZ, URZ ;  /* 0x0000003f3f3ff290 */ /* 0x000ff2000fffe03f */
[----:B------:R0:W-:Y:S01]  /*314c0*/  STL.64 [R1+0x400], R16 ;  /* 0x0004001001007387 */ /* 0x0001e20000100a00 */
[----:B------:R4:W-:Y:S03]  /*314d0*/  STL.64 [R1+0x408], R18 ;  /* 0x0004081201007387 */ /* 0x0009e60000100a00 */
[----:B0-----:R-:W4:Y:S02]  /*314e0*/  LDL.LU.64 R16, [R1+0x2650] ;  /* 0x0026500001107983 */ /* 0x001f240000300a00 */
[C---:B----4-:R-:W-:Y:S02]  /*314f0*/  HMMA.16816.F32 R16, R20.reuse, R16, R12 ;  /* 0x000000101410723c */ /* 0x050fe4000000180c */
        /* <DEDUP_REMOVED lines=13> */
[----:B----4-:R-:W-:Y:S02]  /*315d0*/  HMMA.16816.F32 R16, R20, R16, R12 ;  /* 0x000000101410723c */ /* 0x010fe4000000180c */
[----:B------:R-:W4:Y:S01]  /*315e0*/  LDL.LU.64 R14, [R1+0x2618] ;  /* 0x00261800010e7983 */ /* 0x000f220000300a00 */
[----:B------:R-:W4:Y:S11]  /*315f0*/  LDL.LU.64 R12, [R1+0x2610] ;  /* 0x00261000010c7983 */ /* 0x000f360000300a00 */
[----:B------:R-:W-:Y:S09]  /*31600*/  @!UPT UIADD3 URZ, URZ, URZ, URZ ;  /* 0x0000003f3f3ff290 */ /* 0x000ff2000fffe03f */
[----:B------:R-:W-:Y:S01]  /*31610*/  STL.64 [R1+0x3d0], R16 ;  /* 0x0003d01001007387 */ /* 0x000fe20000100a00 */
[----:B------:R0:W-:Y:S03]  /*31620*/  STL.64 [R1+0x3d8], R18 ;  /* 0x0003d81201007387 */ /* 0x0001e60000100a00 */
[----:B0-----:R-:W3:Y:S01]  /*31630*/  LDL.LU.64 R18, [R1+0x2608] ;  /* 0x0026080001127983 */ /* 0x001ee20000300a00 */
[----:B------:R-:W3:Y:S02]  /*31640*/  LDL.LU.64 R16, [R1+0x2600] ;  /* 0x0026000001107983 */ /* 0x000ee40000300a00 */
[----:B--2---:R-:W-:Y:S02]  /*31650*/  IMAD.MOV.U32 R24, RZ, RZ, R27 ;  /* 0x000000ffff187224 */ /* 0x004fe400078e001b */
[----:B------:R-:W-:-:S07]  /*31660*/  IMAD.MOV.U32 R25, RZ, RZ, R26 ;  /* 0x000000ffff197224 */ /* 0x000fce00078e001a */
[C---:B---3--:R-:W-:Y:S01]  /*31670*/  HMMA.16816.F32 R24, R20.reuse, R24, R16 ;  /* 0x000000181418723c */ /* 0x048fe20000001810 */
[----:B------:R-:W4:Y:S11]  /*31680*/  LDL.LU.64 R16, [R1+0x25f8] ;  /* 0x0025f80001107983 */ /* 0x000f360000300a00 */
[----:B------:R-:W-:Y:S11]  /*31690*/  @!UPT UIADD3 URZ, URZ, URZ, URZ ;  /* 0x0000003f3f3ff290 */ /* 0x000ff6000fffe03f */
[----:B------:R0:W-:Y:S01]  /*316a0*/  STL.64 [R1+0x3c0], R24 ;  /* 0x0003c01801007387 */ /* 0x0001e20000100a00 */
[----:B------:R1:W-:Y:S03]  /*316b0*/  STL.64 [R1+0x3c8], R26 ;  /* 0x0003c81a01007387 */ /* 0x0003e60000100a00 */
[----:B0-----:R-:W2:Y:S01]  /*316c0*/  LDL.LU.64 R24, [R1+0x360] ;  /* 0x0003600001187983 */ /* 0x001ea20000300a00 */
[----:B-1----:R-:W2:Y:S01]  /*316d0*/  LDL.LU.64 R26, [R1+0x368] ;  /* 0x00036800011a7983 */ /* 0x002ea20000300a00 */
[C---:B----4-:R-:W-:Y:S02]  /*316e0*/  HMMA.16816.F32 R16, R20.reuse, R16, R12 ;  /* 0x000000101410723c */ /* 0x050fe4000000180c */
[----:B------:R-:W3:Y:S11]  /*316f0*/  LDL.LU.64 R12, [R1+0x25f0] ;  /* 0x0025f000010c7983 */ /* 0x000ef60000300a00 */
[----:B------:R-:W-:Y:S10]  /*31700*/  @!UPT UIADD3 URZ, URZ, URZ, URZ ;  /* 0x0000003f3f3ff290 */ /* 0x000ff4000fffe03f */
[----:B------:R0:W-:Y:S01]  /*31710*/  STL.64 [R1+0x3b0], R16 ;  /* 0x0003b01001007387 */ /* 0x0001e20000100a00 */
[----:B------:R1:W-:Y:S03]  /*31720*/  STL.64 [R1+0x3b8], R18 ;  /* 0x0003b81201007387 */ /* 0x0003e60000100a00 */
[----:B0-----:R-:W4:Y:S01]  /*31730*/  LDL.LU.64 R16, [R1+0x2d0] ;  /* 0x0002d00001107983 */ /* 0x001f220000300a00 */
[----:B-1----:R-:W4:Y:S01]  /*31740*/  LDL.LU.64 R18, [R1+0x2d8] ;  /* 0x0002d80001127983 */ /* 0x002f220000300a00 */
[C---:B---3--:R-:W-:Y:S02]  /*31750*/  HMMA.16816.F32 R12, R20.reuse, R12, R4 ;  /* 0x0000000c140c723c */ /* 0x048fe40000001804 */
[----:B------:R-:W3:Y:S01]  /*31760*/  LDL.LU.64 R6, [R1+0x25e8] ;  /* 0x0025e80001067983 */ /* 0x000ee20000300a00 */
[----:B------:R-:W3:Y:S11]  /*31770*/  LDL.LU.64 R4, [R1+0x25e0] ;  /* 0x0025e00001047983 */ /* 0x000ef60000300a00 */
[----:B------:R-:W-:Y:S09]  /*31780*/  @!UPT UIADD3 URZ, URZ, URZ, URZ ;  /* 0x0000003f3f3ff290 */ /* 0x000ff2000fffe03f */
[----:B------:R0:W-:Y:S01]  /*31790*/  STL.64 [R1+0x3a0], R12 ;  /* 0x0003a00c01007387 */ /* 0x0001e20000100a00 */
[----:B------:R3:W-:Y:S03]  /*317a0*/  STL.64 [R1+0x3a8], R14 ;  /* 0x0003a80e01007387 */ /* 0x0007e60000100a00 */
[----:B0-----:R-:W3:Y:S02]  /*317b0*/  LDL.LU.64 R12, [R1+0x25d8] ;  /* 0x0025d800010c7983 */ /* 0x001ee40000300a00 */
        /* <DEDUP_REMOVED lines=9> */
[----:B------:R-:W4:Y:S11]  /*31850*/  LDL.LU.64 R4, [R1+0x25b0] ;  /* 0x0025b00001047983 */ /* 0x000f360000300a00 */
[----:B------:R-:W-:Y:S09]  /*31860*/  @!UPT UIADD3 URZ, URZ, URZ, URZ ;  /* 0x0000003f3f3ff290 */ /* 0x000ff2000fffe03f */
[----:B------:R-:W-:Y:S01]  /*31870*/  STL.64 [R1+0x380], R12 ;  /* 0x0003800c01007387 */ /* 0x000fe20000100a00 */
[----:B------:R0:W-:Y:S03]  /*31880*/  STL.64 [R1+0x388], R14 ;  /* 0x0003880e01007387 */ /* 0x0001e60000100a00 */
[----:B0-----:R-:W2:Y:S01]  /*31890*/  LDL.LU.64 R14, [R1+0x25a8] ;  /* 0x0025a800010e7983 */ /* 0x001ea20000300a00 */
[----:B------:R-:W2:Y:S02]  /*318a0*/  LDL.LU.64 R12, [R1+0x25a0] ;  /* 0x0025a000010c7983 */ /* 0x000ea40000300a00 */
[C---:B--2---:R-:W-:Y:S11]  /*318b0*/  HMMA.16816.F32 R8, R20.reuse, R12, R8 ;  /* 0x0000000c1408723c */ /* 0x044ff60000001808 */
[----:B------:R-:W-:Y:S11]  /*318c0*/  @!UPT UIADD3 URZ, URZ, URZ, URZ ;  /* 0x0000003f3f3ff290 */ /* 0x000ff6000fffe03f */
[----:B------:R-:W-:Y:S01]  /*318d0*/  @!UPT UIADD3 URZ, URZ, URZ, URZ ;  /* 0x0000003f3f3ff290 */ /* 0x000fe2000fffe03f */
[----:B------:R0:W-:Y:S01]  /*318e0*/  STL.64 [R1+0x370], R8 ;  /* 0x0003700801007387 */ /* 0x0001e20000100a00 */
[----:B------:R-:W-:Y:S03]  /*318f0*/  STL.64 [R1+0x378], R10 ;  /* 0x0003780a01007387 */ /* 0x000fe60000100a00 */
[----:B0-----:R-:W2:Y:S01]  /*31900*/  LDL.LU.64 R8, [R1+0x2598] ;  /* 0x0025980001087983 */ /* 0x001ea20000300a00 */
[----:B------:R-:W-:Y:S02]  /*31910*/  STL.64 [R1+0x24e0], R14 ;  /* 0x0024e00e01007387 */ /* 0x000fe40000100a00 */
[----:B------:R0:W-:Y:S02]  /*31920*/  STL.64 [R1+0x24d8], R12 ;  /* 0x0024d80c01007387 */ /* 0x0001e40000100a00 */
[----:B0-----:R-:W3:Y:S01]  /*31930*/  LDL.LU.64 R12, [R1+0xa0] ;  /* 0x0000a000010c7983 */ /* 0x001ee20000300a00 */
[----:B--2---:R-:W-:Y:S03]  /*31940*/  HMMA.16816.F32 R24, R20, R8, R24 ;  /* 0x000000081418723c */ /* 0x004fe60000001818 */
[----:B---3--:R0:W-:Y:S02]  /*31950*/  STL.64 [R1+0x2570], R12 ;  /* 0x0025700c01007387 */ /* 0x0081e40000100a00 */
[----:B0-----:R-:W-:-:S02]  /*31960*/  IMAD.MOV.U32 R12, RZ, RZ, R7 ;  /* 0x000000ffff0c7224 */ /* 0x001fc400078e0007 */
[----:B------:R-:W-:-:S05]  /*31970*/  IMAD.MOV.U32 R13, RZ, RZ, R6 ;  /* 0x000000ffff0d7224 */ /* 0x000fca00078e0006 */
[----:B------:R-:W-:Y:S01]  /*31980*/  STL.64 [R1+0x2580], R12 ;  /* 0x0025800c01007387 */ /* 0x000fe20000100a00 */
[----:B------:R-:W-:Y:S02]  /*31990*/  STL [R1+0x24c4], R8 ;  /* 0x0024c40801007387 */ /* 0x000fe40000100800 */
[----:B------:R4:W-:Y:S02]  /*319a0*/  STL [R1+0x24c0], R9 ;  /* 0x0024c00901007387 */ /* 0x0009e40000100800 */
[----:B----4-:R-:W-:Y:S06]  /*319b0*/  HMMA.16816.F32 R8, R20, R4, R16 ;  /* 0x000000041408723c */ /* 0x010fec0000001810 */
[----:B------:R-:W-:Y:S01]  /*319c0*/  STL.64 [R1+0x360], R24 ;  /* 0x0003601801007387 */ /* 0x000fe20000100a00 */
[----:B------:R-:W-:Y:S02]  /*319d0*/  STL.64 [R1+0x368], R26 ;  /* 0x0003681a01007387 */ /* 0x000fe40000100a00 */
[----:B------:R0:W-:Y:S02]  /*319e0*/  STL.64 [R1+0x2578], R4 ;  /* 0x0025780401007387 */ /* 0x0001e40000100a00 */
[----:B0-----:R-:W2:Y:S11]  /*319f0*/  LDL.LU.64 R4, [R1+0x2b0] ;  /* 0x0002b00001047983 */ /* 0x001eb60000300a00 */
[----:B------:R-:W-:Y:S01]  /*31a00*/  @!UPT UIADD3 URZ, URZ, URZ, URZ ;  /* 0x0000003f3f3ff290 */ /* 0x000fe2000fffe03f */
[----:B------:R-:W-:Y:S01]  /*31a10*/  STL.64 [R1+0x2d0], R8 ;  /* 0x0002d00801007387 */ /* 0x000fe20000100a00 */
[----:B------:R-:W-:Y:S02]  /*31a20*/  STL.64 [R1+0x2d8], R10 ;  /* 0x0002d80a01007387 */ /* 0x000fe40000100a00 */
[----:B------:R-:W3:Y:S01]  /*31a30*/  LDL.LU.64 R6, [R1+0x2b8] ;  /* 0x0002b80001067983 */ /* 0x000ee20000300a00 */
[----:B------:R-:W0:Y:S01]  /*31a40*/  S2R R29, SR_TID.X ;  /* 0x00000000001d7919 */ /* 0x000e220000002100 */
[----:B------:R-:W-:Y:S02]  /*31a50*/  IMAD.MOV.U32 R13, RZ, RZ, R0 ;  /* 0x000000ffff0d7224 */ /* 0x000fe400078e0000 */
[----:B0-----:R-:W-:-:S05]  /*31a60*/  IMAD.SHL.U32 R27, R29, 0x2, RZ ;  /* 0x000000021d1b7824 */ /* 0x001fca00078e00ff */
[C-C-:B------:R-:W-:Y:S01]  /*31a70*/  LOP3.LUT R0, R2.reuse, 0x10, R27.reuse, 0x78, !PT ;  /* 0x0000001002007812 */ /* 0x140fe200078e781b */
[----:B------:R-:W-:Y:S02]  /*31a80*/  LOP3.LUT R2, R2, 0x10, R27, 0x78, !PT ;  /* 0x0000001002027812 */ /* 0x000fe400078e781b */
[----:B------:R-:W-:-:S05]  /*31a90*/  IMAD.SHL.U32 R29, R29, 0x40, RZ ;  /* 0x000000401d1d7824 */ /* 0x000fca00078e00ff */
[----:B------:R-:W-:Y:S01]  /*31aa0*/  LOP3.LUT R0, R0, 0x400, R29, 0xf8, !PT ;  /* 0x0000040000007812 */ /* 0x000fe200078ef81d */
[----:B---3--:R-:W-:Y:S01]  /*31ab0*/  STL.64 [R1+0x2590], R6 ;  /* 0x0025900601007387 */ /* 0x008fe20000100a00 */
[----:B--2---:R0:W-:Y:S03]  /*31ac0*/  STL.64 [R1+0x2588], R4 ;  /* 0x0025880401007387 */ /* 0x0041e60000100a00 */
[----:B0-----:R-:W2:Y:S01]  /*31ad0*/  LDL.LU.64 R4, [R1+0x2c0] ;  /* 0x0002c00001047983 */ /* 0x001ea20000300a00 */
[----:B------:R-:W2:Y:S02]  /*31ae0*/  LDL.LU.64 R6, [R1+0x2c8] ;  /* 0x0002c80001067983 */ /* 0x000ea40000300a00 */
[----:B------:R-:W3:Y:S02]  /*31af0*/  LDL.LU.64 R24, [R1+0x2a0] ;  /* 0x0002a00001187983 */ /* 0x000ee40000300a00 */
[----:B------:R-:W3:Y:S01]  /*31b00*/  LDL.LU.64 R26, [R1+0x2a8] ;  /* 0x0002a800011a7983 */ /* 0x000ee20000300a00 */
[----:B------:R-:W4:Y:S01]  /*31b10*/  LDL.LU.64 R8, [R1+0x50] ;  /* 0x0000500001087983 */ /* 0x000f220000300a00 */
[----:B------:R-:W-:-:S05]  /*31b20*/  LOP3.LUT R0, R0, 0x60, RZ, 0x3c, !PT ;  /* 0x0000006000007812 */ /* 0x000fca00078e3cff */
[----:B------:R-:W0:Y:S04]  /*31b30*/  LDSM.16.MT88.4 R16, [R0+0x8000] ;  /* 0x008000000010783b */ /* 0x000e280000004200 */
[----:B----4-:R1:W-:Y:S04]  /*31b40*/  STL.64 [R1+0x2530], R8 ;  /* 0x0025300801007387 */ /* 0x0103e80000100a00 */
[----:B-1----:R-:W4:Y:S01]  /*31b50*/  LDL.LU.64 R8, [R1+0x290] ;  /* 0x0002900001087983 */ /* 0x002f220000300a00 */
[----:B------:R-:W4:Y:S02]  /*31b60*/  LDL.LU.64 R10, [R1+0x298] ;  /* 0x00029800010a7983 */ /* 0x000f240000300a00 */
[----:B0-----:R-:W-:Y:S02]  /*31b70*/  STL [R1+0x24ac], R18 ;  /* 0x0024ac1201007387 */ /* 0x001fe40000100800 */
[----:B------:R-:W-:Y:S01]  /*31b80*/  STL [R1+0x24a8], R19 ;  /* 0x0024a81301007387 */ /* 0x000fe20000100800 */
[----:B------:R0:W-:Y:S04]  /*31b90*/  STL.64 [R1+0x2528], R16 ;  /* 0x0025281001007387 */ /* 0x0001e80000100a00 */
[----:B0-----:R-:W2:Y:S01]  /*31ba0*/  LDL.LU.64 R16, [R1+0x60] ;  /* 0x0000600001107983 */ /* 0x001ea20000300a00 */
[----:B------:R-:W-:-:S04]  /*31bb0*/  LOP3.LUT R2, R2, 0x400, R29, 0xf8, !PT ;  /* 0x0000040002027812 */ /* 0x000fc800078ef81d */
[----:B------:R-:W-:-:S05]  /*31bc0*/  LOP3.LUT R2, R2, 0x40, RZ, 0x3c, !PT ;  /* 0x0000004002027812 */ /* 0x000fca00078e3cff */
[----:B------:R-:W0:Y:S01]  /*31bd0*/  LDSM.16.MT88.4 R20, [R2+0x8000] ;  /* 0x008000000214783b */ /* 0x000e220000004200 */
[----:B------:R-:W-:-:S03]  /*31be0*/  IMAD.MOV.U32 R12, RZ, RZ, R3 ;  /* 0x000000ffff0c7224 */ /* 0x000fc600078e0003 */
[----:B--2---:R1:W-:Y:S04]  /*31bf0*/  STL.64 [R1+0x2538], R16 ;  /* 0x0025381001007387 */ /* 0x0043e80000100a00 */
[----:B-1----:R-:W2:Y:S01]  /*31c00*/  LDL.LU.64 R16, [R1+0x70] ;  /* 0x0000700001107983 */ /* 0x002ea20000300a00 */
[C---:B0-----:R-:W-:Y:S03]  /*31c10*/  HMMA.16816.F32 R12, R20.reuse, R12, R4 ;  /* 0x0000000c140c723c */ /* 0x041fe60000001804 */
[----:B--2---:R0:W-:Y:S04]  /*31c20*/  STL.64 [R1+0x2550], R16 ;  /* 0x0025501001007387 */ /* 0x0041e80000100a00 */
[----:B0-----:R-:W2:Y:S01]  /*31c30*/  LDL.LU.64 R16, [R1+0x80] ;  /* 0x0000800001107983 */ /* 0x001ea20000300a00 */
[----:B------:R-:W2:Y:S02]  /*31c40*/  LDL.LU.64 R6, [R1+0x2590] ;  /* 0x0025900001067983 */ /* 0x000ea40000300a00 */
[----:B------:R-:W2:Y:S11]  /*31c50*/  LDL.LU.64 R4, [R1+0x2588] ;  /* 0x0025880001047983 */ /* 0x000eb60000300a00 */
[----:B------:R-:W-:Y:S02]  /*31c60*/  @!UPT UIADD3 URZ, URZ, URZ, URZ ;  /* 0x0000003f3f3ff290 */ /* 0x000fe4000fffe03f */
[----:B------:R0:W-:Y:S01]  /*31c70*/  STL.64 [R1+0x2c0], R12 ;  /* 0x0002c00c01007387 */ /* 0x0001e20000100a00 */
[----:B------:R2:W-:Y:S04]  /*31c80*/  STL.64 [R1+0x2c8], R14 ;  /* 0x0002c80e01007387 */ /* 0x0005e80000100a00 */
[----:B0-----:R-:W2:Y:S02]  /*31c90*/  LDL.LU.64 R12, [R1+0x2580] ;  /* 0x00258000010c7983 */ /* 0x001ea40000300a00 */
[C---:B--2---:R-:W-:Y:S02]  /*31ca0*/  HMMA.16816.F32 R12, R20.reuse, R12, R4 ;  /* 0x0000000c140c723c */ /* 0x044fe40000001804 */
[----:B------:R-:W2:Y:S11]  /*31cb0*/  LDL.LU.64 R4, [R1+0x2578] ;  /* 0x0025780001047983 */ /* 0x000eb60000300a00 */
[----:B------:R-:W-:Y:S10]  /*31cc0*/  @!UPT UIADD3 URZ, URZ, URZ, URZ ;  /* 0x0000003f3f3ff290 */ /* 0x000ff4000fffe03f */
[----:B------:R0:W-:Y:S01]  /*31cd0*/  STL.64 [R1+0x2b0], R12 ;  /* 0x0002b00c01007387 */ /* 0x0001e20000100a00 */
[----:B------:R-:W-:Y:S03]  /*31ce0*/  STL.64 [R1+0x2b8], R14 ;  /* 0x0002b80e01007387 */ /* 0x000fe60000100a00 */
[----:B0-----:R-:W3:Y:S02]  /*31cf0*/  LDL.LU.64 R12, [R1+0x2570] ;  /* 0x00257000010c7983 */ /* 0x001ee40000300a00 */
[C---:B---3--:R-:W-:Y:S01]  /*31d00*/  HMMA.16816.F32 R24, R20.reuse, R12, R24 ;  /* 0x0000000c1418723c */ /* 0x048fe20000001818 */
[----:B------:R-:W-:Y:S02]  /*31d10*/  IMAD.MOV.U32 R7, RZ, RZ, R12 ;  /* 0x000000ffff077224 */ /* 0x000fe400078e000c */
[----:B------:R-:W-:Y:S11]  /*31d20*/  IMAD.MOV.U32 R6, RZ, RZ, R13 ;  /* 0x000000ffff067224 */ /* 0x000ff600078e000d */
[----:B------:R-:W-:Y:S09]  /*31d30*/  @!UPT UIADD3 URZ, URZ, URZ, URZ ;  /* 0x0000003f3f3ff290 */ /* 0x000ff2000fffe03f */
[----:B------:R0:W-:Y:S01]  /*31d40*/  STL.64 [R1+0x2a0], R24 ;  /* 0x0002a01801007387 */ /* 0x0001e20000100a00 */
[----:B------:R-:W-:Y:S03]  /*31d50*/  STL.64 [R1+0x2a8], R26 ;  /* 0x0002a81a01007387 */ /* 0x000fe60000100a00 */
[----:B0-----:R-:W4:Y:S01]  /*31d60*/  LDL.LU.64 R24, [R1+0x2568] ;  /* 0x0025680001187983 */ /* 0x001f220000300a00 */
[----:B------:R-:W3:Y:S03]  /*31d70*/  LDL.LU.64 R12, [R1] ;  /* 0x00000000010c7983 */ /* 0x000ee60000300a00 */
[----:B---3--:R-:W-:Y:S01]  /*31d80*/  STL.64 [R1+0x24f8], R12 ;  /* 0x0024f80c01007387 */ /* 0x008fe20000100a00 */
[----:B------:R-:W-:Y:S02]  /*31d90*/  STL.64 [R1+0x24d0], R6 ;  /* 0x0024d00601007387 */ /* 0x000fe40000100a00 */
[----:B--2---:R4:W-:Y:S02]  /*31da0*/  STL.64 [R1+0x24c8], R4 ;  /* 0x0024c80401007387 */ /* 0x0049e40000100a00 */
[C---:B----4-:R-:W-:Y:S01]  /*31db0*/  HMMA.16816.F32 R4, R20.reuse, R24, R8 ;  /* 0x000000181404723c */ /* 0x050fe20000001808 */
[----:B------:R-:W2:Y:S01]  /*31dc0*/  LDL.LU.64 R8, [R1+0x260] ;  /* 0x0002600001087983 */ /* 0x000ea20000300a00 */
[----:B------:R-:W3:Y:S11]  /*31dd0*/  LDL.LU.64 R10, [R1+0x268] ;  /* 0x00026800010a7983 */ /* 0x000ef60000300a00 */
[----:B------:R-:W-:Y:S10]  /*31de0*/  @!UPT UIADD3 URZ, URZ, URZ, URZ ;  /* 0x0000003f3f3ff290 */ /* 0x000ff4000fffe03f */
[----:B------:R-:W-:Y:S01]  /*31df0*/  STL.64 [R1+0x290], R4 ;  /* 0x0002900401007387 */ /* 0x000fe20000100a00 */
[----:B------:R-:W-:Y:S03]  /*31e00*/  STL.64 [R1+0x298], R6 ;  /* 0x0002980601007387 */ /* 0x000fe60000100a00 */
[----:B---3--:R-:W-:Y:S01]  /*31e10*/  STL.64 [R1+0x2548], R10 ;  /* 0x0025480a01007387 */ /* 0x008fe20000100a00 */
[----:B--2---:R0:W-:Y:S03]  /*31e20*/  STL.64 [R1+0x2540], R8 ;  /* 0x0025400801007387 */ /* 0x0041e60000100a00 */
        /* <DEDUP_REMOVED lines=8> */
[----:B------:R-:W4:Y:S04]  /*31eb0*/  LDL.LU.64 R12, [R1+0x10] ;  /* 0x00001000010c7983 */ /* 0x000f280000300a00 */
[----:B----4-:R0:W-:Y:S04]  /*31ec0*/  STL.64 [R1+0x2500], R12 ;  /* 0x0025000c01007387 */ /* 0x0101e80000100a00 */
[----:B0-----:R-:W4:Y:S01]  /*31ed0*/  LDL.LU.64 R12, [R1+0x20] ;  /* 0x00002000010c7983 */ /* 0x001f220000300a00 */
[----:B--2---:R-:W-:Y:S03]  /*31ee0*/  HMMA.16816.F32 R8, R20, R16, R8 ;  /* 0x000000101408723c */ /* 0x004fe60000001808 */
[----:B----4-:R0:W-:Y:S04]  /*31ef0*/  STL.64 [R1+0x2518], R12 ;  /* 0x0025180c01007387 */ /* 0x0101e80000100a00 */
[----:B0-----:R-:W2:Y:S01]  /*31f00*/  LDL.LU.64 R12, [R1+0x30] ;  /* 0x00003000010c7983 */ /* 0x001ea20000300a00 */
[----:B------:R-:W-:-:S02]  /*31f10*/  IMAD.MOV.U32 R26, RZ, RZ, R16 ;  /* 0x000000ffff1a7224 */ /* 0x000fc400078e0010 */
[----:B------:R-:W-:Y:S01]  /*31f20*/  IMAD.MOV.U32 R2, RZ, RZ, R17 ;  /* 0x000000ffff027224 */ /* 0x000fe200078e0011 */
[----:B--2---:R0:W-:Y:S04]  /*31f30*/  STL.64 [R1+0x2520], R12 ;  /* 0x0025200c01007387 */ /* 0x0041e80000100a00 */
[----:B0-----:R-:W2:Y:S01]  /*31f40*/  LDL.LU.64 R12, [R1+0x40] ;  /* 0x00004000010c7983 */ /* 0x001ea20000300a00 */
[----:B------:R-:W-:Y:S07]  /*31f50*/  STL [R1+0x2494], R25 ;  /* 0x0024941901007387 */ /* 0x000fee0000100800 */
[----:B------:R-:W-:Y:S02]  /*31f60*/  STL.64 [R1+0x280], R8 ;  /* 0x0002800801007387 */ /* 0x000fe40000100a00 */
[----:B------:R0:W-:Y:S02]  /*31f70*/  STL.64 [R1+0x288], R10 ;  /* 0x0002880a01007387 */ /* 0x0001e40000100a00 */
[----:B0-----:R-:W4:Y:S01]  /*31f80*/  LDL.LU.64 R10, [R1+0x2560] ;  /* 0x00256000010a7983 */ /* 0x001f220000300a00 */
[----:B------:R-:W4:Y:S02]  /*31f90*/  LDL.LU.64 R8, [R1+0x2558] ;  /* 0x0025580001087983 */ /* 0x000f240000300a00 */
[----:B------:R-:W4:Y:S02]  /*31fa0*/  LDL.LU.64 R16, [R1+0x2550] ;  /* 0x0025500001107983 */ /* 0x000f240000300a00 */
[----:B----4-:R-:W-:Y:S01]  /*31fb0*/  HMMA.16816.F32 R8, R20, R16, R8 ;  /* 0x000000101408723c */ /* 0x010fe20000001808 */
[----:B------:R-:W-:-:S02]  /*31fc0*/  IMAD.MOV.U32 R29, RZ, RZ, R16 ;  /* 0x000000ffff1d7224 */ /* 0x000fc400078e0010 */
[----:B------:R-:W-:Y:S11]  /*31fd0*/  IMAD.MOV.U32 R27, RZ, RZ, R17 ;  /* 0x000000ffff1b7224 */ /* 0x000ff600078e0011 */
[----:B------:R-:W-:Y:S09]  /*31fe0*/  @!UPT UIADD3 URZ, URZ, URZ, URZ ;  /* 0x0000003f3f3ff290 */ /* 0x000ff2000fffe03f */
[----:B------:R-:W-:Y:S01]  /*31ff0*/  STL.64 [R1+0x270], R8 ;  /* 0x0002700801007387 */ /* 0x000fe20000100a00 */
[----:B------:R0:W-:Y:S03]  /*32000*/  STL.64 [R1+0x278], R10 ;  /* 0x0002780a01007387 */ /* 0x0001e60000100a00 */
[----:B0-----:R-:W4:Y:S01]  /*32010*/  LDL.LU.64 R10, [R1+0x2548] ;  /* 0x00254800010a7983 */ /* 0x001f220000300a00 */
[----:B------:R-:W4:Y:S02]  /*32020*/  LDL.LU.64 R8, [R1+0x2540] ;  /* 0x0025400001087983 */ /* 0x000f240000300a00 */
[----:B------:R-:W4:Y:S02]  /*32030*/  LDL.LU.64 R16, [R1+0x2538] ;  /* 0x0025380001107983 */ /* 0x000f240000300a00 */
[C---:B----4-:R-:W-:Y:S11]  /*32040*/  HMMA.16816.F32 R8, R20.reuse, R16, R8 ;  /* 0x000000101408723c */ /* 0x050ff60000001808 */
[----:B------:R-:W-:Y:S11]  /*32050*/  @!UPT UIADD3 URZ, URZ, URZ, URZ ;  /* 0x0000003f3f3ff290 */ /* 0x000ff6000fffe03f */
[----:B------:R-:W-:Y:S01]  /*32060*/  @!UPT UIADD3 URZ, URZ, URZ, URZ ;  /* 0x0000003f3f3ff290 */ /* 0x000fe2000fffe03f */
[----:B------:R0:W-:Y:S01]  /*32070*/  STL.64 [R1+0x260], R8 ;  /* 0x0002600801007387 */ /* 0x0001e20000100a00 */
[----:B------:R1:W-:Y:S03]  /*32080*/  STL.64 [R1+0x268], R10 ;  /* 0x0002680a01007387 */ /* 0x0003e60000100a00 */
[----:B0-----:R-:W3:Y:S01]  /*32090*/  LDL.LU.64 R8, [R1+0x2530] ;  /* 0x0025300001087983 */ /* 0x001ee20000300a00 */
[----:B------:R-:W-:Y:S02]  /*320a0*/  IMAD.MOV.U32 R28, RZ, RZ, R16 ;  /* 0x000000ffff1c7224 */ /* 0x000fe400078e0010 */
[----:B------:R-:W-:Y:S01]  /*320b0*/  IMAD.MOV.U32 R0, RZ, RZ, R17 ;  /* 0x000000ffff007224 */ /* 0x000fe200078e0011 */
[C---:B---3--:R-:W-:Y:S01]  /*320c0*/  HMMA.16816.F32 R4, R20.reuse, R8, R4 ;  /* 0x000000081404723c */ /* 0x048fe20000001804 */
[----:B------:R-:W-:Y:S02]  /*320d0*/  IMAD.MOV.U32 R25, RZ, RZ, R8 ;  /* 0x000000ffff197224 */ /* 0x000fe400078e0008 */
[----:B------:R-:W-:Y:S11]  /*320e0*/  IMAD.MOV.U32 R3, RZ, RZ, R9 ;  /* 0x000000ffff037224 */ /* 0x000ff600078e0009 */
[----:B------:R-:W-:Y:S09]  /*320f0*/  @!UPT UIADD3 URZ, URZ, URZ, URZ ;  /* 0x0000003f3f3ff290 */ /* 0x000ff2000fffe03f */
[----:B------:R-:W-:Y:S01]  /*32100*/  STL.64 [R1+0x250], R4 ;  /* 0x0002500401007387 */ /* 0x000fe20000100a00 */
[----:B------:R-:W-:Y:S02]  /*32110*/  STL.64 [R1+0x258], R6 ;  /* 0x0002580601007387 */ /* 0x000fe40000100a00 */
[----:B------:R-:W2:Y:S02]  /*32120*/  LDL.LU.64 R16, [R1+0x240] ;  /* 0x0002400001107983 */ /* 0x000ea40000300a00 */
[----:B------:R-:W2:Y:S01]  /*32130*/  LDL.LU.64 R18, [R1+0x248] ;  /* 0x0002480001127983 */ /* 0x000ea20000300a00 */
[----:B------:R-:W3:Y:S01]  /*32140*/  LDL.LU.64 R8, [R1+0x210] ;  /* 0x0002100001087983 */ /* 0x000ee20000300a00 */
[----:B-1----:R-:W4:Y:S03]  /*32150*/  LDL.LU.64 R10, [R1+0x218] ;  /* 0x00021800010a7983 */ /* 0x002f260000300a00 */
[----:B----4-:R-:W-:Y:S01]  /*32160*/  STL.64 [R1+0x2510], R10 ;  /* 0x0025100a01007387 */ /* 0x010fe20000100a00 */
[----:B---3--:R0:W-:Y:S03]  /*32170*/  STL.64 [R1+0x2508], R8 ;  /* 0x0025080801007387 */ /* 0x0081e60000100a00 */
[----:B0-----:R-:W3:Y:S01]  /*32180*/  LDL.LU.64 R8, [R1+0x220] ;  /* 0x0002200001087983 */ /* 0x001ee20000300a00 */
[----:B------:R-:W3:Y:S02]  /*32190*/  LDL.LU.64 R10, [R1+0x228] ;  /* 0x00022800010a7983 */ /* 0x000ee40000300a00 */
[----:B------:R-:W4:Y:S02]  /*321a0*/  LDL.LU.64 R4, [R1+0x1f0] ;  /* 0x0001f00001047983 */ /* 0x000f240000300a00 */
[----:B------:R-:W3:Y:S01]  /*321b0*/  LDL.LU.64 R6, [R1+0x1f8] ;  /* 0x0001f80001067983 */ /* 0x000ee20000300a00 */
[----:B--2---:R-:W-:Y:S01]  /*321c0*/  HMMA.16816.F32 R16, R20, R12, R16 ;  /* 0x0000000c1410723c */ /* 0x004fe20000001810 */
[----:B---3--:R-:W-:Y:S01]  /*321d0*/  STL.64 [R1+0x24f0], R6 ;  /* 0x0024f00601007387 */ /* 0x008fe20000100a00 */
[----:B----4-:R0:W-:Y:S03]  /*321e0*/  STL.64 [R1+0x24e8], R4 ;  /* 0x0024e80401007387 */ /* 0x0101e60000100a00 */
[----:B0-----:R-:W2:Y:S01]  /*321f0*/  LDL.LU.64 R4, [R1+0x200] ;  /* 0x0002000001047983 */ /* 0x001ea20000300a00 */
[----:B------:R-:W2:Y:S02]  /*32200*/  LDL.LU.64 R6, [R1+0x208] ;  /* 0x0002080001067983 */ /* 0x000ea40000300a00 */
[----:B------:R-:W-:Y:S02]  /*32210*/  STL.64 [R1+0x24a0], R26 ;  /* 0x0024a01a01007387 */ /* 0x000fe40000100a00 */
[----:B------:R0:W-:Y:S02]  /*32220*/  STL.64 [R1+0x2498], R24 ;  /* 0x0024981801007387 */ /* 0x0001e40000100a00 */
[----:B0-----:R-:W3:Y:S01]  /*32230*/  LDL.LU.64 R24, [R1+0x230] ;  /* 0x0002300001187983 */ /* 0x001ee20000300a00 */
[----:B------:R-:W3:Y:S10]  /*32240*/  LDL.LU.64 R26, [R1+0x238] ;  /* 0x00023800011a7983 */ /* 0x000ef40000300a00 */
[----:B------:R0:W-:Y:S02]  /*32250*/  STL.64 [R1+0x240], R16 ;  /* 0x0002401001007387 */ /* 0x0001e40000100a00 */
[----:B------:R1:W-:Y:S01]  /*32260*/  STL.64 [R1+0x248], R18 ;  /* 0x0002481201007387 */ /* 0x0003e20000100a00 */
[----:B0-----:R-:W4:Y:S01]  /*32270*/  LDL.LU.64 R16, [R1+0x2528] ;  /* 0x0025280001107983 */ /* 0x001f220000300a00 */
[----:B-1----:R-:W-:-:S02]  /*32280*/  IMAD.MOV.U32 R18, RZ, RZ, R12 ;  /* 0x000000ffff127224 */ /* 0x002fc400078e000c */
[----:B------:R-:W-:Y:S02]  /*32290*/  IMAD.MOV.U32 R19, RZ, RZ, R13 ;  /* 0x000000ffff137224 */ /* 0x000fe400078e000d */
[----:B------:R-:W3:Y:S02]  /*322a0*/  LDL.LU.64 R12, [R1+0x2520] ;  /* 0x00252000010c7983 */ /* 0x000ee40000300a00 */
[C---:B---3--:R-:W-:Y:S11]  /*322b0*/  HMMA.16816.F32 R24, R20.reuse, R12, R24 ;  /* 0x0000000c1418723c */ /* 0x048ff60000001818 */
[----:B------:R-:W-:Y:S11]  /*322c0*/  @!UPT UIADD3 URZ, URZ, URZ, URZ ;  /* 0x0000003f3f3ff290 */ /* 0x000ff6000fffe03f */
[----:B------:R-:W-:Y:S01]  /*322d0*/  @!UPT UIADD3 URZ, URZ, URZ, URZ ;  /* 0x0000003f3f3ff290 */ /* 0x000fe2000fffe03f */
[----:B------:R0:W-:Y:S01]  /*322e0*/  STL.64 [R1+0x230], R24 ;  /* 0x0002301801007387 */ /* 0x0001e20000100a00 */
[----:B------:R1:W-:Y:S02]  /*322f0*/  STL.64 [R1+0x238], R26 ;  /* 0x0002381a01007387 */ /* 0x0003e40000100a00 */
[----:B0-----:R-:W-:Y:S02]  /*32300*/  IMAD.MOV.U32 R25, RZ, RZ, R12 ;  /* 0x000000ffff197224 */ /* 0x001fe400078e000c */
[----:B------:R-:W-:Y:S02]  /*32310*/  IMAD.MOV.U32 R24, RZ, RZ, R13 ;  /* 0x000000ffff187224 */ /* 0x000fe400078e000d */
[----:B------:R-:W3:Y:S02]  /*32320*/  LDL.LU.64 R12, [R1+0x2518] ;  /* 0x00251800010c7983 */ /* 0x000ee40000300a00 */
[----:B---3--:R-:W-:Y:S01]  /*32330*/  HMMA.16816.F32 R8, R20, R12, R8 ;  /* 0x0000000c1408723c */ /* 0x008fe20000001808 */
[----:B-1----:R-:W-:-:S02]  /*32340*/  IMAD.MOV.U32 R27, RZ, RZ, R12 ;  /* 0x000000ffff1b7224 */ /* 0x002fc400078e000c */
[----:B------:R-:W-:Y:S11]  /*32350*/  IMAD.MOV.U32 R26, RZ, RZ, R13 ;  /* 0x000000ffff1a7224 */ /* 0x000ff600078e000d */
[----:B------:R-:W-:Y:S09]  /*32360*/  @!UPT UIADD3 URZ, URZ, URZ, URZ ;  /* 0x0000003f3f3ff290 */ /* 0x000ff2000fffe03f */
[----:B------:R-:W-:Y:S01]  /*32370*/  STL.64 [R1+0x220], R8 ;  /* 0x0002200801007387 */ /* 0x000fe20000100a00 */
[----:B------:R0:W-:Y:S03]  /*32380*/  STL.64 [R1+0x228], R10 ;  /* 0x0002280a01007387 */ /* 0x0001e60000100a00 */
        /* <DEDUP_REMOVED lines=10> */
[----:B------:R-:W2:Y:S02]  /*32430*/  LDL.LU.64 R12, [R1+0x24f8] ;  /* 0x0024f800010c7983 */ /* 0x000ea40000300a00 */
[----:B--2---:R-:W-:Y:S01]  /*32440*/  HMMA.16816.F32 R4, R20, R12, R4 ;  /* 0x0000000c1404723c */ /* 0x004fe20000001804 */
[----:B------:R-:W-:-:S02]  /*32450*/  IMAD.MOV.U32 R8, RZ, RZ, R12 ;  /* 0x000000ffff087224 */ /* 0x000fc400078e000c */
[----:B------:R-:W-:Y:S11]  /*32460*/  IMAD.MOV.U32 R9, RZ, RZ, R13 ;  /* 0x000000ffff097224 */ /* 0x000ff600078e000d */
[----:B------:R-:W-:Y:S09]  /*32470*/  @!UPT UIADD3 URZ, URZ, URZ, URZ ;  /* 0x0000003f3f3ff290 */ /* 0x000ff2000fffe03f */
[----:B------:R-:W-:Y:S01]  /*32480*/  STL.64 [R1+0x200], R4 ;  /* 0x0002000401007387 */ /* 0x000fe20000100a00 */
[----:B------:R0:W-:Y:S03]  /*32490*/  STL.64 [R1+0x208], R6 ;  /* 0x0002080601007387 */ /* 0x0001e60000100a00 */
[----:B0-----:R-:W2:Y:S01]  /*324a0*/  LDL.LU.64 R6, [R1+0x24f0] ;  /* 0x0024f00001067983 */ /* 0x001ea20000300a00 */
[----:B------:R-:W2:Y:S02]  /*324b0*/  LDL.LU.64 R4, [R1+0x24e8] ;  /* 0x0024e80001047983 */ /* 0x000ea40000300a00 */
[----:B------:R-:W3:Y:S02]  /*324c0*/  LDL.LU.64 R14, [R1+0x24e0] ;  /* 0x0024e000010e7983 */ /* 0x000ee40000300a00 */
[----:B------:R-:W2:Y:S02]  /*324d0*/  LDL.LU.64 R12, [R1+0x24d8] ;  /* 0x0024d800010c7983 */ /* 0x000ea40000300a00 */
[----:B--2---:R-:W-:Y:S11]  /*324e0*/  HMMA.16816.F32 R4, R20, R12, R4 ;  /* 0x0000000c1404723c */ /* 0x004ff60000001804 */
[----:B------:R-:W-:Y:S11]  /*324f0*/  @!UPT UIADD3 URZ, URZ, URZ, URZ ;  /* 0x0000003f3f3ff290 */ /* 0x000ff6000fffe03f */
[----:B------:R-:W-:Y:S01]  /*32500*/  @!UPT UIADD3 URZ, URZ, URZ, URZ ;  /* 0x0000003f3f3ff290 */ /* 0x000fe2000fffe03f */
[----:B------:R-:W-:Y:S01]  /*32510*/  STL.64 [R1+0x1f0], R4 ;  /* 0x0001f00401007387 */ /* 0x000fe20000100a00 */
[----:B------:R0:W-:Y:S03]  /*32520*/  STL.64 [R1+0x1f8], R6 ;  /* 0x0001f80601007387 */ /* 0x0001e60000100a00 */
[----:B0-----:R-:W2:Y:S01]  /*32530*/  LDL.LU.64 R6, [R1+0x24d0] ;  /* 0x0024d00001067983 */ /* 0x001ea20000300a00 */
[----:B------:R-:W2:Y:S02]  /*32540*/  LDL.LU.64 R4, [R1+0x24c8] ;  /* 0x0024c80001047983 */ /* 0x000ea40000300a00 */
[----:B---3--:R-:W-:Y:S02]  /*32550*/  STL.64 [R1+0x23a8], R14 ;  /* 0x0023a80e01007387 */ /* 0x008fe40000100a00 */
[----:B------:R0:W-:Y:S02]  /*32560*/  STL.64 [R1+0x23a0], R12 ;  /* 0x0023a00c01007387 */ /* 0x0001e40000100a00 */
[----:B0-----:R-:W-:-:S02]  /*32570*/  IMAD.MOV.U32 R12, RZ, RZ, R8 ;  /* 0x000000ffff0c7224 */ /* 0x001fc400078e0008 */
[----:B------:R-:W-:Y:S01]  /*32580*/  IMAD.MOV.U32 R13, RZ, RZ, R9 ;  /* 0x000000ffff0d7224 */ /* 0x000fe200078e0009 */
[----:B------:R-:W3:Y:S01]  /*32590*/  LDL.LU R8, [R1+0x24c4] ;  /* 0x0024c40001087983 */ /* 0x000ee20000300800 */
[----:B------:R-:W3:Y:S03]  /*325a0*/  LDL.LU R9, [R1+0x24c0] ;  /* 0x0024c00001097983 */ /* 0x000ee60000300800 */
[----:B------:R0:W-:Y:S02]  /*325b0*/  STL.64 [R1+0x23c0], R12 ;  /* 0x0023c00c01007387 */ /* 0x0001e40000100a00 */
[----:B0-----:R-:W-:Y:S02]  /*325c0*/  IMAD.MOV.U32 R12, RZ, RZ, R10 ;  /* 0x000000ffff0c7224 */ /* 0x001fe400078e000a */
[----:B------:R-:W-:Y:S01]  /*325d0*/  IMAD.MOV.U32 R13, RZ, RZ, R11 ;  /* 0x000000ffff0d7224 */ /* 0x000fe200078e000b */
[----:B------:R-:W2:Y:S01]  /*325e0*/  LDL.LU R10, [R1+0x24bc] ;  /* 0x0024bc00010a7983 */ /* 0x000ea20000300800 */
[----:B------:R-:W2:Y:S03]  /*325f0*/  LDL.LU R11, [R1+0x24b8] ;  /* 0x0024b800010b7983 */ /* 0x000ea60000300800 */
[----:B------:R0:W-:Y:S02]  /*32600*/  STL.64 [R1+0x23d8], R12 ;  /* 0x0023d80c01007387 */ /* 0x0001e40000100a00 */
[----:B0-----:R-:W-:-:S02]  /*32610*/  IMAD.MOV.U32 R12, RZ, RZ, R27 ;  /* 0x000000ffff0c7224 */ /* 0x001fc400078e001b */
[----:B------:R-:W-:-:S05]  /*32620*/  IMAD.MOV.U32 R13, RZ, RZ, R26 ;  /* 0x000000ffff0d7224 */ /* 0x000fca00078e001a */
[----:B------:R0:W-:Y:S04]  /*32630*/  STL.64 [R1+0x23f0], R12 ;  /* 0x0023f00c01007387 */ /* 0x0001e80000100a00 */
[----:B0-----:R-:W3:Y:S01]  /*32640*/  LDL.LU.64 R12, [R1+0x1e0] ;  /* 0x0001e000010c7983 */ /* 0x001ee20000300a00 */
[----:B------:R-:W3:Y:S02]  /*32650*/  LDL.LU.64 R14, [R1+0x1e8] ;  /* 0x0001e800010e7983 */ /* 0x000ee40000300a00 */
[----:B---3--:R-:W-:Y:S11]  /*32660*/  HMMA.16816.F32 R12, R20, R8, R12 ;  /* 0x00000008140c723c */ /* 0x008ff6000000180c */
[----:B------:R-:W-:Y:S11]  /*32670*/  @!UPT UIADD3 URZ, URZ, URZ, URZ ;  /* 0x0000003f3f3ff290 */ /* 0x000ff6000fffe03f */
[----:B------:R-:W-:Y:S01]  /*32680*/  @!UPT UIADD3 URZ, URZ, URZ, URZ ;  /* 0x0000003f3f3ff290 */ /* 0x000fe2000fffe03f */
[----:B------:R0:W-:Y:S01]  /*32690*/  STL.64 [R1+0x1e0], R12 ;  /* 0x0001e00c01007387 */ /* 0x0001e20000100a00 */
[----:B------:R-:W-:Y:S02]  /*326a0*/  STL.64 [R1+0x1e8], R14 ;  /* 0x0001e80e01007387 */ /* 0x000fe40000100a00 */
[----:B0-----:R-:W-:Y:S02]  /*326b0*/  IMAD.MOV.U32 R12, RZ, RZ, R25 ;  /* 0x000000ffff0c7224 */ /* 0x001fe400078e0019 */
[----:B------:R-:W-:Y:S02]  /*326c0*/  IMAD.MOV.U32 R13, RZ, RZ, R24 ;  /* 0x000000ffff0d7224 */ /* 0x000fe400078e0018 */
[----:B------:R-:W4:Y:S01]  /*326d0*/  LDL.LU.64 R24, [R1+0x1c0] ;  /* 0x0001c00001187983 */ /* 0x000f220000300a00 */
[----:B------:R-:W4:Y:S02]  /*326e0*/  LDL.LU.64 R26, [R1+0x1c8] ;  /* 0x0001c800011a7983 */ /* 0x000f240000300a00 */
[----:B------:R0:W-:Y:S02]  /*326f0*/  STL.64 [R1+0x2408], R12 ;  /* 0x0024080c01007387 */ /* 0x0001e40000100a00 */
[----:B0-----:R-:W3:Y:S01]  /*32700*/  LDL.LU.64 R12, [R1+0x1d0] ;  /* 0x0001d000010c7983 */ /* 0x001ee20000300a00 */
[----:B------:R-:W3:Y:S02]  /*32710*/  LDL.LU.64 R14, [R1+0x1d8] ;  /* 0x0001d800010e7983 */ /* 0x000ee40000300a00 */
[----:B--2---:R-:W-:Y:S02]  /*32720*/  STL.64 [R1+0x23b8], R10 ;  /* 0x0023b80a01007387 */ /* 0x004fe40000100a00 */
[----:B------:R0:W-:Y:S02]  /*32730*/  STL.64 [R1+0x23b0], R8 ;  /* 0x0023b00801007387 */ /* 0x0001e40000100a00 */
[----:B0-----:R-:W-:-:S02]  /*32740*/  IMAD.MOV.U32 R8, RZ, RZ, R7 ;  /* 0x000000ffff087224 */ /* 0x001fc400078e0007 */
[----:B------:R-:W-:Y:S01]  /*32750*/  IMAD.MOV.U32 R9, RZ, RZ, R6 ;  /* 0x000000ffff097224 */ /* 0x000fe200078e0006 */
[----:B------:R-:W2:Y:S01]  /*32760*/  LDL.LU R7, [R1+0x24b4] ;  /* 0x0024b40001077983 */ /* 0x000ea20000300800 */
[----:B------:R-:W2:Y:S01]  /*32770*/  LDL.LU R6, [R1+0x24b0] ;  /* 0x0024b00001067983 */ /* 0x000ea20000300800 */
[----:B---3--:R-:W-:Y:S02]  /*32780*/  HMMA.16816.F32 R12, R20, R4, R12 ;  /* 0x00000004140c723c */ /* 0x008fe4000000180c */
[----:B------:R-:W3:Y:S01]  /*32790*/  LDL.LU.64 R20, [R1+0x1a0] ;  /* 0x0001a00001147983 */ /* 0x000ee20000300a00 */
[----:B------:R-:W3:Y:S11]  /*327a0*/  LDL.LU.64 R22, [R1+0x1a8] ;  /* 0x0001a80001167983 */ /* 0x000ef60000300a00 */
[----:B------:R-:W-:Y:S09]  /*327b0*/  @!UPT UIADD3 URZ, URZ, URZ, URZ ;  /* 0x0000003f3f3ff290 */ /* 0x000ff2000fffe03f */
[----:B------:R0:W-:Y:S01]  /*327c0*/  STL.64 [R1+0x1d0], R12 ;  /* 0x0001d00c01007387 */ /* 0x0001e20000100a00 */
[----:B------:R-:W-:Y:S02]  /*327d0*/  STL.64 [R1+0x1d8], R14 ;  /* 0x0001d80e01007387 */ /* 0x000fe40000100a00 */
[----:B0-----:R-:W-:Y:S02]  /*327e0*/  IMAD.MOV.U32 R12, RZ, RZ, R18 ;  /* 0x000000ffff0c7224 */ /* 0x001fe400078e0012 */
[----:B------:R-:W-:Y:S01]  /*327f0*/  IMAD.MOV.U32 R13, RZ, RZ, R19 ;  /* 0x000000ffff0d7224 */ /* 0x000fe200078e0013 */
[----:B------:R-:W4:Y:S01]  /*32800*/  LDL.LU R18, [R1+0x24ac] ;  /* 0x0024ac0001127983 */ /* 0x000f220000300800 */
[----:B------:R-:W4:Y:S03]  /*32810*/  LDL.LU R19, [R1+0x24a8] ;  /* 0x0024a80001137983 */ /* 0x000f260000300800 */
[----:B------:R0:W-:Y:S04]  /*32820*/  STL.64 [R1+0x2420], R12 ;  /* 0x0024200c01007387 */ /* 0x0001e80000100a00 */
[----:B0-----:R-:W4:Y:S01]  /*32830*/  LDL.LU R12, [R1+0xc0] ;  /* 0x0000c000010c7983 */ /* 0x001f220000300800 */
[----:B------:R-:W4:Y:S02]  /*32840*/  LDL.LU R13, [R1+0xc4] ;  /* 0x0000c400010d7983 */ /* 0x000f240000300800 */
[----:B--2---:R-:W-:Y:S02]  /*32850*/  STL.64 [R1+0x23d0], R6 ;  /* 0x0023d00601007387 */ /* 0x004fe40000100a00 */
[----:B------:R0:W-:Y:S02]  /*32860*/  STL.64 [R1+0x23c8], R4 ;  /* 0x0023c80401007387 */ /* 0x0001e40000100a00 */
[----:B0-----:R-:W2:Y:S01]  /*32870*/  LDL.LU R4, [R1+0xb0] ;  /* 0x0000b00001047983 */ /* 0x001ea20000300800 */
[----:B------:R-:W2:Y:S01]  /*32880*/  LDL.LU R5, [R1+0xb4] ;  /* 0x0000b40001057983 */ /* 0x000ea20000300800 */
[C---:B----4-:R-:W-:Y:S02]  /*32890*/  HMMA.16816.F32 R12, R16.reuse, R12, R24 ;  /* 0x0000000c100c723c */ /* 0x050fe40000001818 */
[----:B------:R-:W4:Y:S01]  /*328a0*/  LDL.LU.64 R26, [R1+0x24a0] ;  /* 0x0024a000011a7983 */ /* 0x000f220000300a00 */
[----:B------:R-:W2:Y:S11]  /*328b0*/  LDL.LU.64 R24, [R1+0x2498] ;  /* 0x0024980001187983 */ /* 0x000eb60000300a00 */
[----:B------:R-:W-:Y:S09]  /*328c0*/  @!UPT UIADD3 URZ, URZ, URZ, URZ ;  /* 0x0000003f3f3ff290 */ /* 0x000ff2000fffe03f */
[----:B------:R0:W-:Y:S01]  /*328d0*/  STL.64 [R1+0x1c0], R12 ;  /* 0x0001c00c01007387 */ /* 0x0001e20000100a00 */
[----:B------:R-:W-:Y:S02]  /*328e0*/  STL.64 [R1+0x1c8], R14 ;  /* 0x0001c80e01007387 */ /* 0x000fe40000100a00 */
[----:B0-----:R-:W-:Y:S02]  /*328f0*/  IMAD.MOV.U32 R13, RZ, RZ, R3 ;  /* 0x000000ffff0d7224 */ /* 0x001fe400078e0003 */
[----:B--2---:R-:W-:Y:S02]  /*32900*/  IMAD.MOV.U32 R12, RZ, RZ, R25 ;  /* 0x000000ffff0c7224 */ /* 0x004fe400078e0019 */
[----:B------:R-:W2:Y:S01]  /*32910*/  LDL.LU R25, [R1+0x2494] ;  /* 0x0024940001197983 */ /* 0x000ea20000300800 */
[----:B------:R-:W2:Y:S02]  /*32920*/  LDL.LU R3, [R1+0x2490] ;  /* 0x0024900001037983 */ /* 0x000ea40000300800 */
[----:B------:R0:W-:Y:S02]  /*32930*/  STL.64 [R1+0x2438], R12 ;  /* 0x0024380c01007387 */ /* 0x0001e40000100a00 */
[----:B0-----:R-:W2:Y:S01]  /*32940*/  LDL.LU.64 R12, [R1+0x1b0] ;  /* 0x0001b000010c7983 */ /* 0x001ea20000300a00 */
[----:B------:R-:W2:Y:S02]  /*32950*/  LDL.LU.64 R14, [R1+0x1b8] ;  /* 0x0001b800010e7983 */ /* 0x000ea40000300a00 */
[C---:B--2---:R-:W-:Y:S08]  /*32960*/  HMMA.16816.F32 R12, R16.reuse, R4, R12 ;  /* 0x00000004100c723c */ /* 0x044ff0000000180c */
[----:B---3--:R-:W-:Y:S11]  /*32970*/  HMMA.16816.F32 R4, R16, R8, R20 ;  /* 0x000000081004723c */ /* 0x008ff60000001814 */
[----:B------:R-:W-:Y:S04]  /*32980*/  @!UPT UIADD3 URZ, URZ, URZ, URZ ;  /* 0x0000003f3f3ff290 */ /* 0x000fe8000fffe03f */
[----:B------:R0:W-:Y:S01]  /*32990*/  STL.64 [R1+0x1b0], R12 ;  /* 0x0001b00c01007387 */ /* 0x0001e20000100a00 */
[----:B------:R-:W-:Y:S02]  /*329a0*/  STL.64 [R1+0x1b8], R14 ;  /* 0x0001b80e01007387 */ /* 0x000fe40000100a00 */
[----:B0-----:R-:W-:Y:S02]  /*329b0*/  IMAD.MOV.U32 R12, RZ, RZ, R28 ;  /* 0x000000ffff0c7224 */ /* 0x001fe400078e001c */
[----:B------:R-:W-:Y:S01]  /*329c0*/  IMAD.MOV.U32 R13, RZ, RZ, R0 ;  /* 0x000000ffff0d7224 */ /* 0x000fe200078e0000 */
[----:B------:R-:W2:Y:S02]  /*329d0*/  LDL.LU R28, [R1+0x248c] ;  /* 0x00248c00011c7983 */ /* 0x000ea40000300800 */
[----:B------:R-:W-:Y:S02]  /*329e0*/  STL.64 [R1+0x1a0], R4 ;  /* 0x0001a00401007387 */ /* 0x000fe40000100a00 */
[----:B------:R-:W-:Y:S02]  /*329f0*/  STL.64 [R1+0x1a8], R6 ;  /* 0x0001a80601007387 */ /* 0x000fe40000100a00 */
[----:B------:R-:W3:Y:S01]  /*32a00*/  LDL.LU R0, [R1+0x2488] ;  /* 0x0024880001007983 */ /* 0x000ee20000300800 */
[----:B------:R0:W-:Y:S02]  /*32a10*/  STL.64 [R1+0x2450], R12 ;  /* 0x0024500c01007387 */ /* 0x0001e40000100a00 */
[----:B0-----:R-:W-:-:S02]  /*32a20*/  IMAD.MOV.U32 R12, RZ, RZ, R29 ;  /* 0x000000ffff0c7224 */ /* 0x001fc400078e001d */
[----:B----4-:R-:W-:-:S05]  /*32a30*/  IMAD.MOV.U32 R13, RZ, RZ, R27 ;  /* 0x000000ffff0d7224 */ /* 0x010fca00078e001b */
[----:B------:R0:W-:Y:S02]  /*32a40*/  STL.64 [R1+0x2468], R12 ;  /* 0x0024680c01007387 */ /* 0x0001e40000100a00 */
[----:B0-----:R-:W-:Y:S02]  /*32a50*/  IMAD.MOV.U32 R12, RZ, RZ, R26 ;  /* 0x000000ffff0c7224 */ /* 0x001fe400078e001a */
[----:B------:R-:W-:-:S05]  /*32a60*/  IMAD.MOV.U32 R13, RZ, RZ, R2 ;  /* 0x000000ffff0d7224 */ /* 0x000fca00078e0002 */
[----:B------:R0:W-:Y:S04]  /*32a70*/  STL.64 [R1+0x2480], R12 ;  /* 0x0024800c01007387 */ /* 0x0001e80000100a00 */
[----:B0-----:R-:W4:Y:S01]  /*32a80*/  LDL.LU.64 R12, [R1+0x190] ;  /* 0x00019000010c7983 */ /* 0x001f220000300a00 */
[----:B------:R-:W4:Y:S02]  /*32a90*/  LDL.LU.64 R14, [R1+0x198] ;  /* 0x00019800010e7983 */ /* 0x000f240000300a00 */
        /* <DEDUP_REMOVED lines=25> */
[----:B------:R-:W2:Y:S01]  /*32c30*/  LDL.LU.64 R6, [R1+0x178] ;  /* 0x0001780001067983 */ /* 0x000ea20000300a00 */
[C---:B----4-:R-:W-:Y:S02]  /*32c40*/  HMMA.16816.F32 R24, R16.reuse, R24, R12 ;  /* 0x000000181018723c */ /* 0x050fe4000000180c */
[----:B--2---:R-:W-:Y:S01]  /*32c50*/  STL.64 [R1+0x2478], R6 ;  /* 0x0024780601007387 */ /* 0x004fe20000100a00 */
[----:B------:R0:W-:Y:S03]  /*32c60*/  STL.64 [R1+0x2470], R4 ;  /* 0x0024700401007387 */ /* 0x0001e60000100a00 */
[----:B0-----:R-:W2:Y:S01]  /*32c70*/  LDL.LU.64 R4, [R1+0x180] ;  /* 0x0001800001047983 */ /* 0x001ea20000300a00 */
[----:B------:R-:W2:Y:S02]  /*32c80*/  LDL.LU.64 R6, [R1+0x188] ;  /* 0x0001880001067983 */ /* 0x000ea40000300a00 */
[----:B------:R-:W4:Y:S02]  /*32c90*/  LDL.LU.64 R8, [R1+0x100] ;  /* 0x0001000001087983 */ /* 0x000f240000300a00 */
[----:B------:R-:W4:Y:S01]  /*32ca0*/  LDL.LU.64 R10, [R1+0x108] ;  /* 0x00010800010a7983 */ /* 0x000f220000300a00 */
[----:B------:R-:W2:Y:S01]  /*32cb0*/  LDL.LU.64 R20, [R1+0xe0] ;  /* 0x0000e00001147983 */ /* 0x000ea20000300a00 */
[----:B------:R-:W2:Y:S02]  /*32cc0*/  LDL.LU.64 R22, [R1+0xe8] ;  /* 0x0000e80001167983 */ /* 0x000ea40000300a00 */
[----:B------:R-:W2:Y:S08]  /*32cd0*/  LDL.LU.64 R12, [R1+0x2480] ;  /* 0x00248000010c7983 */ /* 0x000eb00000300a00 */
[----:B------:R-:W-:Y:S01]  /*32ce0*/  STL.64 [R1+0x190], R24 ;  /* 0x0001901801007387 */ /* 0x000fe20000100a00 */
[----:B------:R-:W-:Y:S02]  /*32cf0*/  STL.64 [R1+0x198], R26 ;  /* 0x0001981a01007387 */ /* 0x000fe40000100a00 */
[----:B---3--:R-:W0:Y:S02]  /*32d00*/  LDSM.16.MT88.4 R24, [R0+0x8800] ;  /* 0x008800000018783b */ /* 0x008e240000004200 */
[----:B0-----:R-:W-:Y:S02]  /*32d10*/  STL.64 [R1+0x2398], R26 ;  /* 0x0023981a01007387 */ /* 0x001fe40000100a00 */
[----:B------:R0:W-:Y:S02]  /*32d20*/  STL.64 [R1+0x2390], R24 ;  /* 0x0023901801007387 */ /* 0x0001e40000100a00 */
[----:B0-----:R-:W3:Y:S01]  /*32d30*/  LDL.LU.64 R24, [R1+0xf0] ;  /* 0x0000f00001187983 */ /* 0x001ee20000300a00 */
[----:B------:R-:W3:Y:S02]  /*32d40*/  LDL.LU.64 R26, [R1+0xf8] ;  /* 0x0000f800011a7983 */ /* 0x000ee40000300a00 */
[----:B------:R-:W-:Y:S01]  /*32d50*/  STL [R1+0x1ff0], R0 ;  /* 0x001ff00001007387 */ /* 0x000fe20000100800 */
[C---:B--2---:R-:W-:Y:S01]  /*32d60*/  HMMA.16816.F32 R12, R16.reuse, R12, R4 ;  /* 0x0000000c100c723c */ /* 0x044fe20000001804 */
[----:B------:R-:W2:Y:S01]  /*32d70*/  LDL.LU.64 R6, [R1+0x2478] ;  /* 0x0024780001067983 */ /* 0x000ea20000300a00 */
[----:B------:R-:W2:Y:S11]  /*32d80*/  LDL.LU.64 R4, [R1+0x2470] ;  /* 0x0024700001047983 */ /* 0x000eb60000300a00 */
[----:B------:R-:W-:Y:S10]  /*32d90*/  @!UPT UIADD3 URZ, URZ, URZ, URZ ;  /* 0x0000003f3f3ff290 */ /* 0x000ff4000fffe03f */
        /* <DEDUP_REMOVED lines=51> */
[----:B0-----:R-:W4:Y:S02]  /*330d0*/  LDL.LU.64 R12, [R1+0x23c0] ;  /* 0x0023c000010c7983 */ /* 0x001f240000300a00 */
[C---:B----4-:R-:W-:Y:S02]  /*330e0*/  HMMA.16816.F32 R12, R16.reuse, R12, R8 ;  /* 0x0000000c100c723c */ /* 0x050fe40000001808 */
[----:B------:R-:W4:Y:S01]  /*330f0*/  LDL.LU.64 R10, [R1+0x23b8] ;  /* 0x0023b800010a7983 */ /* 0x000f220000300a00 */
[----:B------:R-:W2:Y:S11]  /*33100*/  LDL.LU.64 R8, [R1+0x23b0] ;  /* 0x0023b00001087983 */ /* 0x000eb60000300a00 */
[----:B------:R-:W-:Y:S09]  /*33110*/  @!UPT UIADD3 URZ, URZ, URZ, URZ ;  /* 0x0000003f3f3ff290 */ /* 0x000ff2000fffe03f */
[----:B------:R-:W-:Y:S01]  /*33120*/  STL.64 [R1+0x100], R12 ;  /* 0x0001000c01007387 */ /* 0x000fe20000100a00 */
[----:B------:R0:W-:Y:S03]  /*33130*/  STL.64 [R1+0x108], R14 ;  /* 0x0001080e01007387 */ /* 0x0001e60000100a00 */
[----:B0-----:R-:W3:Y:S01]  /*33140*/  LDL.LU.64 R14, [R1+0x23a8] ;  /* 0x0023a800010e7983 */ /* 0x001ee20000300a00 */
[----:B------:R-:W3:Y:S01]  /*33150*/  LDL.LU.64 R12, [R1+0x23a0] ;  /* 0x0023a000010c7983 */ /* 0x000ee20000300a00 */
[C---:B--2---:R-:W-:Y:S08]  /*33160*/  HMMA.16816.F32 R20, R16.reuse, R8, R20 ;  /* 0x000000081014723c */ /* 0x044ff00000001814 */
[----:B---3--:R-:W-:Y:S01]  /*33170*/  HMMA.16816.F32 R24, R16, R12, R24 ;  /* 0x0000000c1018723c */ /* 0x008fe20000001818 */
[----:B------:R-:W-:Y:S11]  /*33180*/  STL.64 [R1+0x2378], R14 ;  /* 0x0023780e01007387 */ /* 0x000ff60000100a00 */
[----:B------:R-:W-:Y:S04]  /*33190*/  @!UPT UIADD3 URZ, URZ, URZ, URZ ;  /* 0x0000003f3f3ff290 */ /* 0x000fe8000fffe03f */
[----:B------:R-:W-:Y:S02]  /*331a0*/  IMAD.MOV.U32 R2, RZ, RZ, R23 ;  /* 0x000000ffff027224 */ /* 0x000fe400078e0017 */
[----:B------:R-:W-:Y:S02]  /*331b0*/  IMAD.MOV.U32 R29, RZ, RZ, R22 ;  /* 0x000000ffff1d7224 */ /* 0x000fe400078e0016 */
[----:B------:R-:W-:-:S03]  /*331c0*/  IMAD.MOV.U32 R0, RZ, RZ, R21 ;  /* 0x000000ffff007224 */ /* 0x000fc600078e0015 */
[----:B------:R0:W-:Y:S01]  /*331d0*/  STL.64 [R1+0xf0], R24 ;  /* 0x0000f01801007387 */ /* 0x0001e20000100a00 */
[----:B------:R1:W-:Y:S02]  /*331e0*/  STL.64 [R1+0xf8], R26 ;  /* 0x0000f81a01007387 */ /* 0x0003e40000100a00 */
[----:B------:R-:W-:Y:S01]  /*331f0*/  STL [R1+0xe0], R20 ;  /* 0x0000e01401007387 */ /* 0x000fe20000100800 */
[----:B0-----:R-:W2:Y:S01]  /*33200*/  LDL.LU.64 R24, [R1+0xd0] ;  /* 0x0000d00001187983 */ /* 0x001ea20000300a00 */
[----:B-1----:R-:W2:Y:S02]  /*33210*/  LDL.LU.64 R26, [R1+0xd8] ;  /* 0x0000d800011a7983 */ /* 0x002ea40000300a00 */
[----:B----4-:R0:W-:Y:S02]  /*33220*/  STL.64 [R1+0x2388], R10 ;  /* 0x0023880a01007387 */ /* 0x0101e40000100a00 */
[----:B------:R-:W3:Y:S01]  /*33230*/  LDL.LU R8, [R1+0x350] ;  /* 0x0003500001087983 */ /* 0x000ee20000300800 */
[----:B------:R-:W3:Y:S04]  /*33240*/  LDL.LU R9, [R1+0x354] ;  /* 0x0003540001097983 */ /* 0x000ee80000300800 */
[----:B0-----:R-:W3:Y:S01]  /*33250*/  LDL.LU R10, [R1+0x358] ;  /* 0x00035800010a7983 */ /* 0x001ee20000300800 */
[----:B------:R-:W3:Y:S02]  /*33260*/  LDL.LU R11, [R1+0x35c] ;  /* 0x00035c00010b7983 */ /* 0x000ee40000300800 */
[----:B------:R-:W-:Y:S02]  /*33270*/  STL [R1+0x2020], R2 ;  /* 0x0020200201007387 */ /* 0x000fe40000100800 */
[----:B------:R-:W-:Y:S01]  /*33280*/  STL [R1+0x201c], R29 ;  /* 0x00201c1d01007387 */ /* 0x000fe20000100800 */
[----:B------:R-:W-:Y:S01]  /*33290*/  STL [R1+0x2018], R0 ;  /* 0x0020180001007387 */ /* 0x000fe20000100800 */
[----:B------:R-:W4:Y:S03]  /*332a0*/  LDL.64 R14, [R1+0xa8] ;  /* 0x0000a800010e7983 */ /* 0x000f260000100a00 */
[----:B------:R-:W0:Y:S04]  /*332b0*/  S2R R23, SR_TID.X ;  /* 0x0000000000177919 */ /* 0x000e280000002100 */
[----:B------:R-:W1:Y:S01]  /*332c0*/  S2R R22, SR_TID.X ;  /* 0x0000000000167919 */ /* 0x000e620000002100 */
[----:B0-----:R-:W-:Y:S01]  /*332d0*/  LOP3.LUT R23, R23, 0x7, RZ, 0xc0, !PT ;  /* 0x0000000717177812 */ /* 0x001fe200078ec0ff */
[----:B-1----:R-:W-:-:S04]  /*332e0*/  IMAD.SHL.U32 R21, R22, 0x2, RZ ;  /* 0x0000000216157824 */ /* 0x002fc800078e00ff */
[----:B------:R-:W-:Y:S02]  /*332f0*/  IMAD R23, R23, 0x90, RZ ;  /* 0x0000009017177824 */ /* 0x000fe400078e02ff */
[----:B------:R-:W-:-:S03]  /*33300*/  IMAD.SHL.U32 R22, R22, 0x40, RZ ;  /* 0x0000004016167824 */ /* 0x000fc600078e00ff */
[----:B------:R-:W-:-:S04]  /*33310*/  LOP3.LUT R23, R23, 0x10, R21, 0x78, !PT ;  /* 0x0000001017177812 */ /* 0x000fc800078e7815 */
[----:B------:R-:W-:-:S04]  /*33320*/  LOP3.LUT R23, R23, 0x400, R22, 0xf8, !PT ;  /* 0x0000040017177812 */ /* 0x000fc800078ef816 */
[----:B------:R-:W-:-:S06]  /*33330*/  LOP3.LUT R23, R23, 0x20, RZ, 0x3c, !PT ;  /* 0x0000002017177812 */ /* 0x000fcc00078e3cff */
[----:B------:R-:W0:Y:S01]  /*33340*/  LDSM.16.MT88.4 R20, [R23+0x8800] ;  /* 0x008800001714783b */ /* 0x000e220000004200 */
[----:B--2---:R-:W-:Y:S03]  /*33350*/  HMMA.16816.F32 R16, R16, R4, R24 ;  /* 0x000000041010723c */ /* 0x004fe60000001818 */
[----:B----4-:R1:W-:Y:S04]  /*33360*/  STL.64 [R1+0x2380], R14 ;  /* 0x0023800e01007387 */ /* 0x0103e80000100a00 */
[----:B-1----:R-:W3:Y:S04]  /*33370*/  LDL R14, [R1+0xc8] ;  /* 0x0000c800010e7983 */ /* 0x002ee80000100800 */
[----:B------:R-:W3:Y:S01]  /*33380*/  LDL R15, [R1+0xcc] ;  /* 0x0000cc00010f7983 */ /* 0x000ee20000100800 */
[----:B0-----:R0:W-:Y:S02]  /*33390*/  STL.64 [R1+0x2298], R22 ;  /* 0x0022981601007387 */ /* 0x0011e40000100a00 */
[----:B------:R-:W-:Y:S01]  /*333a0*/  STL.64 [R1+0x2290], R20 ;  /* 0x0022901401007387 */ /* 0x000fe20000100a00 */
[----:B0-----:R-:W2:Y:S01]  /*333b0*/  LDL.64 R22, [R1+0xb8] ;  /* 0x0000b80001167983 */ /* 0x001ea20000100a00 */
[----:B------:R-:W3:Y:S02]  /*333c0*/  LDL.LU.64 R26, [R1+0x2398] ;  /* 0x00239800011a7983 */ /* 0x000ee40000300a00 */
[----:B------:R-:W3:Y:S05]  /*333d0*/  LDL.LU.64 R24, [R1+0x2390] ;  /* 0x0023900001187983 */ /* 0x000eea0000300a00 */
[----:B------:R0:W-:Y:S01]  /*333e0*/  STL.64 [R1+0xd0], R16 ;  /* 0x0000d01001007387 */ /* 0x0001e20000100a00 */
[----:B------:R1:W-:Y:S01]  /*333f0*/  STL [R1+0xd8], R18 ;  /* 0x0000d81201007387 */ /* 0x0003e20000100800 */
[----:B------:R-:W-:-:S03]  /*33400*/  IMAD.MOV.U32 R29, RZ, RZ, R19 ;  /* 0x000000ffff1d7224 */ /* 0x000fc600078e0013 */
[----:B0-----:R-:W2:Y:S01]  /*33410*/  LDL.LU R16, [R1+0x340] ;  /* 0x0003400001107983 */ /* 0x001ea20000300800 */
[----:B------:R-:W2:Y:S02]  /*33420*/  LDL.LU R17, [R1+0x344] ;  /* 0x0003440001117983 */ /* 0x000ea40000300800 */
[----:B-1----:R-:W2:Y:S02]  /*33430*/  LDL.LU R18, [R1+0x348] ;  /* 0x0003480001127983 */ /* 0x002ea40000300800 */
[----:B------:R-:W2:Y:S01]  /*33440*/  LDL.LU R19, [R1+0x34c] ;  /* 0x00034c0001137983 */ /* 0x000ea20000300800 */
[----:B------:R-:W-:Y:S01]  /*33450*/  STL [R1+0x2260], R29 ;  /* 0x0022601d01007387 */ /* 0x000fe20000100800 */
[C---:B---3--:R-:W-:Y:S03]  /*33460*/  HMMA.16816.F32 R12, R24.reuse, R14, R8 ;  /* 0x0000000e180c723c */ /* 0x048fe60000001808 */
[----:B------:R-:W3:Y:S11]  /*33470*/  LDL.LU.64 R10, [R1+0x2388] ;  /* 0x00238800010a7983 */ /* 0x000ef60000300a00 */
[----:B------:R-:W-:Y:S10]  /*33480*/  @!UPT UIADD3 URZ, URZ, URZ, URZ ;  /* 0x0000003f3f3ff290 */ /* 0x000ff4000fffe03f */
[----:B------:R-:W-:Y:S02]  /*33490*/  IMAD.MOV.U32 R5, RZ, RZ, R15 ;  /* 0x000000ffff057224 */ /* 0x000fe400078e000f */
[----:B------:R-:W-:Y:S02]  /*334a0*/  IMAD.MOV.U32 R8, RZ, RZ, R14 ;  /* 0x000000ffff087224 */ /* 0x000fe400078e000e */
[----:B------:R-:W-:Y:S01]  /*334b0*/  IMAD.MOV.U32 R9, RZ, RZ, R13 ;  /* 0x000000ffff097224 */ /* 0x000fe200078e000d */
[----:B------:R-:W-:Y:S01]  /*334c0*/  STL [R1+0x350], R12 ;  /* 0x0003500c01007387 */ /* 0x000fe20000100800 */
[----:B------:R-:W4:Y:S02]  /*334d0*/  LDL.LU.64 R14, [R1+0x2380] ;  /* 0x00238000010e7983 */ /* 0x000f240000300a00 */
[----:B------:R-:W-:Y:S02]  /*334e0*/  STL [R1+0x1e98], R5 ;  /* 0x001e980501007387 */ /* 0x000fe40000100800 */
[----:B------:R-:W-:Y:S01]  /*334f0*/  STL [R1+0x1e94], R8 ;  /* 0x001e940801007387 */ /* 0x000fe20000100800 */
[----:B------:R-:W-:Y:S04]  /*33500*/  STL [R1+0x1e90], R9 ;  /* 0x001e900901007387 */ /* 0x000fe80000100800 */
[----:B---3--:R0:W-:Y:S04]  /*33510*/  STL.64 [R1+0x2360], R10 ;  /* 0x0023600a01007387 */ /* 0x0081e80000100a00 */
[----:B0-----:R-:W3:Y:S01]  /*33520*/  LDL.64 R10, [R1+0x98] ;  /* 0x00009800010a7983 */ /* 0x001ee20000100a00 */
[----:B--2---:R-:W-:Y:S03]  /*33530*/  HMMA.16816.F32 R16, R24, R22, R16 ;  /* 0x000000161810723c */ /* 0x004fe60000001810 */
[----:B---3--:R0:W-:Y:S01]  /*33540*/  STL.64 [R1+0x2370], R10 ;  /* 0x0023700a01007387 */ /* 0x0081e20000100a00 */
[----:B------:R-:W2:Y:S02]  /*33550*/  LDL.LU R8, [R1+0x330] ;  /* 0x0003300001087983 */ /* 0x000ea40000300800 */
[----:B------:R-:W2:Y:S01]  /*33560*/  LDL.LU R9, [R1+0x334] ;  /* 0x0003340001097983 */ /* 0x000ea20000300800 */
[----:B0-----:R-:W2:Y:S01]  /*33570*/  LDL.LU R10, [R1+0x338] ;  /* 0x00033800010a7983 */ /* 0x001ea20000300800 */
[----:B------:R-:W2:Y:S11]  /*33580*/  LDL.LU R11, [R1+0x33c] ;  /* 0x00033c00010b7983 */ /* 0x000eb60000300800 */
[----:B------:R-:W-:Y:S04]  /*33590*/  @!UPT UIADD3 URZ, URZ, URZ, URZ ;  /* 0x0000003f3f3ff290 */ /* 0x000fe8000fffe03f */
[----:B------:R0:W-:Y:S02]  /*335a0*/  STL.64 [R1+0x340], R16 ;  /* 0x0003401001007387 */ /* 0x0001e40000100a00 */
[----:B------:R1:W-:Y:S01]  /*335b0*/  STL.64 [R1+0x348], R18 ;  /* 0x0003481201007387 */ /* 0x0003e20000100a00 */
[----:B0-----:R-:W3:Y:S01]  /*335c0*/  LDL.LU R16, [R1+0x300] ;  /* 0x0003000001107983 */ /* 0x001ee20000300800 */
[----:B------:R-:W3:Y:S02]  /*335d0*/  LDL.LU R17, [R1+0x304] ;  /* 0x0003040001117983 */ /* 0x000ee40000300800 */
[----:B-1----:R-:W3:Y:S02]  /*335e0*/  LDL.LU R18, [R1+0x308] ;  /* 0x0003080001127983 */ /* 0x002ee40000300800 */
[----:B------:R-:W3:Y:S02]  /*335f0*/  LDL.LU R19, [R1+0x30c] ;  /* 0x00030c0001137983 */ /* 0x000ee40000300800 */
[----:B------:R-:W-:-:S02]  /*33600*/  IMAD.MOV.U32 R0, RZ, RZ, R23 ;  /* 0x000000ffff007224 */ /* 0x000fc400078e0017 */
[----:B------:R-:W-:Y:S02]  /*33610*/  IMAD.MOV.U32 R2, RZ, RZ, R22 ;  /* 0x000000ffff027224 */ /* 0x000fe400078e0016 */
[----:B----4-:R-:W-:Y:S02]  /*33620*/  IMAD.MOV.U32 R29, RZ, RZ, R14 ;  /* 0x000000ffff1d7224 */ /* 0x010fe400078e000e */
[----:B------:R-:W-:Y:S01]  /*33630*/  IMAD.MOV.U32 R4, RZ, RZ, R15 ;  /* 0x000000ffff047224 */ /* 0x000fe200078e000f */
[----:B--2---:R-:W-:Y:S01]  /*33640*/  HMMA.16816.F32 R8, R24, R14, R8 ;  /* 0x0000000e1808723c */ /* 0x004fe20000001808 */
[----:B---3--:R-:W-:Y:S01]  /*33650*/  STL.64 [R1+0x2358], R18 ;  /* 0x0023581201007387 */ /* 0x008fe20000100a00 */
[----:B------:R0:W-:Y:S03]  /*33660*/  STL.64 [R1+0x2350], R16 ;  /* 0x0023501001007387 */ /* 0x0001e60000100a00 */
[----:B0-----:R-:W2:Y:S01]  /*33670*/  LDL.LU R16, [R1+0x320] ;  /* 0x0003200001107983 */ /* 0x001ea20000300800 */
[----:B------:R-:W2:Y:S02]  /*33680*/  LDL.LU R17, [R1+0x324] ;  /* 0x0003240001117983 */ /* 0x000ea40000300800 */
[----:B------:R-:W2:Y:S02]  /*33690*/  LDL.LU R18, [R1+0x328] ;  /* 0x0003280001127983 */ /* 0x000ea40000300800 */
[----:B------:R-:W2:Y:S01]  /*336a0*/  LDL.LU R19, [R1+0x32c] ;  /* 0x00032c0001137983 */ /* 0x000ea20000300800 */
[----:B------:R-:W3:Y:S01]  /*336b0*/  LDL.64 R22, [R1+0x78] ;  /* 0x0000780001167983 */ /* 0x000ee20000100a00 */
[----:B------:R-:W-:Y:S02]  /*336c0*/  STL [R1+0x2268], R0 ;  /* 0x0022680001007387 */ /* 0x000fe40000100800 */
[----:B------:R-:W-:Y:S02]  /*336d0*/  STL [R1+0x2264], R2 ;  /* 0x0022640201007387 */ /* 0x000fe40000100800 */
[----:B------:R-:W4:Y:S08]  /*336e0*/  LDL.LU.64 R14, [R1+0x2378] ;  /* 0x00237800010e7983 */ /* 0x000f300000300a00 */
[----:B------:R-:W-:Y:S01]  /*336f0*/  IMAD.MOV.U32 R13, RZ, RZ, R10 ;  /* 0x000000ffff0d7224 */ /* 0x000fe200078e000a */
[----:B------:R-:W-:Y:S01]  /*33700*/  STL.64 [R1+0x330], R8 ;  /* 0x0003300801007387 */ /* 0x000fe20000100a00 */
[----:B------:R-:W-:-:S02]  /*33710*/  IMAD.MOV.U32 R12, RZ, RZ, R11 ;  /* 0x000000ffff0c7224 */ /* 0x000fc400078e000b */
[----:B------:R-:W2:Y:S02]  /*33720*/  LDL.LU.64 R10, [R1+0x2370] ;  /* 0x00237000010a7983 */ /* 0x000ea40000300a00 */
[----:B------:R-:W-:Y:S01]  /*33730*/  STL [R1+0x2270], R4 ;  /* 0x0022700401007387 */ /* 0x000fe20000100800 */
[----:B------:R-:W-:Y:S01]  /*33740*/  STL [R1+0x226c], R29 ;  /* 0x00226c1d01007387 */ /* 0x000fe20000100800 */
[----:B------:R0:W-:Y:S02]  /*33750*/  STL [R1+0x2054], R12 ;  /* 0x0020540c01007387 */ /* 0x0001e40000100800 */
[----:B------:R1:W-:Y:S02]  /*33760*/  STL [R1+0x2050], R13 ;  /* 0x0020500d01007387 */ /* 0x0003e40000100800 */
[----:B0-----:R-:W-:Y:S02]  /*33770*/  IMAD.MOV.U32 R12, RZ, RZ, R6 ;  /* 0x000000ffff0c7224 */ /* 0x001fe400078e0006 */
[----:B-1----:R-:W-:Y:S01]  /*33780*/  IMAD.MOV.U32 R13, RZ, RZ, R7 ;  /* 0x000000ffff0d7224 */ /* 0x002fe200078e0007 */
[----:B----4-:R-:W-:Y:S01]  /*33790*/  STL.64 [R1+0x2330], R14 ;  /* 0x0023300e01007387 */ /* 0x010fe20000100a00 */
[----:B------:R-:W4:Y:S02]  /*337a0*/  LDL.LU R6, [R1+0x236c] ;  /* 0x00236c0001067983 */ /* 0x000f240000300800 */
[----:B------:R-:W4:Y:S01]  /*337b0*/  LDL.LU R7, [R1+0x2368] ;  /* 0x0023680001077983 */ /* 0x000f220000300800 */
[----:B--2---:R-:W-:Y:S01]  /*337c0*/  HMMA.16816.F32 R16, R24, R10, R16 ;  /* 0x0000000a1810723c */ /* 0x004fe20000001810 */
[----:B------:R-:W-:-:S02]  /*337d0*/  IMAD.MOV.U32 R0, RZ, RZ, R10 ;  /* 0x000000ffff007224 */ /* 0x000fc400078e000a */
[----:B------:R-:W-:Y:S02]  /*337e0*/  IMAD.MOV.U32 R2, RZ, RZ, R11 ;  /* 0x000000ffff027224 */ /* 0x000fe400078e000b */
[----:B------:R-:W2:Y:S11]  /*337f0*/  LDL.LU.64 R10, [R1+0x2360] ;  /* 0x00236000010a7983 */ /* 0x000eb60000300a00 */
[----:B------:R-:W-:Y:S07]  /*33800*/  @!UPT UIADD3 URZ, URZ, URZ, URZ ;  /* 0x0000003f3f3ff290 */ /* 0x000fee000fffe03f */
[----:B------:R0:W-:Y:S01]  /*33810*/  STL [R1+0x320], R16 ;  /* 0x0003201001007387 */ /* 0x0001e20000100800 */
[----:B------:R-:W-:Y:S02]  /*33820*/  IMAD.MOV.U32 R8, RZ, RZ, R18 ;  /* 0x000000ffff087224 */ /* 0x000fe400078e0012 */
[----:B------:R-:W-:Y:S02]  /*33830*/  IMAD.MOV.U32 R9, RZ, RZ, R19 ;  /* 0x000000ffff097224 */ /* 0x000fe400078e0013 */
[----:B------:R-:W-:Y:S01]  /*33840*/  IMAD.MOV.U32 R5, RZ, RZ, R17 ;  /* 0x000000ffff057224 */ /* 0x000fe200078e0011 */
[----:B------:R-:W3:Y:S04]  /*33850*/  LDL.LU.64 R18, [R1+0x2358] ;  /* 0x0023580001127983 */ /* 0x000ee80000300a00 */
[----:B0-----:R-:W3:Y:S01]  /*33860*/  LDL.LU.64 R16, [R1+0x2350] ;  /* 0x0023500001107983 */ /* 0x001ee20000300a00 */
[----:B------:R-:W-:Y:S02]  /*33870*/  STL [R1+0x2278], R2 ;  /* 0x0022780201007387 */ /* 0x000fe40000100800 */
[----:B------:R-:W-:Y:S02]  /*33880*/  STL [R1+0x2274], R0 ;  /* 0x0022740001007387 */ /* 0x000fe40000100800 */
[----:B------:R-:W-:Y:S01]  /*33890*/  STL [R1+0x2028], R9 ;  /* 0x0020280901007387 */ /* 0x000fe20000100800 */
[----:B------:R-:W-:Y:S04]  /*338a0*/  STL [R1+0x2024], R8 ;  /* 0x0020240801007387 */ /* 0x000fe80000100800 */
[----:B--2---:R0:W-:Y:S04]  /*338b0*/  STL.64 [R1+0x22e0], R10 ;  /* 0x0022e00a01007387 */ /* 0x0041e80000100a00 */
[----:B0-----:R-:W2:Y:S01]  /*338c0*/  LDL.64 R10, [R1+0x88] ;  /* 0x00008800010a7983 */ /* 0x001ea20000100a00 */
[----:B------:R-:W-:-:S02]  /*338d0*/  IMAD.MOV.U32 R14, RZ, RZ, R28 ;  /* 0x000000ffff0e7224 */ /* 0x000fc400078e001c */
[----:B------:R-:W-:-:S07]  /*338e0*/  IMAD.MOV.U32 R15, RZ, RZ, R3 ;  /* 0x000000ffff0f7224 */ /* 0x000fce00078e0003 */
[C---:B--2---:R-:W-:Y:S01]  /*338f0*/  HMMA.16816.F32 R12, R24.reuse, R10, R12 ;  /* 0x0000000a180c723c */ /* 0x044fe2000000180c */
[----:B------:R-:W-:Y:S02]  /*33900*/  IMAD.MOV.U32 R29, RZ, RZ, R11 ;  /* 0x000000ffff1d7224 */ /* 0x000fe400078e000b */
[----:B------:R-:W-:Y:S11]  /*33910*/  IMAD.MOV.U32 R4, RZ, RZ, R10 ;  /* 0x000000ffff047224 */ /* 0x000ff600078e000a */
[----:B------:R-:W-:Y:S09]  /*33920*/  @!UPT UIADD3 URZ, URZ, URZ, URZ ;  /* 0x0000003f3f3ff290 */ /* 0x000ff2000fffe03f */
[----:B------:R-:W-:Y:S01]  /*33930*/  STL.64 [R1+0x310], R12 ;  /* 0x0003100c01007387 */ /* 0x000fe20000100a00 */
[----:B------:R-:W-:Y:S02]  /*33940*/  STL [R1+0x2280], R29 ;  /* 0x0022801d01007387 */ /* 0x000fe40000100800 */
[----:B------:R-:W-:Y:S02]  /*33950*/  STL [R1+0x227c], R4 ;  /* 0x00227c0401007387 */ /* 0x000fe40000100800 */
[----:B----4-:R-:W-:Y:S01]  /*33960*/  STL.64 [R1+0x22f8], R6 ;  /* 0x0022f80601007387 */ /* 0x010fe20000100a00 */
[----:B------:R3:W-:Y:S02]  /*33970*/  STL [R1+0x22f0], R5 ;  /* 0x0022f00501007387 */ /* 0x0007e40000100800 */
[----:B---3--:R-:W-:Y:S01]  /*33980*/  HMMA.16816.F32 R4, R24, R22, R16 ;  /* 0x000000161804723c */ /* 0x008fe20000001810 */
[----:B------:R-:W-:Y:S02]  /*33990*/  IMAD.MOV.U32 R3, RZ, RZ, R15 ;  /* 0x000000ffff037224 */ /* 0x000fe400078e000f */
[----:B------:R-:W-:-:S03]  /*339a0*/  IMAD.MOV.U32 R28, RZ, RZ, R14 ;  /* 0x000000ffff1c7224 */ /* 0x000fc600078e000e */
[----:B------:R0:W-:Y:S02]  /*339b0*/  STL [R1+0x2030], R3 ;  /* 0x0020300301007387 */ /* 0x0001e40000100800 */
[----:B------:R1:W-:Y:S02]  /*339c0*/  STL [R1+0x202c], R28 ;  /* 0x00202c1c01007387 */ /* 0x0003e40000100800 */
[----:B0-----:R-:W-:Y:S02]  /*339d0*/  IMAD.MOV.U32 R3, RZ, RZ, R23 ;  /* 0x000000ffff037224 */ /* 0x001fe400078e0017 */
[----:B-1----:R-:W-:-:S11]  /*339e0*/  IMAD.MOV.U32 R28, RZ, RZ, R22 ;  /* 0x000000ffff1c7224 */ /* 0x002fd600078e0016 */
[----:B------:R-:W-:Y:S01]  /*339f0*/  STL.64 [R1+0x300], R4 ;  /* 0x0003000401007387 */ /* 0x000fe20000100a00 */
[----:B------:R-:W-:Y:S02]  /*33a00*/  STL.64 [R1+0x308], R6 ;  /* 0x0003080601007387 */ /* 0x000fe40000100a00 */
[----:B------:R-:W2:Y:S02]  /*33a10*/  LDL.LU R20, [R1+0x2e0] ;  /* 0x0002e00001147983 */ /* 0x000ea40000300800 */
[----:B------:R-:W2:Y:S01]  /*33a20*/  LDL.LU R21, [R1+0x2e4] ;  /* 0x0002e40001157983 */ /* 0x000ea20000300800 */
[----:B------:R-:W3:Y:S01]  /*33a30*/  LDL.LU R22, [R1+0x2e8] ;  /* 0x0002e80001167983 */ /* 0x000ee20000300800 */
[----:B------:R-:W3:Y:S03]  /*33a40*/  LDL.LU R23, [R1+0x2ec] ;  /* 0x0002ec0001177983 */ /* 0x000ee60000300800 */
[----:B---3--:R-:W-:Y:S01]  /*33a50*/  STL.64 [R1+0x22a8], R22 ;  /* 0x0022a81601007387 */ /* 0x008fe20000100a00 */
[----:B--2---:R0:W-:Y:S03]  /*33a60*/  STL.64 [R1+0x22a0], R20 ;  /* 0x0022a01401007387 */ /* 0x0041e60000100a00 */
[----:B0-----:R-:W2:Y:S01]  /*33a70*/  LDL.LU R20, [R1+0x450] ;  /* 0x0004500001147983 */ /* 0x001ea20000300800 */
[----:B------:R-:W2:Y:S02]  /*33a80*/  LDL.LU R21, [R1+0x454] ;  /* 0x0004540001157983 */ /* 0x000ea40000300800 */
[----:B------:R-:W3:Y:S02]  /*33a90*/  LDL.LU R22, [R1+0x458] ;  /* 0x0004580001167983 */ /* 0x000ee40000300800 */
[----:B------:R-:W3:Y:S02]  /*33aa0*/  LDL.LU R23, [R1+0x45c] ;  /* 0x00045c0001177983 */ /* 0x000ee40000300800 */
[----:B---3--:R-:W-:Y:S01]  /*33ab0*/  STL.64 [R1+0x22b8], R22 ;  /* 0x0022b81601007387 */ /* 0x008fe20000100a00 */
[----:B--2---:R0:W-:Y:S03]  /*33ac0*/  STL.64 [R1+0x22b0], R20 ;  /* 0x0022b01401007387 */ /* 0x0041e60000100a00 */
[----:B0-----:R-:W2:Y:S01]  /*33ad0*/  LDL.LU R20, [R1+0x460] ;  /* 0x0004600001147983 */ /* 0x001ea20000300800 */
[----:B------:R-:W2:Y:S02]  /*33ae0*/  LDL.LU R21, [R1+0x464] ;  /* 0x0004640001157983 */ /* 0x000ea40000300800 */
[----:B------:R-:W3:Y:S02]  /*33af0*/  LDL.LU R22, [R1+0x468] ;  /* 0x0004680001167983 */ /* 0x000ee40000300800 */
[----:B------:R-:W3:Y:S01]  /*33b00*/  LDL.LU R23, [R1+0x46c] ;  /* 0x00046c0001177983 */ /* 0x000ee20000300800 */
[----:B------:R-:W4:Y:S04]  /*33b10*/  LDL.64 R6, [R1+0x28] ;  /* 0x0000280001067983 */ /* 0x000f280000100a00 */
[----:B----4-:R0:W-:Y:S04]  /*33b20*/  STL.64 [R1+0x2308], R6 ;  /* 0x0023080601007387 */ /* 0x0101e80000100a00 */
[----:B0-----:R-:W4:Y:S04]  /*33b30*/  LDL.64 R6, [R1+0x38] ;  /* 0x0000380001067983 */ /* 0x001f280000100a00 */
[----:B----4-:R-:W-:Y:S01]  /*33b40*/  STL.64 [R1+0x2320], R6 ;  /* 0x0023200601007387 */ /* 0x010fe20000100a00 */
[----:B------:R-:W4:Y:S03]  /*33b50*/  LDL.64 R10, [R1+0x18] ;  /* 0x00001800010a7983 */ /* 0x000f260000100a00 */
[----:B----4-:R0:W-:Y:S01]  /*33b60*/  STL.64 [R1+0x2300], R10 ;  /* 0x0023000a01007387 */ /* 0x0101e20000100a00 */
[----:B------:R-:W4:Y:S02]  /*33b70*/  LDL.LU R8, [R1+0x490] ;  /* 0x0004900001087983 */ /* 0x000f240000300800 */
[----:B------:R-:W4:Y:S01]  /*33b80*/  LDL.LU R9, [R1+0x494] ;  /* 0x0004940001097983 */ /* 0x000f220000300800 */
[----:B0-----:R-:W2:Y:S01]  /*33b90*/  LDL.LU R10, [R1+0x498] ;  /* 0x00049800010a7983 */ /* 0x001ea20000300800 */
[----:B------:R-:W2:Y:S02]  /*33ba0*/  LDL.LU R11, [R1+0x49c] ;  /* 0x00049c00010b7983 */ /* 0x000ea40000300800 */
[----:B------:R-:W2:Y:S02]  /*33bb0*/  LDL.LU R12, [R1+0x4c0] ;  /* 0x0004c000010c7983 */ /* 0x000ea40000300800 */
[----:B------:R-:W2:Y:S01]  /*33bc0*/  LDL.LU R13, [R1+0x4c4] ;  /* 0x0004c400010d7983 */ /* 0x000ea20000300800 */
[----:B------:R-:W2:Y:S01]  /*33bd0*/  LDL.LU R14, [R1+0x4c8] ;  /* 0x0004c800010e7983 */ /* 0x000ea20000300800 */
[----:B------:R-:W2:Y:S03]  /*33be0*/  LDL.LU R15, [R1+0x4cc] ;  /* 0x0004cc00010f7983 */ /* 0x000ea60000300800 */
[----:B--2---:R0:W-:Y:S01]  /*33bf0*/  STL.64 [R1+0x2340], R14 ;  /* 0x0023400e01007387 */ /* 0x0041e20000100a00 */
[----:B------:R-:W-:Y:S02]  /*33c00*/  STL.64 [R1+0x2338], R12 ;  /* 0x0023380c01007387 */ /* 0x000fe40000100a00 */
[----:B------:R-:W2:Y:S01]  /*33c10*/  LDL.64 R6, [R1+0x48] ;  /* 0x0000480001067983 */ /* 0x000ea20000100a00 */
[----:B0-----:R-:W3:Y:S04]  /*33c20*/  LDL.64 R14, [R1+0x68] ;  /* 0x00006800010e7983 */ /* 0x001ee80000100a00 */
[----:B--2---:R0:W-:Y:S04]  /*33c30*/  STL.64 [R1+0x2328], R6 ;  /* 0x0023280601007387 */ /* 0x0041e80000100a00 */
[----:B0-----:R-:W2:Y:S04]  /*33c40*/  LDL.64 R6, [R1+0x58] ;  /* 0x0000580001067983 */ /* 0x001ea80000100a00 */
[----:B--2---:R0:W-:Y:S01]  /*33c50*/  STL.64 [R1+0x2348], R6 ;  /* 0x0023480601007387 */ /* 0x0041e20000100a00 */
[----:B------:R-:W2:Y:S02]  /*33c60*/  LDL.LU R4, [R1+0x2f0] ;  /* 0x0002f00001047983 */ /* 0x000ea40000300800 */
[----:B------:R-:W2:Y:S01]  /*33c70*/  LDL.LU R5, [R1+0x2f4] ;  /* 0x0002f40001057983 */ /* 0x000ea20000300800 */
[----:B0-----:R-:W2:Y:S01]  /*33c80*/  LDL.LU R6, [R1+0x2f8] ;  /* 0x0002f80001067983 */ /* 0x001ea20000300800 */
[----:B------:R-:W2:Y:S02]  /*33c90*/  LDL.LU R7, [R1+0x2fc] ;  /* 0x0002fc0001077983 */ /* 0x000ea40000300800 */
[----:B------:R-:W-:Y:S02]  /*33ca0*/  STL.64 [R1+0x2318], R10 ;  /* 0x0023180a01007387 */ /* 0x000fe40000100a00 */
[----:B----4-:R0:W-:Y:S02]  /*33cb0*/  STL.64 [R1+0x2310], R8 ;  /* 0x0023100801007387 */ /* 0x0101e40000100a00 */
[----:B0-----:R-:W4:Y:S01]  /*33cc0*/  LDL.LU R8, [R1+0x4a0] ;  /* 0x0004a00001087983 */ /* 0x001f220000300800 */
[----:B------:R-:W4:Y:S02]  /*33cd0*/  LDL.LU R9, [R1+0x4a4] ;  /* 0x0004a40001097983 */ /* 0x000f240000300800 */
[----:B------:R-:W4:Y:S02]  /*33ce0*/  LDL.LU R10, [R1+0x4a8] ;  /* 0x0004a800010a7983 */ /* 0x000f240000300800 */
[----:B------:R-:W4:Y:S01]  /*33cf0*/  LDL.LU R11, [R1+0x4ac] ;  /* 0x0004ac00010b7983 */ /* 0x000f220000300800 */
[----:B---3--:R0:W-:Y:S01]  /*33d00*/  STL.64 [R1+0x22c8], R22 ;  /* 0x0022c81601007387 */ /* 0x0081e20000100a00 */
[----:B------:R1:W-:Y:S03]  /*33d10*/  STL.64 [R1+0x22c0], R20 ;  /* 0x0022c01401007387 */ /* 0x0003e60000100a00 */
[----:B0-----:R-:W3:Y:S04]  /*33d20*/  LDL R22, [R1+0x8] ;  /* 0x0000080001167983 */ /* 0x001ee80000100800 */
[----:B------:R-:W3:Y:S01]  /*33d30*/  LDL R23, [R1+0xc] ;  /* 0x00000c0001177983 */ /* 0x000ee20000100800 */
[----:B------:R-:W-:-:S02]  /*33d40*/  IMAD.MOV.U32 R2, RZ, RZ, R14 ;  /* 0x000000ffff027224 */ /* 0x000fc400078e000e */
[----:B------:R-:W-:Y:S01]  /*33d50*/  IMAD.MOV.U32 R0, RZ, RZ, R15 ;  /* 0x000000ffff007224 */ /* 0x000fe200078e000f */
[----:B------:R-:W0:Y:S04]  /*33d60*/  S2R R19, SR_TID.X ;  /* 0x0000000000137919 */ /* 0x000e280000002100 */
[----:B------:R-:W0:Y:S01]  /*33d70*/  S2R R18, SR_TID.X ;  /* 0x0000000000127919 */ /* 0x000e220000002100 */
[----:B--2---:R-:W-:Y:S03]  /*33d80*/  HMMA.16816.F32 R4, R24, R14, R4 ;  /* 0x0000000e1804723c */ /* 0x004fe60000001804 */
[----:B---3--:R2:W-:Y:S01]  /*33d90*/  STL.64 [R1+0x22e8], R22 ;  /* 0x0022e81601007387 */ /* 0x0085e20000100a00 */
[----:B-1----:R-:W3:Y:S02]  /*33da0*/  LDL.LU R20, [R1+0x480] ;  /* 0x0004800001147983 */ /* 0x002ee40000300800 */
[----:B------:R-:W3:Y:S01]  /*33db0*/  LDL.LU R21, [R1+0x484] ;  /* 0x0004840001157983 */ /* 0x000ee20000300800 */
[----:B--2---:R-:W3:Y:S01]  /*33dc0*/  LDL.LU R22, [R1+0x488] ;  /* 0x0004880001167983 */ /* 0x004ee20000300800 */
[----:B------:R-:W3:Y:S02]  /*33dd0*/  LDL.LU R23, [R1+0x48c] ;  /* 0x00048c0001177983 */ /* 0x000ee40000300800 */
[----:B------:R-:W-:Y:S02]  /*33de0*/  STL [R1+0x2288], R3 ;  /* 0x0022880301007387 */ /* 0x000fe40000100800 */
[----:B------:R-:W-:Y:S11]  /*33df0*/  STL [R1+0x2284], R28 ;  /* 0x0022841c01007387 */ /* 0x000ff60000100800 */
[----:B------:R-:W-:Y:S01]  /*33e00*/  STL.64 [R1+0x2f0], R4 ;  /* 0x0002f00401007387 */ /* 0x000fe20000100a00 */
[----:B------:R1:W-:Y:S03]  /*33e10*/  STL.64 [R1+0x2f8], R6 ;  /* 0x0002f80601007387 */ /* 0x0003e60000100a00 */
[----:B-1----:R-:W2:Y:S01]  /*33e20*/  LDL.LU.64 R6, [R1+0x2348] ;  /* 0x0023480001067983 */ /* 0x002ea20000300a00 */
[----:B------:R-:W2:Y:S02]  /*33e30*/  LDL.LU.64 R14, [R1+0x2340] ;  /* 0x00234000010e7983 */ /* 0x000ea40000300a00 */
[----:B------:R-:W2:Y:S01]  /*33e40*/  LDL.LU.64 R12, [R1+0x2338] ;  /* 0x00233800010c7983 */ /* 0x000ea20000300a00 */
[----:B0-----:R-:W-:Y:S01]  /*33e50*/  LOP3.LUT R19, R19, 0x7, RZ, 0xc0, !PT ;  /* 0x0000000713137812 */ /* 0x001fe200078ec0ff */
[----:B------:R-:W-:-:S04]  /*33e60*/  IMAD.SHL.U32 R17, R18, 0x2, RZ ;  /* 0x0000000212117824 */ /* 0x000fc800078e00ff */
[----:B------:R-:W-:Y:S02]  /*33e70*/  IMAD R19, R19, 0x90, RZ ;  /* 0x0000009013137824 */ /* 0x000fe400078e02ff */
[----:B------:R-:W-:-:S03]  /*33e80*/  IMAD.SHL.U32 R18, R18, 0x40, RZ ;  /* 0x0000004012127824 */ /* 0x000fc600078e00ff */
[----:B------:R-:W-:-:S04]  /*33e90*/  LOP3.LUT R19, R19, 0x10, R17, 0x78, !PT ;  /* 0x0000001013137812 */ /* 0x000fc800078e7811 */
[----:B------:R-:W-:-:S04]  /*33ea0*/  LOP3.LUT R19, R19, 0x400, R18, 0xf8, !PT ;  /* 0x0000040013137812 */ /* 0x000fc800078ef812 */
[----:B------:R-:W-:-:S06]  /*33eb0*/  LOP3.LUT R19, R19, 0x40, RZ, 0x3c, !PT ;  /* 0x0000004013137812 */ /* 0x000fcc00078e3cff */
[----:B------:R-:W0:Y:S04]  /*33ec0*/  LDSM.16.MT88.4 R16, [R19+0x8800] ;  /* 0x008800001310783b */ /* 0x000e280000004200 */
[----:B0-----:R-:W-:Y:S01]  /*33ed0*/  STL.64 [R1+0x2140], R18 ;  /* 0x0021401201007387 */ /* 0x001fe20000100a00 */
[----:B------:R0:W-:Y:S03]  /*33ee0*/  STL.64 [R1+0x2138], R16 ;  /* 0x0021381001007387 */ /* 0x0001e60000100a00 */
[----:B0-----:R-:W3:Y:S01]  /*33ef0*/  LDL.LU R16, [R1+0x4b0] ;  /* 0x0004b00001107983 */ /* 0x001ee20000300800 */
[----:B------:R-:W3:Y:S02]  /*33f00*/  LDL.LU R17, [R1+0x4b4] ;  /* 0x0004b40001117983 */ /* 0x000ee40000300800 */
[----:B------:R-:W3:Y:S02]  /*33f10*/  LDL.LU R18, [R1+0x4b8] ;  /* 0x0004b80001127983 */ /* 0x000ee40000300800 */
[----:B------:R-:W3:Y:S01]  /*33f20*/  LDL.LU R19, [R1+0x4bc] ;  /* 0x0004bc0001137983 */ /* 0x000ee20000300800 */
[C---:B--2---:R-:W-:Y:S11]  /*33f30*/  HMMA.16816.F32 R12, R24.reuse, R6, R12 ;  /* 0x00000006180c723c */ /* 0x044ff6000000180c */
[----:B------:R-:W-:Y:S11]  /*33f40*/  @!UPT UIADD3 URZ, URZ, URZ, URZ ;  /* 0x0000003f3f3ff290 */ /* 0x000ff6000fffe03f */
[----:B------:R-:W-:Y:S01]  /*33f50*/  @!UPT UIADD3 URZ, URZ, URZ, URZ ;  /* 0x0000003f3f3ff290 */ /* 0x000fe2000fffe03f */
[----:B------:R0:W-:Y:S01]  /*33f60*/  STL.64 [R1+0x4c0], R12 ;  /* 0x0004c00c01007387 */ /* 0x0001e20000100a00 */
[----:B------:R1:W-:Y:S02]  /*33f70*/  STL.64 [R1+0x4c8], R14 ;  /* 0x0004c80e01007387 */ /* 0x0003e40000100a00 */
[----:B0-----:R-:W-:Y:S01]  /*33f80*/  IMAD.MOV.U32 R13, RZ, RZ, R6 ;  /* 0x000000ffff0d7224 */ /* 0x001fe200078e0006 */
[----:B-1----:R-:W2:Y:S01]  /*33f90*/  LDL.LU.64 R14, [R1+0x2330] ;  /* 0x00233000010e7983 */ /* 0x002ea20000300a00 */
[----:B------:R-:W-:Y:S02]  /*33fa0*/  IMAD.MOV.U32 R12, RZ, RZ, R7 ;  /* 0x000000ffff0c7224 */ /* 0x000fe400078e0007 */
[----:B------:R-:W3:Y:S02]  /*33fb0*/  LDL.LU.64 R6, [R1+0x2328] ;  /* 0x0023280001067983 */ /* 0x000ee40000300a00 */
[C---:B---3--:R-:W-:Y:S01]  /*33fc0*/  HMMA.16816.F32 R16, R24.reuse, R6, R16 ;  /* 0x000000061810723c */ /* 0x048fe20000001810 */
[----:B--2---:R-:W-:Y:S01]  /*33fd0*/  STL.64 [R1+0x22d8], R14 ;  /* 0x0022d80e01007387 */ /* 0x004fe20000100a00 */
[----:B------:R0:W-:Y:S03]  /*33fe0*/  STL.64 [R1+0x22d0], R12 ;  /* 0x0022d00c01007387 */ /* 0x0001e60000100a00 */
[----:B0-----:R-:W2:Y:S01]  /*33ff0*/  LDL.LU R12, [R1+0x470] ;  /* 0x00047000010c7983 */ /* 0x001ea20000300800 */
[----:B------:R-:W2:Y:S02]  /*34000*/  LDL.LU R13, [R1+0x474] ;  /* 0x00047400010d7983 */ /* 0x000ea40000300800 */
[----:B------:R-:W2:Y:S02]  /*34010*/  LDL.LU R14, [R1+0x478] ;  /* 0x00047800010e7983 */ /* 0x000ea40000300800 */
[----:B------:R-:W2:Y:S11]  /*34020*/  LDL.LU R15, [R1+0x47c] ;  /* 0x00047c00010f7983 */ /* 0x000eb60000300800 */
[----:B------:R-:W-:Y:S02]  /*34030*/  @!UPT UIADD3 URZ, URZ, URZ, URZ ;  /* 0x0000003f3f3ff290 */ /* 0x000fe4000fffe03f */
[----:B------:R-:W-:Y:S01]  /*34040*/  STL.64 [R1+0x4b0], R16 ;  /* 0x0004b01001007387 */ /* 0x000fe20000100a00 */
[----:B------:R0:W-:Y:S02]  /*34050*/  STL.64 [R1+0x4b8], R18 ;  /* 0x0004b81201007387 */ /* 0x0001e40000100a00 */
[----:B0-----:R-:W-:Y:S02]  /*34060*/  IMAD.MOV.U32 R19, RZ, RZ, R6 ;  /* 0x000000ffff137224 */ /* 0x001fe400078e0006 */
[----:B------:R-:W-:Y:S02]  /*34070*/  IMAD.MOV.U32 R18, RZ, RZ, R7 ;  /* 0x000000ffff127224 */ /* 0x000fe400078e0007 */
[----:B------:R-:W4:Y:S02]  /*34080*/  LDL.LU.64 R6, [R1+0x2320] ;  /* 0x0023200001067983 */ /* 0x000f240000300a00 */
[----:B----4-:R-:W-:Y:S01]  /*34090*/  HMMA.16816.F32 R8, R24, R6, R8 ;  /* 0x000000061808723c */ /* 0x010fe20000001808 */
[----:B------:R-:W-:-:S02]  /*340a0*/  IMAD.MOV.U32 R17, RZ, RZ, R6 ;  /* 0x000000ffff117224 */ /* 0x000fc400078e0006 */
        /* <DEDUP_REMOVED lines=11> */
[----:B------:R0:W-:Y:S03]  /*34160*/  STL.64 [R1+0x498], R10 ;  /* 0x0004980a01007387 */ /* 0x0001e60000100a00 */
[----:B0-----:R-:W3:Y:S01]  /*34170*/  LDL.LU.64 R10, [R1+0x2300] ;  /* 0x00230000010a7983 */ /* 0x001ee20000300a00 */
[----:B------:R-:W-:Y:S02]  /*34180*/  IMAD.MOV.U32 R29, RZ, RZ, R6 ;  /* 0x000000ffff1d7224 */ /* 0x000fe400078e0006 */
[----:B------:R-:W-:Y:S02]  /*34190*/  IMAD.MOV.U32 R4, RZ, RZ, R7 ;  /* 0x000000ffff047224 */ /* 0x000fe400078e0007 */
[----:B------:R-:W4:Y:S01]  /*341a0*/  LDL.LU.64 R6, [R1+0x22f8] ;  /* 0x0022f80001067983 */ /* 0x000f220000300a00 */
[----:B------:R-:W2:Y:S01]  /*341b0*/  LDL.LU R5, [R1+0x22f0] ;  /* 0x0022f00001057983 */ /* 0x000ea20000300800 */
[C---:B---3--:R-:W-:Y:S11]  /*341c0*/  HMMA.16816.F32 R20, R24.reuse, R10, R20 ;  /* 0x0000000a1814723c */ /* 0x048ff60000001814 */
[----:B------:R-:W-:Y:S11]  /*341d0*/  @!UPT UIADD3 URZ, URZ, URZ, URZ ;  /* 0x0000003f3f3ff290 */ /* 0x000ff6000fffe03f */
[----:B------:R-:W-:Y:S01]  /*341e0*/  @!UPT UIADD3 URZ, URZ, URZ, URZ ;  /* 0x0000003f3f3ff290 */ /* 0x000fe2000fffe03f */
[----:B------:R-:W-:Y:S01]  /*341f0*/  STL.64 [R1+0x480], R20 ;  /* 0x0004801401007387 */ /* 0x000fe20000100a00 */
[----:B------:R0:W-:Y:S03]  /*34200*/  STL.64 [R1+0x488], R22 ;  /* 0x0004881601007387 */ /* 0x0001e60000100a00 */
[----:B0-----:R-:W2:Y:S01]  /*34210*/  LDL.LU.64 R22, [R1+0x22e8] ;  /* 0x0022e80001167983 */ /* 0x001ea20000300a00 */
[----:B------:R-:W-:Y:S02]  /*34220*/  IMAD.MOV.U32 R3, RZ, RZ, R10 ;  /* 0x000000ffff037224 */ /* 0x000fe400078e000a */
[----:B------:R-:W-:Y:S02]  /*34230*/  IMAD.MOV.U32 R28, RZ, RZ, R11 ;  /* 0x000000ffff1c7224 */ /* 0x000fe400078e000b */
[----:B------:R-:W3:Y:S01]  /*34240*/  LDL.LU.64 R10, [R1+0x22e0] ;  /* 0x0022e000010a7983 */ /* 0x000ee20000300a00 */
[C---:B--2---:R-:W-:Y:S03]  /*34250*/  HMMA.16816.F32 R20, R24.reuse, R22, R12 ;  /* 0x000000161814723c */ /* 0x044fe6000000180c */
[----:B------:R-:W2:Y:S01]  /*34260*/  LDL.LU.64 R14, [R1+0x22d8] ;  /* 0x0022d800010e7983 */ /* 0x000ea20000300a00 */
[----:B------:R-:W2:Y:S11]  /*34270*/  LDL.LU.64 R12, [R1+0x22d0] ;  /* 0x0022d000010c7983 */ /* 0x000eb60000300a00 */
[----:B------:R-:W-:Y:S08]  /*34280*/  @!UPT UIADD3 URZ, URZ, URZ, URZ ;  /* 0x0000003f3f3ff290 */ /* 0x000ff0000fffe03f */
[----:B------:R-:W-:Y:S01]  /*34290*/  STL.64 [R1+0x470], R20 ;  /* 0x0004701401007387 */ /* 0x000fe20000100a00 */
[----:B------:R0:W-:Y:S03]  /*342a0*/  STL.64 [R1+0x478], R22 ;  /* 0x0004781601007387 */ /* 0x0001e60000100a00 */
[----:B0-----:R-:W2:Y:S01]  /*342b0*/  LDL.LU.64 R22, [R1+0x22c8] ;  /* 0x0022c80001167983 */ /* 0x001ea20000300a00 */
[----:B------:R-:W2:Y:S02]  /*342c0*/  LDL.LU.64 R20, [R1+0x22c0] ;  /* 0x0022c00001147983 */ /* 0x000ea40000300a00 */
[C---:B--2---:R-:W-:Y:S11]  /*342d0*/  HMMA.16816.F32 R20, R24.reuse, R14, R20 ;  /* 0x0000000e1814723c */ /* 0x044ff60000001814 */
[----:B------:R-:W-:Y:S11]  /*342e0*/  @!UPT UIADD3 URZ, URZ, URZ, URZ ;  /* 0x0000003f3f3ff290 */ /* 0x000ff6000fffe03f */
[----:B------:R-:W-:Y:S01]  /*342f0*/  @!UPT UIADD3 URZ, URZ, URZ, URZ ;  /* 0x0000003f3f3ff290 */ /* 0x000fe2000fffe03f */
[----:B------:R-:W-:Y:S01]  /*34300*/  STL.64 [R1+0x460], R20 ;  /* 0x0004601401007387 */ /* 0x000fe20000100a00 */
[----:B------:R0:W-:Y:S03]  /*34310*/  STL.64 [R1+0x468], R22 ;  /* 0x0004681601007387 */ /* 0x0001e60000100a00 */
[----:B0-----:R-:W3:Y:S01]  /*34320*/  LDL.LU.64 R22, [R1+0x22b8] ;  /* 0x0022b80001167983 */ /* 0x001ee20000300a00 */
[----:B------:R-:W3:Y:S02]  /*34330*/  LDL.LU.64 R20, [R1+0x22b0] ;  /* 0x0022b00001147983 */ /* 0x000ee40000300a00 */
[----:B------:R-:W-:Y:S01]  /*34340*/  STL.64 [R1+0x2160], R14 ;  /* 0x0021600e01007387 */ /* 0x000fe20000100a00 */
[----:B---3--:R-:W-:Y:S11]  /*34350*/  HMMA.16816.F32 R20, R24, R10, R20 ;  /* 0x0000000a1814723c */ /* 0x008ff60000001814 */
[----:B------:R-:W-:Y:S11]  /*34360*/  @!UPT UIADD3 URZ, URZ, URZ, URZ ;  /* 0x0000003f3f3ff290 */ /* 0x000ff6000fffe03f */
[----:B------:R-:W-:Y:S01]  /*34370*/  @!UPT UIADD3 URZ, URZ, URZ, URZ ;  /* 0x0000003f3f3ff290 */ /* 0x000fe2000fffe03f */
[----:B------:R-:W-:Y:S01]  /*34380*/  STL.64 [R1+0x450], R20 ;  /* 0x0004501401007387 */ /* 0x000fe20000100a00 */
[----:B------:R0:W-:Y:S03]  /*34390*/  STL.64 [R1+0x458], R22 ;  /* 0x0004581601007387 */ /* 0x0001e60000100a00 */
[----:B0-----:R-:W4:Y:S01]  /*343a0*/  LDL.LU.64 R22, [R1+0x22a8] ;  /* 0x0022a80001167983 */ /* 0x001f220000300a00 */
[----:B------:R-:W4:Y:S03]  /*343b0*/  LDL.LU.64 R20, [R1+0x22a0] ;  /* 0x0022a00001147983 */ /* 0x000f260000300a00 */
[----:B------:R-:W0:Y:S04]  /*343c0*/  S2R R9, SR_TID.X ;  /* 0x0000000000097919 */ /* 0x000e280000002100 */
[----:B------:R-:W1:Y:S01]  /*343d0*/  S2R R8, SR_TID.X ;  /* 0x0000000000087919 */ /* 0x000e620000002100 */
[----:B------:R2:W-:Y:S03]  /*343e0*/  STL.64 [R1+0x2158], R10 ;  /* 0x0021580a01007387 */ /* 0x0005e60000100a00 */
[----:B--2---:R-:W2:Y:S04]  /*343f0*/  LDL R10, [R1+0xc8] ;  /* 0x0000c800010a7983 */ /* 0x004ea80000100800 */
[----:B------:R-:W2:Y:S01]  /*34400*/  LDL R11, [R1+0xcc] ;  /* 0x0000cc00010b7983 */ /* 0x000ea20000100800 */
[----:B0-----:R-:W-:Y:S01]  /*34410*/  LOP3.LUT R9, R9, 0x7, RZ, 0xc0, !PT ;  /* 0x0000000709097812 */ /* 0x001fe200078ec0ff */
[----:B-1----:R-:W-:-:S04]  /*34420*/  IMAD.SHL.U32 R15, R8, 0x2, RZ ;  /* 0x00000002080f7824 */ /* 0x002fc800078e00ff */
[----:B------:R-:W-:Y:S02]  /*34430*/  IMAD R9, R9, 0x90, RZ ;  /* 0x0000009009097824 */ /* 0x000fe400078e02ff */
[----:B------:R-:W-:-:S03]  /*34440*/  IMAD.SHL.U32 R8, R8, 0x40, RZ ;  /* 0x0000004008087824 */ /* 0x000fc600078e00ff */
[----:B------:R-:W-:-:S04]  /*34450*/  LOP3.LUT R9, R9, 0x10, R15, 0x78, !PT ;  /* 0x0000001009097812 */ /* 0x000fc800078e780f */
[----:B------:R-:W-:-:S04]  /*34460*/  LOP3.LUT R9, R9, 0x400, R8, 0xf8, !PT ;  /* 0x0000040009097812 */ /* 0x000fc800078ef808 */
[----:B------:R-:W-:Y:S01]  /*34470*/  LOP3.LUT R9, R9, 0x60, RZ, 0x3c, !PT ;  /* 0x0000006009097812 */ /* 0x000fe200078e3cff */
[----:B----4-:R-:W-:Y:S01]  /*34480*/  HMMA.16816.F32 R24, R24, R6, R20 ;  /* 0x000000061818723c */ /* 0x010fe20000001814 */
[----:B------:R-:W2:Y:S01]  /*34490*/  LDL.LU.64 R22, [R1+0x2298] ;  /* 0x0022980001167983 */ /* 0x000ea20000300a00 */
[----:B------:R-:W2:Y:S02]  /*344a0*/  LDL.LU.64 R20, [R1+0x2290] ;  /* 0x0022900001147983 */ /* 0x000ea40000300a00 */
[----:B------:R-:W-:Y:S02]  /*344b0*/  STL.64 [R1+0x2150], R6 ;  /* 0x0021500601007387 */ /* 0x000fe40000100a00 */
[----:B------:R-:W-:Y:S11]  /*344c0*/  STL [R1+0x2148], R5 ;  /* 0x0021480501007387 */ /* 0x000ff60000100800 */
[----:B------:R-:W-:Y:S06]  /*344d0*/  @!UPT UIADD3 URZ, URZ, URZ, URZ ;  /* 0x0000003f3f3ff290 */ /* 0x000fec000fffe03f */
[----:B------:R-:W-:Y:S01]  /*344e0*/  STL.64 [R1+0x2e0], R24 ;  /* 0x0002e01801007387 */ /* 0x000fe20000100a00 */
[----:B------:R-:W-:Y:S02]  /*344f0*/  STL.64 [R1+0x2e8], R26 ;  /* 0x0002e81a01007387 */ /* 0x000fe40000100a00 */
[----:B------:R-:W0:Y:S02]  /*34500*/  LDSM.16.MT88.4 R24, [R9+0x8800] ;  /* 0x008800000918783b */ /* 0x000e240000004200 */
[----:B0-----:R-:W-:Y:S02]  /*34510*/  STL.64 [R1+0x2000], R26 ;  /* 0x0020001a01007387 */ /* 0x001fe40000100a00 */
[----:B------:R0:W-:Y:S02]  /*34520*/  STL.64 [R1+0x1ff8], R24 ;  /* 0x001ff81801007387 */ /* 0x0001e40000100a00 */
[----:B0-----:R-:W2:Y:S01]  /*34530*/  LDL.LU R24, [R1+0x440] ;  /* 0x0004400001187983 */ /* 0x001ea20000300800 */
[----:B------:R-:W2:Y:S02]  /*34540*/  LDL.LU R25, [R1+0x444] ;  /* 0x0004440001197983 */ /* 0x000ea40000300800 */
[----:B------:R-:W2:Y:S02]  /*34550*/  LDL.LU R26, [R1+0x448] ;  /* 0x00044800011a7983 */ /* 0x000ea40000300800 */
[----:B------:R-:W2:Y:S01]  /*34560*/  LDL.LU R27, [R1+0x44c] ;  /* 0x00044c00011b7983 */ /* 0x000ea20000300800 */
[----:B------:R-:W3:Y:S01]  /*34570*/  LDL.LU.64 R14, [R1+0x8] ;  /* 0x00000800010e7983 */ /* 0x000ee20000300a00 */
[----:B--2---:R-:W-:Y:S03]  /*34580*/  HMMA.16816.F32 R8, R20, R10, R24 ;  /* 0x0000000a1408723c */ /* 0x004fe60000001818 */
[----:B---3--:R-:W-:Y:S11]  /*34590*/  STL.64 [R1+0x2178], R14 ;  /* 0x0021780e01007387 */ /* 0x008ff60000100a00 */
[----:B------:R-:W-:Y:S09]  /*345a0*/  @!UPT UIADD3 URZ, URZ, URZ, URZ ;  /* 0x0000003f3f3ff290 */ /* 0x000ff2000fffe03f */
[----:B------:R0:W-:Y:S01]  /*345b0*/  STL.64 [R1+0x440], R8 ;  /* 0x0004400801007387 */ /* 0x0001e20000100a00 */
[----:B------:R1:W-:Y:S03]  /*345c0*/  STL.64 [R1+0x448], R10 ;  /* 0x0004480a01007387 */ /* 0x0003e60000100a00 */
[----:B0-----:R-:W2:Y:S01]  /*345d0*/  LDL.LU R8, [R1+0x370] ;  /* 0x0003700001087983 */ /* 0x001ea20000300800 */
[----:B------:R-:W2:Y:S02]  /*345e0*/  LDL.LU R9, [R1+0x374] ;  /* 0x0003740001097983 */ /* 0x000ea40000300800 */
[----:B-1----:R-:W3:Y:S02]  /*345f0*/  LDL.LU R10, [R1+0x378] ;  /* 0x00037800010a7983 */ /* 0x002ee40000300800 */
[----:B------:R-:W3:Y:S02]  /*34600*/  LDL.LU R11, [R1+0x37c] ;  /* 0x00037c00010b7983 */ /* 0x000ee40000300800 */
[----:B------:R-:W-:-:S02]  /*34610*/  IMAD.MOV.U32 R14, RZ, RZ, R3 ;  /* 0x000000ffff0e7224 */ /* 0x000fc400078e0003 */
[----:B------:R-:W-:Y:S01]  /*34620*/  IMAD.MOV.U32 R15, RZ, RZ, R28 ;  /* 0x000000ffff0f7224 */ /* 0x000fe200078e001c */
[----:B------:R-:W4:Y:S01]  /*34630*/  LDL.LU R3, [R1+0x2288] ;  /* 0x0022880001037983 */ /* 0x000f220000300800 */
[----:B------:R-:W4:Y:S03]  /*34640*/  LDL.LU R28, [R1+0x2284] ;  /* 0x00228400011c7983 */ /* 0x000f260000300800 */
[----:B------:R-:W-:Y:S04]  /*34650*/  STL.64 [R1+0x2190], R14 ;  /* 0x0021900e01007387 */ /* 0x000fe80000100a00 */
[----:B---3--:R-:W-:Y:S01]  /*34660*/  STL.64 [R1+0x2170], R10 ;  /* 0x0021700a01007387 */ /* 0x008fe20000100a00 */
[----:B--2---:R0:W-:Y:S03]  /*34670*/  STL.64 [R1+0x2168], R8 ;  /* 0x0021680801007387 */ /* 0x0041e60000100a00 */
[----:B0-----:R-:W2:Y:S01]  /*34680*/  LDL.LU R8, [R1+0x380] ;  /* 0x0003800001087983 */ /* 0x001ea20000300800 */
[----:B------:R-:W2:Y:S02]  /*34690*/  LDL.LU R9, [R1+0x384] ;  /* 0x0003840001097983 */ /* 0x000ea40000300800 */
[----:B------:R-:W3:Y:S02]  /*346a0*/  LDL.LU R10, [R1+0x388] ;  /* 0x00038800010a7983 */ /* 0x000ee40000300800 */
[----:B------:R-:W3:Y:S02]  /*346b0*/  LDL.LU R11, [R1+0x38c] ;  /* 0x00038c00010b7983 */ /* 0x000ee40000300800 */
[----:B------:R-:W-:-:S02]  /*346c0*/  IMAD.MOV.U32 R26, RZ, RZ, R19 ;  /* 0x000000ffff1a7224 */ /* 0x000fc400078e0013 */
[----:B------:R-:W-:Y:S02]  /*346d0*/  IMAD.MOV.U32 R27, RZ, RZ, R18 ;  /* 0x000000ffff1b7224 */ /* 0x000fe400078e0012 */
[----:B------:R-:W-:Y:S02]  /*346e0*/  IMAD.MOV.U32 R14, RZ, RZ, R29 ;  /* 0x000000ffff0e7224 */ /* 0x000fe400078e001d */
[----:B------:R-:W-:Y:S01]  /*346f0*/  IMAD.MOV.U32 R15, RZ, RZ, R4 ;  /* 0x000000ffff0f7224 */ /* 0x000fe200078e0004 */
[----:B------:R-:W4:Y:S01]  /*34700*/  LDL.LU R29, [R1+0x2280] ;  /* 0x00228000011d7983 */ /* 0x000f220000300800 */
[----:B------:R-:W4:Y:S02]  /*34710*/  LDL.LU R4, [R1+0x227c] ;  /* 0x00227c0001047983 */ /* 0x000f240000300800 */
[----:B------:R0:W-:Y:S01]  /*34720*/  STL.64 [R1+0x21c8], R26 ;  /* 0x0021c81a01007387 */ /* 0x0001e20000100a00 */
[----:B------:R1:W-:Y:S01]  /*34730*/  STL.64 [R1+0x21a8], R14 ;  /* 0x0021a80e01007387 */ /* 0x0003e20000100a00 */
[----:B0-----:R-:W-:-:S02]  /*34740*/  IMAD.MOV.U32 R26, RZ, RZ, R13 ;  /* 0x000000ffff1a7224 */ /* 0x001fc400078e000d */
[----:B------:R-:W-:Y:S02]  /*34750*/  IMAD.MOV.U32 R27, RZ, RZ, R12 ;  /* 0x000000ffff1b7224 */ /* 0x000fe400078e000c */
[----:B-1----:R-:W-:Y:S02]  /*34760*/  IMAD.MOV.U32 R14, RZ, RZ, R17 ;  /* 0x000000ffff0e7224 */ /* 0x002fe400078e0011 */
[----:B------:R-:W-:Y:S01]  /*34770*/  IMAD.MOV.U32 R15, RZ, RZ, R16 ;  /* 0x000000ffff0f7224 */ /* 0x000fe200078e0010 */
[----:B---3--:R-:W-:Y:S01]  /*34780*/  STL.64 [R1+0x2188], R10 ;  /* 0x0021880a01007387 */ /* 0x008fe20000100a00 */
[----:B--2---:R0:W-:Y:S03]  /*34790*/  STL.64 [R1+0x2180], R8 ;  /* 0x0021800801007387 */ /* 0x0041e60000100a00 */
[----:B0-----:R-:W2:Y:S01]  /*347a0*/  LDL.LU R8, [R1+0x390] ;  /* 0x0003900001087983 */ /* 0x001ea20000300800 */
[----:B------:R-:W2:Y:S02]  /*347b0*/  LDL.LU R9, [R1+0x394] ;  /* 0x0003940001097983 */ /* 0x000ea40000300800 */
[----:B------:R-:W3:Y:S02]  /*347c0*/  LDL.LU R10, [R1+0x398] ;  /* 0x00039800010a7983 */ /* 0x000ee40000300800 */
[----:B------:R-:W3:Y:S01]  /*347d0*/  LDL.LU R11, [R1+0x39c] ;  /* 0x00039c00010b7983 */ /* 0x000ee20000300800 */
[----:B------:R-:W-:Y:S01]  /*347e0*/  STL.64 [R1+0x21e0], R26 ;  /* 0x0021e01a01007387 */ /* 0x000fe20000100a00 */
[----:B------:R0:W-:Y:S02]  /*347f0*/  STL.64 [R1+0x21c0], R14 ;  /* 0x0021c00e01007387 */ /* 0x0001e40000100a00 */
[----:B------:R-:W2:Y:S02]  /*34800*/  LDL.LU R12, [R1+0x3c0] ;  /* 0x0003c000010c7983 */ /* 0x000ea40000300800 */
[----:B------:R-:W2:Y:S01]  /*34810*/  LDL.LU R13, [R1+0x3c4] ;  /* 0x0003c400010d7983 */ /* 0x000ea20000300800 */
[----:B0-----:R-:W2:Y:S01]  /*34820*/  LDL.LU R14, [R1+0x3c8] ;  /* 0x0003c800010e7983 */ /* 0x001ea20000300800 */
[----:B------:R-:W2:Y:S02]  /*34830*/  LDL.LU R15, [R1+0x3cc] ;  /* 0x0003cc00010f7983 */ /* 0x000ea40000300800 */
[----:B------:R-:W-:-:S02]  /*34840*/  IMAD.MOV.U32 R26, RZ, RZ, R2 ;  /* 0x000000ffff1a7224 */ /* 0x000fc400078e0002 */
[----:B------:R-:W-:Y:S01]  /*34850*/  IMAD.MOV.U32 R27, RZ, RZ, R0 ;  /* 0x000000ffff1b7224 */ /* 0x000fe200078e0000 */
[----:B------:R-:W3:Y:S01]  /*34860*/  LDL.LU R2, [R1+0x2278] ;  /* 0x0022780001027983 */ /* 0x000ee20000300800 */
[----:B------:R-:W3:Y:S03]  /*34870*/  LDL.LU R0, [R1+0x2274] ;  /* 0x0022740001007983 */ /* 0x000ee60000300800 */
[----:B------:R4:W-:Y:S02]  /*34880*/  STL.64 [R1+0x21f8], R26 ;  /* 0x0021f81a01007387 */ /* 0x0009e40000100a00 */
[----:B----4-:R-:W-:Y:S02]  /*34890*/  IMAD.MOV.U32 R26, RZ, RZ, R28 ;  /* 0x000000ffff1a7224 */ /* 0x010fe400078e001c */
[----:B------:R-:W-:Y:S01]  /*348a0*/  IMAD.MOV.U32 R27, RZ, RZ, R3 ;  /* 0x000000ffff1b7224 */ /* 0x000fe200078e0003 */
[----:B--2---:R-:W-:Y:S01]  /*348b0*/  STL.64 [R1+0x21d8], R14 ;  /* 0x0021d80e01007387 */ /* 0x004fe20000100a00 */
[----:B------:R0:W-:Y:S03]  /*348c0*/  STL.64 [R1+0x21d0], R12 ;  /* 0x0021d00c01007387 */ /* 0x0001e60000100a00 */
[----:B0-----:R-:W2:Y:S01]  /*348d0*/  LDL.LU R12, [R1+0x3d0] ;  /* 0x0003d000010c7983 */ /* 0x001ea20000300800 */
[----:B------:R-:W2:Y:S02]  /*348e0*/  LDL.LU R13, [R1+0x3d4] ;  /* 0x0003d400010d7983 */ /* 0x000ea40000300800 */
[----:B------:R-:W4:Y:S02]  /*348f0*/  LDL.LU R14, [R1+0x3d8] ;  /* 0x0003d800010e7983 */ /* 0x000f240000300800 */
[----:B------:R-:W4:Y:S01]  /*34900*/  LDL.LU R15, [R1+0x3dc] ;  /* 0x0003dc00010f7983 */ /* 0x000f220000300800 */
[----:B------:R0:W-:Y:S02]  /*34910*/  STL.64 [R1+0x2210], R26 ;  /* 0x0022101a01007387 */ /* 0x0001e40000100a00 */
[----:B0-----:R-:W-:-:S02]  /*34920*/  IMAD.MOV.U32 R26, RZ, RZ, R4 ;  /* 0x000000ffff1a7224 */ /* 0x001fc400078e0004 */
[----:B------:R-:W-:Y:S01]  /*34930*/  IMAD.MOV.U32 R27, RZ, RZ, R29 ;  /* 0x000000ffff1b7224 */ /* 0x000fe200078e001d */
[----:B------:R-:W2:Y:S01]  /*34940*/  LDL.LU R4, [R1+0x2270] ;  /* 0x0022700001047983 */ /* 0x000ea20000300800 */
[----:B------:R-:W2:Y:S03]  /*34950*/  LDL.LU R29, [R1+0x226c] ;  /* 0x00226c00011d7983 */ /* 0x000ea60000300800 */
[----:B------:R-:W-:Y:S01]  /*34960*/  STL.64 [R1+0x2228], R26 ;  /* 0x0022281a01007387 */ /* 0x000fe20000100a00 */
[----:B---3--:R-:W-:Y:S02]  /*34970*/  IMAD.MOV.U32 R18, RZ, RZ, R0 ;  /* 0x000000ffff127224 */ /* 0x008fe400078e0000 */
[----:B------:R-:W-:Y:S01]  /*34980*/  IMAD.MOV.U32 R19, RZ, RZ, R2 ;  /* 0x000000ffff137224 */ /* 0x000fe200078e0002 */
[----:B----4-:R-:W-:Y:S01]  /*34990*/  STL.64 [R1+0x21f0], R14 ;  /* 0x0021f00e01007387 */ /* 0x010fe20000100a00 */
[----:B--2---:R0:W-:Y:S03]  /*349a0*/  STL.64 [R1+0x21e8], R12 ;  /* 0x0021e80c01007387 */ /* 0x0041e60000100a00 */
[----:B0-----:R-:W2:Y:S01]  /*349b0*/  LDL.LU R12, [R1+0x3e0] ;  /* 0x0003e000010c7983 */ /* 0x001ea20000300800 */
[----:B------:R-:W2:Y:S02]  /*349c0*/  LDL.LU R13, [R1+0x3e4] ;  /* 0x0003e400010d7983 */ /* 0x000ea40000300800 */
[----:B------:R-:W3:Y:S02]  /*349d0*/  LDL.LU R14, [R1+0x3e8] ;  /* 0x0003e800010e7983 */ /* 0x000ee40000300800 */
[----:B------:R-:W3:Y:S01]  /*349e0*/  LDL.LU R15, [R1+0x3ec] ;  /* 0x0003ec00010f7983 */ /* 0x000ee20000300800 */
[----:B------:R-:W4:Y:S01]  /*349f0*/  LDL.LU R0, [R1+0x2268] ;  /* 0x0022680001007983 */ /* 0x000f220000300800 */
[----:B------:R-:W2:Y:S02]  /*34a00*/  LDL.LU R2, [R1+0x2264] ;  /* 0x0022640001027983 */ /* 0x000ea40000300800 */
[----:B------:R0:W-:Y:S02]  /*34a10*/  STL.64 [R1+0x2230], R18 ;  /* 0x0022301201007387 */ /* 0x0001e40000100a00 */
[----:B0-----:R-:W-:-:S02]  /*34a20*/  IMAD.MOV.U32 R18, RZ, RZ, R29 ;  /* 0x000000ffff127224 */ /* 0x001fc400078e001d */
[----:B------:R-:W-:Y:S01]  /*34a30*/  IMAD.MOV.U32 R19, RZ, RZ, R4 ;  /* 0x000000ffff137224 */ /* 0x000fe200078e0004 */
[----:B------:R-:W2:Y:S04]  /*34a40*/  LDL.LU R29, [R1+0x2260] ;  /* 0x00226000011d7983 */ /* 0x000ea80000300800 */
[----:B------:R-:W-:Y:S01]  /*34a50*/  STL.64 [R1+0x2248], R18 ;  /* 0x0022481201007387 */ /* 0x000fe20000100a00 */
[----:B------:R-:W2:Y:S02]  /*34a60*/  LDL.LU R24, [R1+0x410] ;  /* 0x0004100001187983 */ /* 0x000ea40000300800 */
[----:B------:R-:W2:Y:S02]  /*34a70*/  LDL.LU R25, [R1+0x414] ;  /* 0x0004140001197983 */ /* 0x000ea40000300800 */
[----:B------:R-:W2:Y:S01]  /*34a80*/  LDL.LU R26, [R1+0x418] ;  /* 0x00041800011a7983 */ /* 0x000ea20000300800 */
[----:B------:R-:W2:Y:S04]  /*34a90*/  LDL.LU R27, [R1+0x41c] ;  /* 0x00041c00011b7983 */ /* 0x000ea80000300800 */
[----:B--2---:R-:W-:Y:S01]  /*34aa0*/  STL.64 [R1+0x2240], R26 ;  /* 0x0022401a01007387 */ /* 0x004fe20000100a00 */
[----:B------:R0:W-:Y:S03]  /*34ab0*/  STL.64 [R1+0x2238], R24 ;  /* 0x0022381801007387 */ /* 0x0001e60000100a00 */
[----:B0-----:R-:W2:Y:S01]  /*34ac0*/  LDL.LU R24, [R1+0x420] ;  /* 0x0004200001187983 */ /* 0x001ea20000300800 */
[----:B------:R-:W2:Y:S02]  /*34ad0*/  LDL.LU R25, [R1+0x424] ;  /* 0x0004240001197983 */ /* 0x000ea40000300800 */
[----:B------:R-:W2:Y:S02]  /*34ae0*/  LDL.LU R26, [R1+0x428] ;  /* 0x00042800011a7983 */ /* 0x000ea40000300800 */
[----:B------:R-:W2:Y:S02]  /*34af0*/  LDL.LU R27, [R1+0x42c] ;  /* 0x00042c00011b7983 */ /* 0x000ea40000300800 */
[----:B--2---:R-:W-:Y:S01]  /*34b00*/  STL.64 [R1+0x2258], R26 ;  /* 0x0022581a01007387 */ /* 0x004fe20000100a00 */
[----:B------:R0:W-:Y:S03]  /*34b10*/  STL.64 [R1+0x2250], R24 ;  /* 0x0022501801007387 */ /* 0x0001e60000100a00 */
[----:B0-----:R-:W2:Y:S01]  /*34b20*/  LDL.LU R24, [R1+0x430] ;  /* 0x0004300001187983 */ /* 0x001ea20000300800 */
[----:B------:R-:W2:Y:S02]  /*34b30*/  LDL.LU R25, [R1+0x434] ;  /* 0x0004340001197983 */ /* 0x000ea40000300800 */
[----:B------:R-:W2:Y:S02]  /*34b40*/  LDL.LU R26, [R1+0x438] ;  /* 0x00043800011a7983 */ /* 0x000ea40000300800 */
[----:B------:R-:W2:Y:S01]  /*34b50*/  LDL.LU R27, [R1+0x43c] ;  /* 0x00043c00011b7983 */ /* 0x000ea20000300800 */
[----:B---3--:R-:W-:Y:S01]  /*34b60*/  STL.64 [R1+0x2208], R14 ;  /* 0x0022080e01007387 */ /* 0x008fe20000100a00 */
[----:B------:R0:W-:Y:S03]  /*34b70*/  STL.64 [R1+0x2200], R12 ;  /* 0x0022000c01007387 */ /* 0x0001e60000100a00 */
[----:B0-----:R-:W3:Y:S01]  /*34b80*/  LDL.LU R12, [R1+0x3f0] ;  /* 0x0003f000010c7983 */ /* 0x001ee20000300800 */
[----:B------:R-:W3:Y:S02]  /*34b90*/  LDL.LU R13, [R1+0x3f4] ;  /* 0x0003f400010d7983 */ /* 0x000ee40000300800 */
[----:B------:R-:W2:Y:S02]  /*34ba0*/  LDL.LU R14, [R1+0x3f8] ;  /* 0x0003f800010e7983 */ /* 0x000ea40000300800 */
[----:B------:R-:W2:Y:S02]  /*34bb0*/  LDL.LU R15, [R1+0x3fc] ;  /* 0x0003fc00010f7983 */ /* 0x000ea40000300800 */
[----:B------:R-:W-:-:S02]  /*34bc0*/  IMAD.MOV.U32 R18, RZ, RZ, R2 ;  /* 0x000000ffff127224 */ /* 0x000fc400078e0002 */
[----:B----4-:R-:W-:Y:S01]  /*34bd0*/  IMAD.MOV.U32 R19, RZ, RZ, R0 ;  /* 0x000000ffff137224 */ /* 0x010fe200078e0000 */
[----:B--2---:R-:W-:Y:S01]  /*34be0*/  STL.64 [R1+0x2220], R14 ;  /* 0x0022200e01007387 */ /* 0x004fe20000100a00 */
[----:B---3--:R0:W-:Y:S03]  /*34bf0*/  STL.64 [R1+0x2218], R12 ;  /* 0x0022180c01007387 */ /* 0x0081e60000100a00 */
[----:B0-----:R-:W2:Y:S01]  /*34c00*/  LDL.LU R12, [R1+0x400] ;  /* 0x00040000010c7983 */ /* 0x001ea20000300800 */
[----:B------:R-:W2:Y:S02]  /*34c10*/  LDL.LU R13, [R1+0x404] ;  /* 0x00040400010d7983 */ /* 0x000ea40000300800 */
[----:B------:R-:W2:Y:S02]  /*34c20*/  LDL.LU R14, [R1+0x408] ;  /* 0x00040800010e7983 */ /* 0x000ea40000300800 */
[----:B------:R-:W2:Y:S01]  /*34c30*/  LDL.LU R15, [R1+0x40c] ;  /* 0x00040c00010f7983 */ /* 0x000ea20000300800 */
[----:B------:R-:W-:Y:S01]  /*34c40*/  STL.64 [R1+0x21a0], R10 ;  /* 0x0021a00a01007387 */ /* 0x000fe20000100a00 */
[----:B------:R0:W-:Y:S03]  /*34c50*/  STL.64 [R1+0x2198], R8 ;  /* 0x0021980801007387 */ /* 0x0001e60000100a00 */
[----:B0-----:R-:W3:Y:S01]  /*34c60*/  LDL.LU R8, [R1+0x3a0] ;  /* 0x0003a00001087983 */ /* 0x001ee20000300800 */
[----:B------:R-:W3:Y:S02]  /*34c70*/  LDL.LU R9, [R1+0x3a4] ;  /* 0x0003a40001097983 */ /* 0x000ee40000300800 */
[----:B------:R-:W4:Y:S02]  /*34c80*/  LDL.LU R10, [R1+0x3a8] ;  /* 0x0003a800010a7983 */ /* 0x000f240000300800 */
[----:B------:R-:W4:Y:S01]  /*34c90*/  LDL.LU R11, [R1+0x3ac] ;  /* 0x0003ac00010b7983 */ /* 0x000f220000300800 */
[C---:B------:R-:W-:Y:S01]  /*34ca0*/  HMMA.16816.F32 R16, R20.reuse, R18, R24 ;  /* 0x000000121410723c */ /* 0x040fe20000001818 */
[----:B----4-:R-:W-:Y:S01]  /*34cb0*/  STL.64 [R1+0x21b8], R10 ;  /* 0x0021b80a01007387 */ /* 0x010fe20000100a00 */
[----:B---3--:R0:W-:Y:S03]  /*34cc0*/  STL.64 [R1+0x21b0], R8 ;  /* 0x0021b00801007387 */ /* 0x0081e60000100a00 */
[----:B0-----:R-:W3:Y:S01]  /*34cd0*/  LDL.LU R8, [R1+0x3b0] ;  /* 0x0003b00001087983 */ /* 0x001ee20000300800 */
[----:B------:R-:W3:Y:S02]  /*34ce0*/  LDL.LU R9, [R1+0x3b4] ;  /* 0x0003b40001097983 */ /* 0x000ee40000300800 */
[----:B------:R-:W3:Y:S02]  /*34cf0*/  LDL.LU R10, [R1+0x3b8] ;  /* 0x0003b800010a7983 */ /* 0x000ee40000300800 */
[----:B------:R-:W3:Y:S01]  /*34d00*/  LDL.LU R11, [R1+0x3bc] ;  /* 0x0003bc00010b7983 */ /* 0x000ee20000300800 */
[----:B------:R-:W4:Y:S01]  /*34d10*/  LDL.LU R4, [R1+0x360] ;  /* 0x0003600001047983 */ /* 0x000f220000300800 */
[----:B------:R-:W4:Y:S02]  /*34d20*/  LDL.LU R5, [R1+0x364] ;  /* 0x0003640001057983 */ /* 0x000f240000300800 */
[----:B------:R-:W4:Y:S02]  /*34d30*/  LDL.LU R6, [R1+0x368] ;  /* 0x0003680001067983 */ /* 0x000f240000300800 */
[----:B------:R-:W4:Y:S01]  /*34d40*/  LDL.LU R7, [R1+0x36c] ;  /* 0x00036c0001077983 */ /* 0x000f220000300800 */
[----:B------:R-:W2:Y:S01]  /*34d50*/  LDL.LU.64 R26, [R1+0x2258] ;  /* 0x00225800011a7983 */ /* 0x000ea20000300a00 */
[----:B------:R-:W2:Y:S05]  /*34d60*/  LDL.LU.64 R24, [R1+0x2250] ;  /* 0x0022500001187983 */ /* 0x000eaa0000300a00 */
[----:B------:R-:W-:Y:S02]  /*34d70*/  STL.64 [R1+0x430], R16 ;  /* 0x0004301001007387 */ /* 0x000fe40000100a00 */
[----:B------:R0:W-:Y:S02]  /*34d80*/  STL.64 [R1+0x438], R18 ;  /* 0x0004381201007387 */ /* 0x0001e40000100a00 */
[----:B0-----:R-:W2:Y:S02]  /*34d90*/  LDL.LU.64 R18, [R1+0x2248] ;  /* 0x0022480001127983 */ /* 0x001ea40000300a00 */
[C---:B--2---:R-:W-:Y:S02]  /*34da0*/  HMMA.16816.F32 R16, R20.reuse, R18, R24 ;  /* 0x000000121410723c */ /* 0x044fe40000001818 */
[----:B------:R-:W2:Y:S01]  /*34db0*/  LDL.LU.64 R26, [R1+0x2240] ;  /* 0x00224000011a7983 */ /* 0x000ea20000300a00 */
[----:B------:R-:W2:Y:S11]  /*34dc0*/  LDL.LU.64 R24, [R1+0x2238] ;  /* 0x0022380001187983 */ /* 0x000eb60000300a00 */
[----:B------:R-:W-:Y:S09]  /*34dd0*/  @!UPT UIADD3 URZ, URZ, URZ, URZ ;  /* 0x0000003f3f3ff290 */ /* 0x000ff2000fffe03f */
[----:B------:R-:W-:Y:S01]  /*34de0*/  STL.64 [R1+0x420], R16 ;  /* 0x0004201001007387 */ /* 0x000fe20000100a00 */
[----:B------:R0:W-:Y:S03]  /*34df0*/  STL.64 [R1+0x428], R18 ;  /* 0x0004281201007387 */ /* 0x0001e60000100a00 */
[----:B0-----:R-:W2:Y:S02]  /*34e00*/  LDL.LU.64 R18, [R1+0x2230] ;  /* 0x0022300001127983 */ /* 0x001ea40000300a00 */
[C---:B--2---:R-:W-:Y:S02]  /*34e10*/  HMMA.16816.F32 R16, R20.reuse, R18, R24 ;  /* 0x000000121410723c */ /* 0x044fe40000001818 */
[----:B------:R-:W2:Y:S11]  /*34e20*/  LDL.LU.64 R26, [R1+0x2228] ;  /* 0x00222800011a7983 */ /* 0x000eb60000300a00 */
[----:B------:R-:W-:Y:S10]  /*34e30*/  @!UPT UIADD3 URZ, URZ, URZ, URZ ;  /* 0x0000003f3f3ff290 */ /* 0x000ff4000fffe03f */
[----:B------:R0:W-:Y:S01]  /*34e40*/  STL.64 [R1+0x410], R16 ;  /* 0x0004101001007387 */ /* 0x0001e20000100a00 */
[----:B------:R1:W-:Y:S03]  /*34e50*/  STL.64 [R1+0x418], R18 ;  /* 0x0004181201007387 */ /* 0x0003e60000100a00 */
[----:B0-----:R-:W3:Y:S01]  /*34e60*/  LDL.LU R16, [R1+0x2d0] ;  /* 0x0002d00001107983 */ /* 0x001ee20000300800 */
[----:B------:R-:W3:Y:S02]  /*34e70*/  LDL.LU R17, [R1+0x2d4] ;  /* 0x0002d40001117983 */ /* 0x000ee40000300800 */
[----:B-1----:R-:W3:Y:S02]  /*34e80*/  LDL.LU R18, [R1+0x2d8] ;  /* 0x0002d80001127983 */ /* 0x002ee40000300800 */
[----:B------:R-:W3:Y:S01]  /*34e90*/  LDL.LU R19, [R1+0x2dc] ;  /* 0x0002dc0001137983 */ /* 0x000ee20000300800 */
[C---:B--2---:R-:W-:Y:S01]  /*34ea0*/  HMMA.16816.F32 R24, R20.reuse, R26, R12 ;  /* 0x0000001a1418723c */ /* 0x044fe2000000180c */
[----:B------:R-:W2:Y:S01]  /*34eb0*/  LDL.LU.64 R14, [R1+0x2220] ;  /* 0x00222000010e7983 */ /* 0x000ea20000300a00 */
[----:B------:R-:W2:Y:S11]  /*34ec0*/  LDL.LU.64 R12, [R1+0x2218] ;  /* 0x00221800010c7983 */ /* 0x000eb60000300a00 */
[----:B------:R-:W-:Y:S10]  /*34ed0*/  @!UPT UIADD3 URZ, URZ, URZ, URZ ;  /* 0x0000003f3f3ff290 */ /* 0x000ff4000fffe03f */
[----:B------:R-:W-:Y:S01]  /*34ee0*/  STL.64 [R1+0x400], R24 ;  /* 0x0004001801007387 */ /* 0x000fe20000100a00 */
[----:B------:R0:W-:Y:S03]  /*34ef0*/  STL.64 [R1+0x408], R26 ;  /* 0x0004081a01007387 */ /* 0x0001e60000100a00 */
        /* <DEDUP_REMOVED lines=23> */
[----:B------:R-:W3:Y:S11]  /*35070*/  LDL.LU.64 R14, [R1+0x21c0] ;  /* 0x0021c000010e7983 */ /* 0x000ef60000300a00 */
[----:B------:R-:W-:Y:S10]  /*35080*/  @!UPT UIADD3 URZ, URZ, URZ, URZ ;  /* 0x0000003f3f3ff290 */ /* 0x000ff4000fffe03f */
[----:B------:R0:W-:Y:S01]  /*35090*/  STL.64 [R1+0x3c0], R24 ;  /* 0x0003c01801007387 */ /* 0x0001e20000100a00 */
[----:B------:R1:W-:Y:S03]  /*350a0*/  STL.64 [R1+0x3c8], R26 ;  /* 0x0003c81a01007387 */ /* 0x0003e60000100a00 */
[----:B0-----:R-:W2:Y:S01]  /*350b0*/  LDL.LU R24, [R1+0x2a0] ;  /* 0x0002a00001187983 */ /* 0x001ea20000300800 */
[----:B------:R-:W2:Y:S02]  /*350c0*/  LDL.LU R25, [R1+0x2a4] ;  /* 0x0002a40001197983 */ /* 0x000ea40000300800 */
[----:B-1----:R-:W2:Y:S02]  /*350d0*/  LDL.LU R26, [R1+0x2a8] ;  /* 0x0002a800011a7983 */ /* 0x002ea40000300800 */
[----:B------:R-:W2:Y:S02]  /*350e0*/  LDL.LU R27, [R1+0x2ac] ;  /* 0x0002ac00011b7983 */ /* 0x000ea40000300800 */
[----:B--2---:R0:W-:Y:S01]  /*350f0*/  STL.64 [R1+0x2128], R26 ;  /* 0x0021281a01007387 */ /* 0x0041e20000100a00 */
[----:B------:R-:W-:Y:S03]  /*35100*/  STL.64 [R1+0x2120], R24 ;  /* 0x0021201801007387 */ /* 0x000fe60000100a00 */
[----:B0-----:R-:W2:Y:S01]  /*35110*/  LDL.LU.64 R26, [R1+0xb8] ;  /* 0x0000b800011a7983 */ /* 0x001ea20000300a00 */
[C---:B---3--:R-:W-:Y:S03]  /*35120*/  HMMA.16816.F32 R12, R20.reuse, R14, R8 ;  /* 0x0000000e140c723c */ /* 0x048fe60000001808 */
[----:B--2---:R0:W-:Y:S04]  /*35130*/  STL.64 [R1+0x2130], R26 ;  /* 0x0021301a01007387 */ /* 0x0041e80000100a00 */
[----:B0-----:R-:W2:Y:S01]  /*35140*/  LDL.LU.64 R26, [R1+0xc8] ;  /* 0x0000c800011a7983 */ /* 0x001ea20000300a00 */
[----:B------:R-:W3:Y:S02]  /*35150*/  LDL.LU.64 R10, [R1+0x21b8] ;  /* 0x0021b800010a7983 */ /* 0x000ee40000300a00 */
[----:B------:R-:W3:Y:S11]  /*35160*/  LDL.LU.64 R8, [R1+0x21b0] ;  /* 0x0021b00001087983 */ /* 0x000ef60000300a00 */
[----:B------:R-:W-:Y:S02]  /*35170*/  @!UPT UIADD3 URZ, URZ, URZ, URZ ;  /* 0x0000003f3f3ff290 */ /* 0x000fe4000fffe03f */
[----:B------:R-:W-:Y:S01]  /*35180*/  STL.64 [R1+0x3b0], R12 ;  /* 0x0003b00c01007387 */ /* 0x000fe20000100a00 */
[----:B------:R0:W-:Y:S04]  /*35190*/  STL.64 [R1+0x3b8], R14 ;  /* 0x0003b80e01007387 */ /* 0x0001e80000100a00 */
[----:B0-----:R-:W3:Y:S02]  /*351a0*/  LDL.LU.64 R14, [R1+0x21a8] ;  /* 0x0021a800010e7983 */ /* 0x001ee40000300a00 */
[C---:B---3--:R-:W-:Y:S02]  /*351b0*/  HMMA.16816.F32 R12, R20.reuse, R14, R8 ;  /* 0x0000000e140c723c */ /* 0x048fe40000001808 */
[----:B------:R-:W3:Y:S01]  /*351c0*/  LDL.LU.64 R10, [R1+0x21a0] ;  /* 0x0021a000010a7983 */ /* 0x000ee20000300a00 */
[----:B------:R-:W3:Y:S11]  /*351d0*/  LDL.LU.64 R8, [R1+0x2198] ;  /* 0x0021980001087983 */ /* 0x000ef60000300a00 */
[----:B------:R-:W-:Y:S09]  /*351e0*/  @!UPT UIADD3 URZ, URZ, URZ, URZ ;  /* 0x0000003f3f3ff290 */ /* 0x000ff2000fffe03f */
[----:B------:R-:W-:Y:S01]  /*351f0*/  STL.64 [R1+0x3a0], R12 ;  /* 0x0003a00c01007387 */ /* 0x000fe20000100a00 */
[----:B------:R0:W-:Y:S03]  /*35200*/  STL.64 [R1+0x3a8], R14 ;  /* 0x0003a80e01007387 */ /* 0x0001e60000100a00 */
        /* <DEDUP_REMOVED lines=8> */
[C---:B---3--:R-:W-:Y:S01]  /*35290*/  HMMA.16816.F32 R8, R20.reuse, R14, R8 ;  /* 0x0000000e1408723c */ /* 0x048fe20000001808 */
[----:B------:R-:W-:Y:S02]  /*352a0*/  IMAD.MOV.U32 R2, RZ, RZ, R14 ;  /* 0x000000ffff027224 */ /* 0x000fe400078e000e */
        /* <DEDUP_REMOVED lines=12> */
[----:B0-----:R-:W4:Y:S01]  /*35370*/  LDL.LU.64 R10, [R1+0x2158] ;  /* 0x00215800010a7983 */ /* 0x001f220000300a00 */
[----:B------:R0:W-:Y:S03]  /*35380*/  STL.64 [R1+0x2098], R14 ;  /* 0x0020980e01007387 */ /* 0x0001e60000100a00 */
[----:B0-----:R-:W3:Y:S01]  /*35390*/  LDL.LU.64 R14, [R1+0x98] ;  /* 0x00009800010e7983 */ /* 0x001ee20000300a00 */
[C---:B----4-:R-:W-:Y:S11]  /*353a0*/  HMMA.16816.F32 R4, R20.reuse, R10, R4 ;  /* 0x0000000a1404723c */ /* 0x050ff60000001804 */
[----:B------:R-:W-:Y:S11]  /*353b0*/  @!UPT UIADD3 URZ, URZ, URZ, URZ ;  /* 0x0000003f3f3ff290 */ /* 0x000ff6000fffe03f */
[----:B------:R-:W-:Y:S01]  /*353c0*/  @!UPT UIADD3 URZ, URZ, URZ, URZ ;  /* 0x0000003f3f3ff290 */ /* 0x000fe2000fffe03f */
[----:B------:R-:W-:Y:S01]  /*353d0*/  STL.64 [R1+0x360], R4 ;  /* 0x0003600401007387 */ /* 0x000fe20000100a00 */
[----:B------:R0:W-:Y:S03]  /*353e0*/  STL.64 [R1+0x368], R6 ;  /* 0x0003680601007387 */ /* 0x0001e60000100a00 */
[----:B0-----:R-:W4:Y:S01]  /*353f0*/  LDL.LU.64 R6, [R1+0x2150] ;  /* 0x0021500001067983 */ /* 0x001f220000300a00 */
[----:B------:R-:W2:Y:S02]  /*35400*/  LDL.LU R5, [R1+0x2148] ;  /* 0x0021480001057983 */ /* 0x000ea40000300800 */
[----:B------:R0:W-:Y:S02]  /*35410*/  STL [R1+0x2038], R10 ;  /* 0x0020380a01007387 */ /* 0x0001e40000100800 */
[----:B------:R1:W-:Y:S01]  /*35420*/  STL [R1+0x2034], R11 ;  /* 0x0020340b01007387 */ /* 0x0003e20000100800 */
[----:B------:R-:W3:Y:S01]  /*35430*/  LDL.LU R8, [R1+0x290] ;  /* 0x0002900001087983 */ /* 0x000ee20000300800 */
[----:B------:R-:W3:Y:S03]  /*35440*/  LDL.LU R9, [R1+0x294] ;  /* 0x0002940001097983 */ /* 0x000ee60000300800 */
[----:B0-----:R-:W3:Y:S01]  /*35450*/  LDL.LU R10, [R1+0x298] ;  /* 0x00029800010a7983 */ /* 0x001ee20000300800 */
[----:B-1----:R-:W3:Y:S01]  /*35460*/  LDL.LU R11, [R1+0x29c] ;  /* 0x00029c00010b7983 */ /* 0x002ee20000300800 */
[----:B----4-:R-:W-:Y:S02]  /*35470*/  HMMA.16816.F32 R20, R20, R6, R16 ;  /* 0x000000061414723c */ /* 0x010fe40000001810 */
[----:B------:R-:W4:Y:S01]  /*35480*/  LDL.LU.64 R18, [R1+0x2140] ;  /* 0x0021400001127983 */ /* 0x000f220000300a00 */
[----:B------:R-:W4:Y:S11]  /*35490*/  LDL.LU.64 R16, [R1+0x2138] ;  /* 0x0021380001107983 */ /* 0x000f360000300a00 */
[----:B------:R-:W-:Y:S09]  /*354a0*/  @!UPT UIADD3 URZ, URZ, URZ, URZ ;  /* 0x0000003f3f3ff290 */ /* 0x000ff2000fffe03f */
[----:B------:R-:W-:Y:S01]  /*354b0*/  STL.64 [R1+0x2d0], R20 ;  /* 0x0002d01401007387 */ /* 0x000fe20000100a00 */
[----:B------:R0:W-:Y:S03]  /*354c0*/  STL.64 [R1+0x2d8], R22 ;  /* 0x0002d81601007387 */ /* 0x0001e60000100a00 */
[----:B0-----:R-:W3:Y:S01]  /*354d0*/  LDL.LU.64 R22, [R1+0xa8] ;  /* 0x0000a80001167983 */ /* 0x001ee20000300a00 */
[----:B------:R-:W-:Y:S02]  /*354e0*/  STL.64 [R1+0x2010], R6 ;  /* 0x0020100601007387 */ /* 0x000fe40000100a00 */
[----:B--2---:R0:W-:Y:S02]  /*354f0*/  STL [R1+0x2008], R5 ;  /* 0x0020080501007387 */ /* 0x0041e40000100800 */
[----:B------:R-:W4:Y:S01]  /*35500*/  LDL.LU R4, [R1+0x2c0] ;  /* 0x0002c00001047983 */ /* 0x000f220000300800 */
[----:B0-----:R-:W4:Y:S01]  /*35510*/  LDL.LU R5, [R1+0x2c4] ;  /* 0x0002c40001057983 */ /* 0x001f220000300800 */
[----:B------:R-:W4:Y:S02]  /*35520*/  LDL.LU R6, [R1+0x2c8] ;  /* 0x0002c80001067983 */ /* 0x000f240000300800 */
[----:B------:R-:W4:Y:S02]  /*35530*/  LDL.LU R7, [R1+0x2cc] ;  /* 0x0002cc0001077983 */ /* 0x000f240000300800 */
[C---:B----4-:R-:W-:Y:S11]  /*35540*/  HMMA.16816.F32 R4, R16.reuse, R26, R4 ;  /* 0x0000001a1004723c */ /* 0x050ff60000001804 */
[----:B------:R-:W-:Y:S11]  /*35550*/  @!UPT UIADD3 URZ, URZ, URZ, URZ ;  /* 0x0000003f3f3ff290 */ /* 0x000ff6000fffe03f */
[----:B------:R-:W-:Y:S01]  /*35560*/  @!UPT UIADD3 URZ, URZ, URZ, URZ ;  /* 0x0000003f3f3ff290 */ /* 0x000fe2000fffe03f */
[----:B------:R0:W-:Y:S01]  /*35570*/  STL.64 [R1+0x2c0], R4 ;  /* 0x0002c00401007387 */ /* 0x0001e20000100a00 */
[----:B------:R-:W-:Y:S02]  /*35580*/  STL.64 [R1+0x2c8], R6 ;  /* 0x0002c80601007387 */ /* 0x000fe40000100a00 */
[----:B0-----:R-:W-:Y:S02]  /*35590*/  IMAD.MOV.U32 R4, RZ, RZ, R27 ;  /* 0x000000ffff047224 */ /* 0x001fe400078e001b */
[----:B------:R-:W-:Y:S02]  /*355a0*/  IMAD.MOV.U32 R5, RZ, RZ, R26 ;  /* 0x000000ffff057224 */ /* 0x000fe400078e001a */
[----:B------:R-:W2:Y:S01]  /*355b0*/  LDL.LU.64 R26, [R1+0x2130] ;  /* 0x00213000011a7983 */ /* 0x000ea20000300a00 */
[----:B------:R0:W-:Y:S02]  /*355c0*/  STL [R1+0x2058], R4 ;  /* 0x0020580401007387 */ /* 0x0001e40000100800 */
[----:B------:R1:W-:Y:S01]  /*355d0*/  STL [R1+0x203c], R5 ;  /* 0x00203c0501007387 */ /* 0x0003e20000100800 */
[----:B0-----:R-:W2:Y:S01]  /*355e0*/  LDL.LU R4, [R1+0x2b0] ;  /* 0x0002b00001047983 */ /* 0x001ea20000300800 */
[----:B-1----:R-:W2:Y:S02]  /*355f0*/  LDL.LU R5, [R1+0x2b4] ;  /* 0x0002b40001057983 */ /* 0x002ea40000300800 */
[----:B------:R-:W2:Y:S02]  /*35600*/  LDL.LU R6, [R1+0x2b8] ;  /* 0x0002b80001067983 */ /* 0x000ea40000300800 */
[----:B------:R-:W2:Y:S02]  /*35610*/  LDL.LU R7, [R1+0x2bc] ;  /* 0x0002bc0001077983 */ /* 0x000ea40000300800 */
[C---:B--2---:R-:W-:Y:S11]  /*35620*/  HMMA.16816.F32 R4, R16.reuse, R26, R4 ;  /* 0x0000001a1004723c */ /* 0x044ff60000001804 */
[----:B------:R-:W-:Y:S11]  /*35630*/  @!UPT UIADD3 URZ, URZ, URZ, URZ ;  /* 0x0000003f3f3ff290 */ /* 0x000ff6000fffe03f */
[----:B------:R-:W-:Y:S01]  /*35640*/  @!UPT UIADD3 URZ, URZ, URZ, URZ ;  /* 0x0000003f3f3ff290 */ /* 0x000fe2000fffe03f */
[----:B------:R-:W-:Y:S01]  /*35650*/  STL.64 [R1+0x2b0], R4 ;  /* 0x0002b00401007387 */ /* 0x000fe20000100a00 */
[----:B------:R0:W-:Y:S02]  /*35660*/  STL.64 [R1+0x2b8], R6 ;  /* 0x0002b80601007387 */ /* 0x0001e40000100a00 */
[----:B0-----:R-:W-:Y:S02]  /*35670*/  IMAD.MOV.U32 R7, RZ, RZ, R26 ;  /* 0x000000ffff077224 */ /* 0x001fe400078e001a */
[----:B------:R-:W-:Y:S02]  /*35680*/  IMAD.MOV.U32 R6, RZ, RZ, R27 ;  /* 0x000000ffff067224 */ /* 0x000fe400078e001b */
[----:B------:R-:W3:Y:S01]  /*35690*/  LDL.LU.64 R26, [R1+0x2128] ;  /* 0x00212800011a7983 */ /* 0x000ee20000300a00 */
[----:B------:R-:W3:Y:S02]  /*356a0*/  LDL.LU.64 R24, [R1+0x2120] ;  /* 0x0021200001187983 */ /* 0x000ee40000300a00 */
[----:B------:R-:W-:Y:S02]  /*356b0*/  STL [R1+0x205c], R7 ;  /* 0x00205c0701007387 */ /* 0x000fe40000100800 */
[----:B------:R3:W-:Y:S02]  /*356c0*/  STL [R1+0x20b0], R6 ;  /* 0x0020b00601007387 */ /* 0x0007e40000100800 */
[C---:B---3--:R-:W-:Y:S11]  /*356d0*/  HMMA.16816.F32 R4, R16.reuse, R22, R24 ;  /* 0x000000161004723c */ /* 0x048ff60000001818 */
[----:B------:R-:W-:Y:S11]  /*356e0*/  @!UPT UIADD3 URZ, URZ, URZ, URZ ;  /* 0x0000003f3f3ff290 */ /* 0x000ff6000fffe03f */
[----:B------:R-:W-:Y:S01]  /*356f0*/  @!UPT UIADD3 URZ, URZ, URZ, URZ ;  /* 0x0000003f3f3ff290 */ /* 0x000fe2000fffe03f */
[----:B------:R-:W-:Y:S01]  /*35700*/  STL.64 [R1+0x2a0], R4 ;  /* 0x0002a00401007387 */ /* 0x000fe20000100a00 */
[----:B------:R0:W-:Y:S02]  /*35710*/  STL.64 [R1+0x2a8], R6 ;  /* 0x0002a80601007387 */ /* 0x0001e40000100a00 */
[----:B0-----:R-:W-:Y:S01]  /*35720*/  HMMA.16816.F32 R4, R16, R14, R8 ;  /* 0x0000000e1004723c */ /* 0x001fe20000001808 */
[----:B------:R-:W-:Y:S02]  /*35730*/  IMAD.MOV.U32 R27, RZ, RZ, R14 ;  /* 0x000000ffff1b7224 */ /* 0x000fe400078e000e */
[----:B------:R-:W-:Y:S02]  /*35740*/  IMAD.MOV.U32 R26, RZ, RZ, R15 ;  /* 0x000000ffff1a7224 */ /* 0x000fe400078e000f */
[----:B------:R-:W-:Y:S02]  /*35750*/  IMAD.MOV.U32 R25, RZ, RZ, R22 ;  /* 0x000000ffff197224 */ /* 0x000fe400078e0016 */
[----:B------:R-:W-:Y:S11]  /*35760*/  IMAD.MOV.U32 R24, RZ, RZ, R23 ;  /* 0x000000ffff187224 */ /* 0x000ff600078e0017 */
[----:B------:R-:W-:Y:S05]  /*35770*/  @!UPT UIADD3 URZ, URZ, URZ, URZ ;  /* 0x0000003f3f3ff290 */ /* 0x000fea000fffe03f */
[----:B------:R-:W-:Y:S01]  /*35780*/  STL.64 [R1+0x290], R4 ;  /* 0x0002900401007387 */ /* 0x000fe20000100a00 */
[----:B------:R-:W-:Y:S02]  /*35790*/  STL.64 [R1+0x298], R6 ;  /* 0x0002980601007387 */ /* 0x000fe40000100a00 */
[----:B------:R-:W-:Y:S02]  /*357a0*/  STL.64 [R1+0x2048], R26 ;  /* 0x0020481a01007387 */ /* 0x000fe40000100a00 */
[----:B------:R-:W-:Y:S01]  /*357b0*/  STL.64 [R1+0x2040], R24 ;  /* 0x0020401801007387 */ /* 0x000fe20000100a00 */
[----:B------:R-:W2:Y:S01]  /*357c0*/  LDL.LU R20, [R1+0xd0] ;  /* 0x0000d00001147983 */ /* 0x000ea20000300800 */
[----:B------:R-:W2:Y:S02]  /*357d0*/  LDL.LU R21, [R1+0xd4] ;  /* 0x0000d40001157983 */ /* 0x000ea40000300800 */
[----:B------:R-:W3:Y:S02]  /*357e0*/  LDL.LU R22, [R1+0xd8] ;  /* 0x0000d80001167983 */ /* 0x000ee40000300800 */
[----:B------:R-:W-:-:S05]  /*357f0*/  IMAD.MOV.U32 R23, RZ, RZ, R29 ;  /* 0x000000ffff177224 */ /* 0x000fca00078e001d */
[----:B---3--:R-:W-:Y:S01]  /*35800*/  STL.64 [R1+0x1ea8], R22 ;  /* 0x001ea81601007387 */ /* 0x008fe20000100a00 */
[----:B--2---:R0:W-:Y:S03]  /*35810*/  STL.64 [R1+0x1ea0], R20 ;  /* 0x001ea01401007387 */ /* 0x0041e60000100a00 */
[----:B0-----:R-:W2:Y:S01]  /*35820*/  LDL.LU R20, [R1+0xf0] ;  /* 0x0000f00001147983 */ /* 0x001ea20000300800 */
[----:B------:R-:W2:Y:S02]  /*35830*/  LDL.LU R21, [R1+0xf4] ;  /* 0x0000f40001157983 */ /* 0x000ea40000300800 */
[----:B------:R-:W3:Y:S02]  /*35840*/  LDL.LU R22, [R1+0xf8] ;  /* 0x0000f80001167983 */ /* 0x000ee40000300800 */
[----:B------:R-:W3:Y:S01]  /*35850*/  LDL.LU R23, [R1+0xfc] ;  /* 0x0000fc0001177983 */ /* 0x000ee20000300800 */
[----:B------:R-:W4:Y:S01]  /*35860*/  LDL.LU R24, [R1+0x1f0] ;  /* 0x0001f00001187983 */ /* 0x000f220000300800 */
[----:B------:R-:W4:Y:S02]  /*35870*/  LDL.LU R25, [R1+0x1f4] ;  /* 0x0001f40001197983 */ /* 0x000f240000300800 */
[----:B------:R-:W2:Y:S02]  /*35880*/  LDL.LU R26, [R1+0x1f8] ;  /* 0x0001f800011a7983 */ /* 0x000ea40000300800 */
[----:B------:R-:W2:Y:S02]  /*35890*/  LDL.LU R27, [R1+0x1fc] ;  /* 0x0001fc00011b7983 */ /* 0x000ea40000300800 */
[----:B--2---:R-:W-:Y:S01]  /*358a0*/  STL.64 [R1+0x2068], R26 ;  /* 0x0020681a01007387 */ /* 0x004fe20000100a00 */
[----:B----4-:R0:W-:Y:S03]  /*358b0*/  STL.64 [R1+0x2060], R24 ;  /* 0x0020601801007387 */ /* 0x0101e60000100a00 */
[----:B0-----:R-:W2:Y:S01]  /*358c0*/  LDL.LU R24, [R1+0x200] ;  /* 0x0002000001187983 */ /* 0x001ea20000300800 */
[----:B------:R-:W2:Y:S02]  /*358d0*/  LDL.LU R25, [R1+0x204] ;  /* 0x0002040001197983 */ /* 0x000ea40000300800 */
[----:B------:R-:W4:Y:S02]  /*358e0*/  LDL.LU R26, [R1+0x208] ;  /* 0x00020800011a7983 */ /* 0x000f240000300800 */
[----:B------:R-:W4:Y:S01]  /*358f0*/  LDL.LU R27, [R1+0x20c] ;  /* 0x00020c00011b7983 */ /* 0x000f220000300800 */
        /* <DEDUP_REMOVED lines=11> */
[----:B------:R-:W2:Y:S02]  /*359b0*/  LDL.LU R11, [R1+0x26c] ;  /* 0x00026c00010b7983 */ /* 0x000ea40000300800 */
[----:B--2---:R0:W-:Y:S01]  /*359c0*/  STL.64 [R1+0x20f8], R10 ;  /* 0x0020f80a01007387 */ /* 0x0041e20000100a00 */
[----:B------:R-:W-:Y:S03]  /*359d0*/  STL.64 [R1+0x20f0], R8 ;  /* 0x0020f00801007387 */ /* 0x000fe60000100a00 */
[----:B0-----:R-:W2:Y:S04]  /*359e0*/  LDL.LU.64 R10, [R1+0x78] ;  /* 0x00007800010a7983 */ /* 0x001ea80000300a00 */
[----:B--2---:R0:W-:Y:S04]  /*359f0*/  STL.64 [R1+0x2108], R10 ;  /* 0x0021080a01007387 */ /* 0x0041e80000100a00 */
[----:B0-----:R-:W2:Y:S01]  /*35a00*/  LDL.LU.64 R10, [R1+0x88] ;  /* 0x00008800010a7983 */ /* 0x001ea20000300a00 */
[----:B------:R0:W-:Y:S02]  /*35a10*/  STL.64 [R1+0x20c0], R6 ;  /* 0x0020c00601007387 */ /* 0x0001e40000100a00 */
[----:B------:R-:W-:Y:S01]  /*35a20*/  STL.64 [R1+0x20b8], R4 ;  /* 0x0020b80401007387 */ /* 0x000fe20000100a00 */
[----:B0-----:R-:W2:Y:S04]  /*35a30*/  LDL.LU.64 R6, [R1+0x48] ;  /* 0x0000480001067983 */ /* 0x001ea80000300a00 */
[----:B--2---:R0:W-:Y:S04]  /*35a40*/  STL.64 [R1+0x20d0], R6 ;  /* 0x0020d00601007387 */ /* 0x0041e80000100a00 */
[----:B0-----:R-:W2:Y:S04]  /*35a50*/  LDL.LU.64 R6, [R1+0x58] ;  /* 0x0000580001067983 */ /* 0x001ea80000300a00 */
[----:B--2---:R0:W-:Y:S04]  /*35a60*/  STL.64 [R1+0x20e8], R6 ;  /* 0x0020e80601007387 */ /* 0x0041e80000100a00 */
[----:B0-----:R-:W2:Y:S04]  /*35a70*/  LDL.LU.64 R6, [R1+0x68] ;  /* 0x0000680001067983 */ /* 0x001ea80000300a00 */
[----:B--2---:R0:W-:Y:S01]  /*35a80*/  STL.64 [R1+0x2100], R6 ;  /* 0x0021000601007387 */ /* 0x0041e20000100a00 */
[----:B------:R-:W2:Y:S02]  /*35a90*/  LDL.LU R4, [R1+0x270] ;  /* 0x0002700001047983 */ /* 0x000ea40000300800 */
[----:B------:R-:W2:Y:S01]  /*35aa0*/  LDL.LU R5, [R1+0x274] ;  /* 0x0002740001057983 */ /* 0x000ea20000300800 */
[----:B0-----:R-:W2:Y:S01]  /*35ab0*/  LDL.LU R6, [R1+0x278] ;  /* 0x0002780001067983 */ /* 0x001ea20000300800 */
[----:B------:R-:W2:Y:S03]  /*35ac0*/  LDL.LU R7, [R1+0x27c] ;  /* 0x00027c0001077983 */ /* 0x000ea60000300800 */
[----:B--2---:R-:W-:Y:S01]  /*35ad0*/  STL.64 [R1+0x2118], R6 ;  /* 0x0021180601007387 */ /* 0x004fe20000100a00 */
[----:B------:R0:W-:Y:S03]  /*35ae0*/  STL.64 [R1+0x2110], R4 ;  /* 0x0021100401007387 */ /* 0x0001e60000100a00 */
[----:B0-----:R-:W2:Y:S01]  /*35af0*/  LDL.LU R4, [R1+0x280] ;  /* 0x0002800001047983 */ /* 0x001ea20000300800 */
[----:B------:R-:W2:Y:S02]  /*35b00*/  LDL.LU R5, [R1+0x284] ;  /* 0x0002840001057983 */ /* 0x000ea40000300800 */
[----:B------:R-:W2:Y:S02]  /*35b10*/  LDL.LU R6, [R1+0x288] ;  /* 0x0002880001067983 */ /* 0x000ea40000300800 */
[----:B------:R-:W2:Y:S01]  /*35b20*/  LDL.LU R7, [R1+0x28c] ;  /* 0x00028c0001077983 */ /* 0x000ea20000300800 */
[----:B------:R0:W-:Y:S01]  /*35b30*/  STL.64 [R1+0x20a8], R14 ;  /* 0x0020a80e01007387 */ /* 0x0001e20000100a00 */
[----:B------:R1:W-:Y:S03]  /*35b40*/  STL.64 [R1+0x20a0], R12 ;  /* 0x0020a00c01007387 */ /* 0x0003e60000100a00 */
[----:B0-----:R-:W2:Y:S04]  /*35b50*/  LDL.LU.64 R14, [R1+0x38] ;  /* 0x00003800010e7983 */ /* 0x001ea80000300a00 */
[----:B--2---:R0:W-:Y:S01]  /*35b60*/  STL.64 [R1+0x20c8], R14 ;  /* 0x0020c80e01007387 */ /* 0x0041e20000100a00 */
[----:B-1----:R-:W2:Y:S02]  /*35b70*/  LDL.LU R12, [R1+0x240] ;  /* 0x00024000010c7983 */ /* 0x002ea40000300800 */
[----:B------:R-:W2:Y:S01]  /*35b80*/  LDL.LU R13, [R1+0x244] ;  /* 0x00024400010d7983 */ /* 0x000ea20000300800 */
[----:B0-----:R-:W2:Y:S01]  /*35b90*/  LDL.LU R14, [R1+0x248] ;  /* 0x00024800010e7983 */ /* 0x001ea20000300800 */
[----:B------:R-:W2:Y:S01]  /*35ba0*/  LDL.LU R15, [R1+0x24c] ;  /* 0x00024c00010f7983 */ /* 0x000ea20000300800 */
[----:B------:R-:W-:Y:S02]  /*35bb0*/  HMMA.16816.F32 R4, R16, R10, R4 ;  /* 0x0000000a1004723c */ /* 0x000fe40000001804 */
[----:B--2---:R-:W-:Y:S01]  /*35bc0*/  STL.64 [R1+0x20e0], R14 ;  /* 0x0020e00e01007387 */ /* 0x004fe20000100a00 */
[----:B------:R0:W-:Y:S03]  /*35bd0*/  STL.64 [R1+0x20d8], R12 ;  /* 0x0020d80c01007387 */ /* 0x0001e60000100a00 */
[----:B0-----:R-:W2:Y:S01]  /*35be0*/  LDL.LU R12, [R1+0x250] ;  /* 0x00025000010c7983 */ /* 0x001ea20000300800 */
[----:B------:R-:W2:Y:S02]  /*35bf0*/  LDL.LU R13, [R1+0x254] ;  /* 0x00025400010d7983 */ /* 0x000ea40000300800 */
[----:B------:R-:W2:Y:S02]  /*35c00*/  LDL.LU R14, [R1+0x258] ;  /* 0x00025800010e7983 */ /* 0x000ea40000300800 */
[----:B------:R-:W2:Y:S01]  /*35c10*/  LDL.LU R15, [R1+0x25c] ;  /* 0x00025c00010f7983 */ /* 0x000ea20000300800 */
[----:B----4-:R0:W-:Y:S01]  /*35c20*/  STL.64 [R1+0x2078], R26 ;  /* 0x0020781a01007387 */ /* 0x0101e20000100a00 */
[----:B------:R-:W-:Y:S03]  /*35c30*/  STL.64 [R1+0x2070], R24 ;  /* 0x0020701801007387 */ /* 0x000fe60000100a00 */
[----:B0-----:R-:W4:Y:S04]  /*35c40*/  LDL.LU.64 R26, [R1+0x18] ;  /* 0x00001800011a7983 */ /* 0x001f280000300a00 */
[----:B----4-:R0:W-:Y:S04]  /*35c50*/  STL.64 [R1+0x2090], R26 ;  /* 0x0020901a01007387 */ /* 0x0101e80000100a00 */
[----:B0-----:R-:W4:Y:S01]  /*35c60*/  LDL.LU.64 R26, [R1+0x28] ;  /* 0x00002800011a7983 */ /* 0x001f220000300a00 */
[----:B---3--:R-:W-:Y:S02]  /*35c70*/  STL.64 [R1+0x1eb8], R22 ;  /* 0x001eb81601007387 */ /* 0x008fe40000100a00 */
[----:B------:R0:W-:Y:S02]  /*35c80*/  STL.64 [R1+0x1eb0], R20 ;  /* 0x001eb01401007387 */ /* 0x0001e40000100a00 */
[----:B------:R-:W-:Y:S01]  /*35c90*/  STL.64 [R1+0x280], R4 ;  /* 0x0002800401007387 */ /* 0x000fe20000100a00 */
[----:B------:R1:W-:Y:S01]  /*35ca0*/  STL.64 [R1+0x288], R6 ;  /* 0x0002880601007387 */ /* 0x0003e20000100a00 */
[----:B0-----:R-:W-:-:S02]  /*35cb0*/  IMAD.MOV.U32 R21, RZ, RZ, R10 ;  /* 0x000000ffff157224 */ /* 0x001fc400078e000a */
[----:B------:R-:W-:Y:S01]  /*35cc0*/  IMAD.MOV.U32 R20, RZ, RZ, R11 ;  /* 0x000000ffff147224 */ /* 0x000fe200078e000b */
[----:B-1----:R-:W3:Y:S01]  /*35cd0*/  LDL.LU.64 R6, [R1+0x2118] ;  /* 0x0021180001067983 */ /* 0x002ee20000300a00 */
[----:B------:R-:W3:Y:S02]  /*35ce0*/  LDL.LU.64 R4, [R1+0x2110] ;  /* 0x0021100001047983 */ /* 0x000ee40000300a00 */
[----:B------:R-:W3:Y:S02]  /*35cf0*/  LDL.LU.64 R10, [R1+0x2108] ;  /* 0x00210800010a7983 */ /* 0x000ee40000300a00 */
[----:B------:R-:W-:Y:S02]  /*35d00*/  IMAD.MOV.U32 R22, RZ, RZ, R2 ;  /* 0x000000ffff167224 */ /* 0x000fe400078e0002 */
[----:B------:R-:W-:-:S05]  /*35d10*/  IMAD.MOV.U32 R23, RZ, RZ, R0 ;  /* 0x000000ffff177224 */ /* 0x000fca00078e0000 */
[----:B------:R-:W-:Y:S01]  /*35d20*/  STL.64 [R1+0x2088], R22 ;  /* 0x0020881601007387 */ /* 0x000fe20000100a00 */
[----:B------:R0:W-:Y:S03]  /*35d30*/  STL.64 [R1+0x2080], R20 ;  /* 0x0020801401007387 */ /* 0x0001e60000100a00 */
[----:B0-----:R-:W2:Y:S01]  /*35d40*/  LDL.LU R20, [R1+0x210] ;  /* 0x0002100001147983 */ /* 0x001ea20000300800 */
[----:B------:R-:W2:Y:S02]  /*35d50*/  LDL.LU R21, [R1+0x214] ;  /* 0x0002140001157983 */ /* 0x000ea40000300800 */
[----:B------:R-:W2:Y:S02]  /*35d60*/  LDL.LU R22, [R1+0x218] ;  /* 0x0002180001167983 */ /* 0x000ea40000300800 */
[----:B------:R-:W2:Y:S01]  /*35d70*/  LDL.LU R23, [R1+0x21c] ;  /* 0x00021c0001177983 */ /* 0x000ea20000300800 */
[----:B---3--:R-:W-:Y:S01]  /*35d80*/  HMMA.16816.F32 R4, R16, R10, R4 ;  /* 0x0000000a1004723c */ /* 0x008fe20000001804 */
        /* <DEDUP_REMOVED lines=8> */
[C---:B---3--:R-:W-:Y:S01]  /*35e10*/  HMMA.16816.F32 R8, R16.reuse, R6, R8 ;  /* 0x000000061008723c */ /* 0x048fe20000001808 */
[----:B------:R-:W-:Y:S11]  /*35e20*/  IMAD.MOV.U32 R2, RZ, RZ, R7 ;  /* 0x000000ffff027224 */ /* 0x000ff600078e0007 */
[----:B------:R-:W-:Y:S11]  /*35e30*/  @!UPT UIADD3 URZ, URZ, URZ, URZ ;  /* 0x0000003f3f3ff290 */ /* 0x000ff6000fffe03f */
[----:B------:R0:W-:Y:S01]  /*35e40*/  STL.64 [R1+0x260], R8 ;  /* 0x0002600801007387 */ /* 0x0001e20000100a00 */
[----:B------:R-:W-:Y:S02]  /*35e50*/  STL.64 [R1+0x268], R10 ;  /* 0x0002680a01007387 */ /* 0x000fe40000100a00 */
[----:B0-----:R-:W-:Y:S02]  /*35e60*/  IMAD.MOV.U32 R8, RZ, RZ, R6 ;  /* 0x000000ffff087224 */ /* 0x001fe400078e0006 */
[----:B------:R-:W2:Y:S02]  /*35e70*/  LDL.LU.64 R6, [R1+0x20e8] ;  /* 0x0020e80001067983 */ /* 0x000ea40000300a00 */
[C---:B--2---:R-:W-:Y:S01]  /*35e80*/  HMMA.16816.F32 R12, R16.reuse, R6, R12 ;  /* 0x00000006100c723c */ /* 0x044fe2000000180c */
[----:B------:R-:W-:Y:S02]  /*35e90*/  IMAD.MOV.U32 R28, RZ, RZ, R6 ;  /* 0x000000ffff1c7224 */ /* 0x000fe400078e0006 */
[----:B------:R-:W-:Y:S11]  /*35ea0*/  IMAD.MOV.U32 R9, RZ, RZ, R7 ;  /* 0x000000ffff097224 */ /* 0x000ff600078e0007 */
[----:B------:R-:W-:Y:S09]  /*35eb0*/  @!UPT UIADD3 URZ, URZ, URZ, URZ ;  /* 0x0000003f3f3ff290 */ /* 0x000ff2000fffe03f */
[----:B------:R-:W-:Y:S01]  /*35ec0*/  STL.64 [R1+0x250], R12 ;  /* 0x0002500c01007387 */ /* 0x000fe20000100a00 */
[----:B------:R0:W-:Y:S03]  /*35ed0*/  STL.64 [R1+0x258], R14 ;  /* 0x0002580e01007387 */ /* 0x0001e60000100a00 */
[----:B0-----:R-:W2:Y:S01]  /*35ee0*/  LDL.LU.64 R14, [R1+0x20e0] ;  /* 0x0020e000010e7983 */ /* 0x001ea20000300a00 */
[----:B------:R-:W2:Y:S02]  /*35ef0*/  LDL.LU.64 R12, [R1+0x20d8] ;  /* 0x0020d800010c7983 */ /* 0x000ea40000300a00 */
        /* <DEDUP_REMOVED lines=9> */
[----:B------:R-:W2:Y:S02]  /*35f90*/  LDL.LU.64 R4, [R1+0x20b8] ;  /* 0x0020b80001047983 */ /* 0x000ea40000300a00 */
[C---:B--2---:R-:W-:Y:S01]  /*35fa0*/  HMMA.16816.F32 R4, R16.reuse, R14, R4 ;  /* 0x0000000e1004723c */ /* 0x044fe20000001804 */
[----:B------:R-:W-:Y:S11]  /*35fb0*/  IMAD.MOV.U32 R10, RZ, RZ, R15 ;  /* 0x000000ffff0a7224 */ /* 0x000ff600078e000f */
[----:B------:R-:W-:Y:S11]  /*35fc0*/  @!UPT UIADD3 URZ, URZ, URZ, URZ ;  /* 0x0000003f3f3ff290 */ /* 0x000ff6000fffe03f */
[----:B------:R0:W-:Y:S01]  /*35fd0*/  STL.64 [R1+0x230], R4 ;  /* 0x0002300401007387 */ /* 0x0001e20000100a00 */
[----:B------:R1:W-:Y:S02]  /*35fe0*/  STL.64 [R1+0x238], R6 ;  /* 0x0002380601007387 */ /* 0x0003e40000100a00 */
[----:B0-----:R-:W-:Y:S01]  /*35ff0*/  IMAD.MOV.U32 R5, RZ, RZ, R14 ;  /* 0x000000ffff057224 */ /* 0x001fe200078e000e */
[----:B-1----:R-:W2:Y:S01]  /*36000*/  LDL.LU R6, [R1+0x20b0] ;  /* 0x0020b00001067983 */ /* 0x002ea20000300800 */
[----:B------:R-:W4:Y:S02]  /*36010*/  LDL.LU.64 R14, [R1+0x20a8] ;  /* 0x0020a800010e7983 */ /* 0x000f240000300a00 */
[----:B------:R-:W4:Y:S02]  /*36020*/  LDL.LU.64 R12, [R1+0x20a0] ;  /* 0x0020a000010c7983 */ /* 0x000f240000300a00 */
[C---:B----4-:R-:W-:Y:S11]  /*36030*/  HMMA.16816.F32 R12, R16.reuse, R26, R12 ;  /* 0x0000001a100c723c */ /* 0x050ff6000000180c */
[----:B------:R-:W-:Y:S11]  /*36040*/  @!UPT UIADD3 URZ, URZ, URZ, URZ ;  /* 0x0000003f3f3ff290 */ /* 0x000ff6000fffe03f */
[----:B------:R-:W-:Y:S01]  /*36050*/  @!UPT UIADD3 URZ, URZ, URZ, URZ ;  /* 0x0000003f3f3ff290 */ /* 0x000fe2000fffe03f */
[----:B------:R0:W-:Y:S01]  /*36060*/  STL.64 [R1+0x220], R12 ;  /* 0x0002200c01007387 */ /* 0x0001e20000100a00 */
[----:B------:R1:W-:Y:S02]  /*36070*/  STL.64 [R1+0x228], R14 ;  /* 0x0002280e01007387 */ /* 0x0003e40000100a00 */
[----:B0-----:R-:W-:Y:S01]  /*36080*/  IMAD.MOV.U32 R12, RZ, RZ, R26 ;  /* 0x000000ffff0c7224 */ /* 0x001fe200078e001a */
[----:B-1----:R-:W3:Y:S01]  /*36090*/  LDL.LU.64 R14, [R1+0x2098] ;  /* 0x00209800010e7983 */ /* 0x002ee20000300a00 */
        /* <DEDUP_REMOVED lines=9> */
[----:B------:R-:W2:Y:S02]  /*36130*/  LDL.LU.64 R20, [R1+0x2080] ;  /* 0x0020800001147983 */ /* 0x000ea40000300a00 */
[----:B------:R-:W4:Y:S02]  /*36140*/  LDL.LU.64 R26, [R1+0x2078] ;  /* 0x00207800011a7983 */ /* 0x000f240000300a00 */
[----:B------:R-:W4:Y:S02]  /*36150*/  LDL.LU.64 R24, [R1+0x2070] ;  /* 0x0020700001187983 */ /* 0x000f240000300a00 */
[----:B----4-:R-:W-:Y:S11]  /*36160*/  HMMA.16816.F32 R24, R16, R22, R24 ;  /* 0x000000161018723c */ /* 0x010ff60000001818 */
[----:B------:R-:W-:Y:S11]  /*36170*/  @!UPT UIADD3 URZ, URZ, URZ, URZ ;  /* 0x0000003f3f3ff290 */ /* 0x000ff6000fffe03f */
[----:B------:R-:W-:Y:S01]  /*36180*/  @!UPT UIADD3 URZ, URZ, URZ, URZ ;  /* 0x0000003f3f3ff290 */ /* 0x000fe2000fffe03f */
[----:B------:R-:W-:Y:S01]  /*36190*/  STL.64 [R1+0x200], R24 ;  /* 0x0002001801007387 */ /* 0x000fe20000100a00 */
[----:B------:R0:W-:Y:S03]  /*361a0*/  STL.64 [R1+0x208], R26 ;  /* 0x0002081a01007387 */ /* 0x0001e60000100a00 */
[----:B0-----:R-:W3:Y:S01]  /*361b0*/  LDL.LU.64 R26, [R1+0x2068] ;  /* 0x00206800011a7983 */ /* 0x001ee20000300a00 */
[----:B------:R-:W3:Y:S02]  /*361c0*/  LDL.LU.64 R24, [R1+0x2060] ;  /* 0x0020600001187983 */ /* 0x000ee40000300a00 */
[----:B------:R0:W-:Y:S02]  /*361d0*/  STL.64 [R1+0x1ed0], R22 ;  /* 0x001ed01601007387 */ /* 0x0001e40000100a00 */
[----:B0-----:R-:W-:Y:S02]  /*361e0*/  IMAD.MOV.U32 R22, RZ, RZ, R7 ;  /* 0x000000ffff167224 */ /* 0x001fe400078e0007 */
[----:B------:R-:W-:Y:S01]  /*361f0*/  IMAD.MOV.U32 R23, RZ, RZ, R4 ;  /* 0x000000ffff177224 */ /* 0x000fe200078e0004 */
[----:B------:R-:W4:Y:S01]  /*36200*/  LDL.LU R7, [R1+0x205c] ;  /* 0x00205c0001077983 */ /* 0x000f220000300800 */
[----:B------:R-:W2:Y:S03]  /*36210*/  LDL.LU R4, [R1+0x2058] ;  /* 0x0020580001047983 */ /* 0x000ea60000300800 */
[----:B------:R0:W-:Y:S02]  /*36220*/  STL.64 [R1+0x1ee8], R22 ;  /* 0x001ee81601007387 */ /* 0x0001e40000100a00 */
[----:B0-----:R-:W-:-:S02]  /*36230*/  IMAD.MOV.U32 R22, RZ, RZ, R12 ;  /* 0x000000ffff167224 */ /* 0x001fc400078e000c */
[----:B------:R-:W-:Y:S01]  /*36240*/  IMAD.MOV.U32 R23, RZ, RZ, R13 ;  /* 0x000000ffff177224 */ /* 0x000fe200078e000d */
[----:B------:R-:W2:Y:S01]  /*36250*/  LDL.LU R12, [R1+0x2054] ;  /* 0x00205400010c7983 */ /* 0x000ea20000300800 */
[----:B------:R-:W2:Y:S03]  /*36260*/  LDL.LU R13, [R1+0x2050] ;  /* 0x00205000010d7983 */ /* 0x000ea60000300800 */
[----:B------:R0:W-:Y:S02]  /*36270*/  STL.64 [R1+0x1f00], R22 ;  /* 0x001f001601007387 */ /* 0x0001e40000100a00 */
[----:B0-----:R-:W-:Y:S02]  /*36280*/  IMAD.MOV.U32 R22, RZ, RZ, R5 ;  /* 0x000000ffff167224 */ /* 0x001fe400078e0005 */
[----:B------:R-:W-:Y:S01]  /*36290*/  IMAD.MOV.U32 R23, RZ, RZ, R10 ;  /* 0x000000ffff177224 */ /* 0x000fe200078e000a */
[----:B---3--:R-:W-:Y:S11]  /*362a0*/  HMMA.16816.F32 R24, R16, R14, R24 ;  /* 0x0000000e1018723c */ /* 0x008ff60000001818 */
[----:B------:R-:W-:Y:S11]  /*362b0*/  @!UPT UIADD3 URZ, URZ, URZ, URZ ;  /* 0x0000003f3f3ff290 */ /* 0x000ff6000fffe03f */
[----:B------:R-:W-:Y:S01]  /*362c0*/  @!UPT UIADD3 URZ, URZ, URZ, URZ ;  /* 0x0000003f3f3ff290 */ /* 0x000fe2000fffe03f */
[----:B------:R-:W-:Y:S01]  /*362d0*/  STL.64 [R1+0x1f0], R24 ;  /* 0x0001f01801007387 */ /* 0x000fe20000100a00 */
[----:B------:R0:W-:Y:S03]  /*362e0*/  STL.64 [R1+0x1f8], R26 ;  /* 0x0001f81a01007387 */ /* 0x0001e60000100a00 */
[----:B0-----:R-:W3:Y:S01]  /*362f0*/  LDL.LU.64 R26, [R1+0x2048] ;  /* 0x00204800011a7983 */ /* 0x001ee20000300a00 */
[----:B------:R-:W3:Y:S02]  /*36300*/  LDL.LU.64 R24, [R1+0x2040] ;  /* 0x0020400001187983 */ /* 0x000ee40000300a00 */
[----:B------:R-:W3:Y:S02]  /*36310*/  LDL.LU R5, [R1+0x203c] ;  /* 0x00203c0001057983 */ /* 0x000ee40000300800 */
[----:B------:R-:W3:Y:S01]  /*36320*/  LDL.LU R10, [R1+0x2038] ;  /* 0x00203800010a7983 */ /* 0x000ee20000300800 */
[----:B------:R-:W-:Y:S01]  /*36330*/  STL.64 [R1+0x1f18], R22 ;  /* 0x001f181601007387 */ /* 0x000fe20000100a00 */
[----:B------:R-:W-:Y:S02]  /*36340*/  STL.64 [R1+0x1ec8], R14 ;  /* 0x001ec80e01007387 */ /* 0x000fe40000100a00 */
[----:B--2---:R0:W-:Y:S02]  /*36350*/  STL.64 [R1+0x1ec0], R12 ;  /* 0x001ec00c01007387 */ /* 0x0041e40000100a00 */
[----:B0-----:R-:W2:Y:S01]  /*36360*/  LDL.LU R12, [R1+0x100] ;  /* 0x00010000010c7983 */ /* 0x001ea20000300800 */
[----:B------:R-:W2:Y:S02]  /*36370*/  LDL.LU R13, [R1+0x104] ;  /* 0x00010400010d7983 */ /* 0x000ea40000300800 */
[----:B------:R-:W2:Y:S02]  /*36380*/  LDL.LU R14, [R1+0x108] ;  /* 0x00010800010e7983 */ /* 0x000ea40000300800 */
[----:B------:R-:W2:Y:S02]  /*36390*/  LDL.LU R15, [R1+0x10c] ;  /* 0x00010c00010f7983 */ /* 0x000ea40000300800 */
[----:B------:R-:W-:-:S02]  /*363a0*/  IMAD.MOV.U32 R22, RZ, RZ, R11 ;  /* 0x000000ffff167224 */ /* 0x000fc400078e000b */
[----:B------:R-:W-:Y:S01]  /*363b0*/  IMAD.MOV.U32 R23, RZ, RZ, R3 ;  /* 0x000000ffff177224 */ /* 0x000fe200078e0003 */
[----:B------:R-:W3:Y:S01]  /*363c0*/  LDL.LU R11, [R1+0x2034] ;  /* 0x00203400010b7983 */ /* 0x000ee20000300800 */
[----:B------:R-:W3:Y:S03]  /*363d0*/  LDL.LU R3, [R1+0x2030] ;  /* 0x0020300001037983 */ /* 0x000ee60000300800 */
[----:B------:R-:W-:Y:S04]  /*363e0*/  STL.64 [R1+0x1f30], R22 ;  /* 0x001f301601007387 */ /* 0x000fe80000100a00 */
[----:B--2---:R-:W-:Y:S01]  /*363f0*/  STL.64 [R1+0x1ee0], R14 ;  /* 0x001ee00e01007387 */ /* 0x004fe20000100a00 */
[----:B------:R0:W-:Y:S03]  /*36400*/  STL.64 [R1+0x1ed8], R12 ;  /* 0x001ed80c01007387 */ /* 0x0001e60000100a00 */
        /* <DEDUP_REMOVED lines=30> */
[----:B------:R0:W-:Y:S02]  /*365f0*/  STL.64 [R1+0x1f78], R22 ;  /* 0x001f781601007387 */ /* 0x0001e40000100a00 */
[----:B0-----:R-:W-:Y:S02]  /*36600*/  IMAD.MOV.U32 R22, RZ, RZ, R21 ;  /* 0x000000ffff167224 */ /* 0x001fe400078e0015 */
[----:B------:R-:W-:-:S05]  /*36610*/  IMAD.MOV.U32 R23, RZ, RZ, R20 ;  /* 0x000000ffff177224 */ /* 0x000fca00078e0014 */
[----:B------:R-:W-:Y:S04]  /*36620*/  STL.64 [R1+0x1f90], R22 ;  /* 0x001f901601007387 */ /* 0x000fe80000100a00 */
[----:B--2---:R-:W-:Y:S01]  /*36630*/  STL.64 [R1+0x1f28], R14 ;  /* 0x001f280e01007387 */ /* 0x004fe20000100a00 */
[----:B------:R0:W-:Y:S03]  /*36640*/  STL.64 [R1+0x1f20], R12 ;  /* 0x001f200c01007387 */ /* 0x0001e60000100a00 */
[----:B0-----:R-:W2:Y:S01]  /*36650*/  LDL.LU R12, [R1+0x140] ;  /* 0x00014000010c7983 */ /* 0x001ea20000300800 */
[----:B------:R-:W2:Y:S02]  /*36660*/  LDL.LU R13, [R1+0x144] ;  /* 0x00014400010d7983 */ /* 0x000ea40000300800 */
[----:B------:R-:W2:Y:S02]  /*36670*/  LDL.LU R14, [R1+0x148] ;  /* 0x00014800010e7983 */ /* 0x000ea40000300800 */
[----:B------:R-:W2:Y:S02]  /*36680*/  LDL.LU R15, [R1+0x14c] ;  /* 0x00014c00010f7983 */ /* 0x000ea40000300800 */
[----:B---3--:R-:W-:-:S02]  /*36690*/  IMAD.MOV.U32 R22, RZ, RZ, R27 ;  /* 0x000000ffff167224 */ /* 0x008fc400078e001b */
[----:B------:R-:W-:-:S05]  /*366a0*/  IMAD.MOV.U32 R23, RZ, RZ, R26 ;  /* 0x000000ffff177224 */ /* 0x000fca00078e001a */
[----:B------:R-:W-:Y:S04]  /*366b0*/  STL.64 [R1+0x1fa8], R22 ;  /* 0x001fa81601007387 */ /* 0x000fe80000100a00 */
[----:B--2---:R-:W-:Y:S01]  /*366c0*/  STL.64 [R1+0x1f40], R14 ;  /* 0x001f400e01007387 */ /* 0x004fe20000100a00 */
[----:B------:R0:W-:Y:S03]  /*366d0*/  STL.64 [R1+0x1f38], R12 ;  /* 0x001f380c01007387 */ /* 0x0001e60000100a00 */
[----:B0-----:R-:W2:Y:S01]  /*366e0*/  LDL.LU R12, [R1+0x150] ;  /* 0x00015000010c7983 */ /* 0x001ea20000300800 */
[----:B------:R-:W2:Y:S02]  /*366f0*/  LDL.LU R13, [R1+0x154] ;  /* 0x00015400010d7983 */ /* 0x000ea40000300800 */
[----:B------:R-:W3:Y:S02]  /*36700*/  LDL.LU R14, [R1+0x158] ;  /* 0x00015800010e7983 */ /* 0x000ee40000300800 */
[----:B------:R-:W3:Y:S02]  /*36710*/  LDL.LU R15, [R1+0x15c] ;  /* 0x00015c00010f7983 */ /* 0x000ee40000300800 */
[----:B------:R-:W-:-:S02]  /*36720*/  IMAD.MOV.U32 R22, RZ, RZ, R25 ;  /* 0x000000ffff167224 */ /* 0x000fc400078e0019 */
[----:B------:R-:W-:-:S05]  /*36730*/  IMAD.MOV.U32 R23, RZ, RZ, R24 ;  /* 0x000000ffff177224 */ /* 0x000fca00078e0018 */
[----:B------:R-:W-:Y:S04]  /*36740*/  STL.64 [R1+0x1fc0], R22 ;  /* 0x001fc01601007387 */ /* 0x000fe80000100a00 */
[----:B---3--:R-:W-:Y:S01]  /*36750*/  STL.64 [R1+0x1f58], R14 ;  /* 0x001f580e01007387 */ /* 0x008fe20000100a00 */
[----:B--2---:R0:W-:Y:S03]  /*36760*/  STL.64 [R1+0x1f50], R12 ;  /* 0x001f500c01007387 */ /* 0x0041e60000100a00 */
[----:B0-----:R-:W2:Y:S01]  /*36770*/  LDL.LU R12, [R1+0x160] ;  /* 0x00016000010c7983 */ /* 0x001ea20000300800 */
[----:B------:R-:W2:Y:S02]  /*36780*/  LDL.LU R13, [R1+0x164] ;  /* 0x00016400010d7983 */ /* 0x000ea40000300800 */
[----:B------:R-:W3:Y:S02]  /*36790*/  LDL.LU R14, [R1+0x168] ;  /* 0x00016800010e7983 */ /* 0x000ee40000300800 */
[----:B------:R-:W3:Y:S02]  /*367a0*/  LDL.LU R15, [R1+0x16c] ;  /* 0x00016c00010f7983 */ /* 0x000ee40000300800 */
[----:B----4-:R-:W-:-:S02]  /*367b0*/  IMAD.MOV.U32 R22, RZ, RZ, R7 ;  /* 0x000000ffff167224 */ /* 0x010fc400078e0007 */
[----:B------:R-:W-:-:S05]  /*367c0*/  IMAD.MOV.U32 R23, RZ, RZ, R6 ;  /* 0x000000ffff177224 */ /* 0x000fca00078e0006 */
[----:B------:R-:W-:Y:S04]  /*367d0*/  STL.64 [R1+0x1fd8], R22 ;  /* 0x001fd81601007387 */ /* 0x000fe80000100a00 */
        /* <DEDUP_REMOVED lines=8> */
[----:B------:R-:W4:Y:S02]  /*36860*/  LDL.LU R26, [R1+0x1d8] ;  /* 0x0001d800011a7983 */ /* 0x000f240000300800 */
[----:B------:R-:W-:Y:S01]  /*36870*/  IMAD.MOV.U32 R23, RZ, RZ, R4 ;  /* 0x000000ffff177224 */ /* 0x000fe200078e0004 */
[----:B------:R-:W4:Y:S01]  /*36880*/  LDL.LU R27, [R1+0x1dc] ;  /* 0x0001dc00011b7983 */ /* 0x000f220000300800 */
[----:B------:R-:W-:-:S02]  /*36890*/  IMAD.MOV.U32 R22, RZ, RZ, R5 ;  /* 0x000000ffff167224 */ /* 0x000fc400078e0005 */
[----:B------:R-:W4:Y:S02]  /*368a0*/  LDL.LU R4, [R1+0x1e0] ;  /* 0x0001e00001047983 */ /* 0x000f240000300800 */
[----:B------:R-:W4:Y:S01]  /*368b0*/  LDL.LU R5, [R1+0x1e4] ;  /* 0x0001e40001057983 */ /* 0x000f220000300800 */
[----:B------:R-:W4:Y:S01]  /*368c0*/  LDL.LU R6, [R1+0x1e8] ;  /* 0x0001e80001067983 */ /* 0x000f220000300800 */
[----:B------:R-:W4:Y:S03]  /*368d0*/  LDL.LU R7, [R1+0x1ec] ;  /* 0x0001ec0001077983 */ /* 0x000f260000300800 */
        /* <DEDUP_REMOVED lines=18> */
[C---:B----4-:R-:W-:Y:S01]  /*36a00*/  HMMA.16816.F32 R4, R16.reuse, R10, R4 ;  /* 0x0000000a1004723c */ /* 0x050fe20000001804 */
        /* <DEDUP_REMOVED lines=10> */
[----:B------:R-:W2:Y:S02]  /*36ab0*/  LDL.LU R14, [R1+0x1c8] ;  /* 0x0001c800010e7983 */ /* 0x000ea40000300800 */
[----:B------:R-:W2:Y:S02]  /*36ac0*/  LDL.LU R15, [R1+0x1cc] ;  /* 0x0001cc00010f7983 */ /* 0x000ea40000300800 */
[----:B------:R-:W-:Y:S01]  /*36ad0*/  STL.64 [R1+0x1e0], R4 ;  /* 0x0001e00401007387 */ /* 0x000fe20000100a00 */
[----:B------:R0:W-:Y:S03]  /*36ae0*/  STL.64 [R1+0x1e8], R6 ;  /* 0x0001e80601007387 */ /* 0x0001e60000100a00 */
[----:B0-----:R-:W3:Y:S01]  /*36af0*/  LDL.LU.64 R6, [R1+0x2010] ;  /* 0x0020100001067983 */ /* 0x001ee20000300a00 */
[----:B------:R-:W4:Y:S01]  /*36b00*/  LDL.LU R5, [R1+0x2008] ;  /* 0x0020080001057983 */ /* 0x000f220000300800 */
[----:B---3--:R-:W-:Y:S02]  /*36b10*/  HMMA.16816.F32 R16, R16, R6, R24 ;  /* 0x000000061010723c */ /* 0x008fe40000001818 */
[----:B------:R-:W2:Y:S01]  /*36b20*/  LDL.LU.64 R26, [R1+0x2000] ;  /* 0x00200000011a7983 */ /* 0x000ea20000300a00 */
[----:B------:R-:W2:Y:S11]  /*36b30*/  LDL.LU.64 R24, [R1+0x1ff8] ;  /* 0x001ff80001187983 */ /* 0x000eb60000300a00 */
[----:B------:R-:W-:Y:S09]  /*36b40*/  @!UPT UIADD3 URZ, URZ, URZ, URZ ;  /* 0x0000003f3f3ff290 */ /* 0x000ff2000fffe03f */
[----:B------:R0:W-:Y:S01]  /*36b50*/  STL.64 [R1+0x1d0], R16 ;  /* 0x0001d01001007387 */ /* 0x0001e20000100a00 */
[----:B------:R-:W-:Y:S03]  /*36b60*/  STL.64 [R1+0x1d8], R18 ;  /* 0x0001d81201007387 */ /* 0x000fe60000100a00 */
[----:B0-----:R-:W3:Y:S01]  /*36b70*/  LDL.LU R16, [R1+0xe0] ;  /* 0x0000e00001107983 */ /* 0x001ee20000300800 */
[----:B------:R-:W-:Y:S02]  /*36b80*/  IMAD.MOV.U32 R17, RZ, RZ, R0 ;  /* 0x000000ffff117224 */ /* 0x000fe400078e0000 */
        /* <DEDUP_REMOVED lines=35> */
[----:B0-----:R-:W2:Y:S01]  /*36dc0*/  LDL.LU.64 R22, [R1+0x1f78] ;  /* 0x001f780001167983 */ /* 0x001ea20000300a00 */
[----:B------:R-:W3:Y:S01]  /*36dd0*/  LDL R4, [R1+0x4d4] ;  /* 0x0004d40001047983 */ /* 0x000ee20000100800 */
        /* <DEDUP_REMOVED lines=64> */
[----:B------:R-:W-:Y:S02]  /*371e0*/  IMAD.MOV.U32 R18, RZ, RZ, R29 ;  /* 0x000000ffff127224 */ /* 0x000fe400078e001d */
[----:B------:R-:W-:-:S07]  /*371f0*/  IMAD.MOV.U32 R19, RZ, RZ, R2 ;  /* 0x000000ffff137224 */ /* 0x000fce00078e0002 */
[C---:B---3--:R-:W-:Y:S11]  /*37200*/  HMMA.16816.F32 R16, R24.reuse, R10, R16 ;  /* 0x0000000a1810723c */ /* 0x048ff60000001810 */
[----:B------:R-:W-:Y:S11]  /*37210*/  @!UPT UIADD3 URZ, URZ, URZ, URZ ;  /* 0x0000003f3f3ff290 */ /* 0x000ff6000fffe03f */
[----:B------:R-:W-:Y:S02]  /*37220*/  @!UPT UIADD3 URZ, URZ, URZ, URZ ;  /* 0x0000003f3f3ff290 */ /* 0x000fe4000fffe03f */
[----:B------:R-:W-:Y:S01]  /*37230*/  IMAD.MOV.U32 R2, RZ, RZ, R19 ;  /* 0x000000ffff027224 */ /* 0x000fe200078e0013 */
[----:B------:R-:W-:Y:S01]  /*37240*/  STL.64 [R1+0xe0], R16 ;  /* 0x0000e01001007387 */ /* 0x000fe20000100a00 */
[----:B------:R-:W-:Y:S02]  /*37250*/  STL [R1+0xe8], R18 ;  /* 0x0000e81201007387 */ /* 0x000fe40000100800 */
[----:B------:R-:W-:Y:S01]  /*37260*/  LDSM.16.MT88.4 R16, [R0+0x9000] ;  /* 0x009000000010783b */ /* 0x000fe20000004200 */
[----:B------:R-:W-:Y:S03]  /*37270*/  STL [R1+0x1b30], R2 ;  /* 0x001b300201007387 */ /* 0x000fe60000100800 */
[----:B------:R-:W-:Y:S01]  /*37280*/  STL [R1+0x1b34], R0 ;  /* 0x001b340001007387 */ /* 0x000fe20000100800 */
[----:B--2---:R-:W-:Y:S01]  /*37290*/  HMMA.16816.F32 R20, R24, R6, R20 ;  /* 0x000000061814723c */ /* 0x004fe20000001814 */
[----:B------:R-:W-:Y:S11]  /*372a0*/  LDSM.16.M88.4 R24, [R4+0x800] ;  /* 0x000800000418783b */ /* 0x000ff60000000200 */
[----:B------:R-:W-:Y:S11]  /*372b0*/  @!UPT UIADD3 URZ, URZ, URZ, URZ ;  /* 0x0000003f3f3ff290 */ /* 0x000ff6000fffe03f */
[----:B------:R-:W-:Y:S01]  /*372c0*/  STL.64 [R1+0xd0], R20 ;  /* 0x0000d01401007387 */ /* 0x000fe20000100a00 */
[----:B------:R-:W-:Y:S02]  /*372d0*/  STL.64 [R1+0xd8], R22 ;  /* 0x0000d81601007387 */ /* 0x000fe40000100a00 */
[----:B------:R-:W0:Y:S02]  /*372e0*/  LDSM.16.M88.4 R20, [R4] ;  /* 0x000000000414783b */ /* 0x000e240000000200 */
[----:B0-----:R-:W-:Y:S02]  /*372f0*/  STL.64 [R1+0xc0], R20 ;  /* 0x0000c01401007387 */ /* 0x001fe40000100a00 */
[----:B------:R-:W-:Y:S02]  /*37300*/  IMAD.MOV.U32 R2, RZ, RZ, R20 ;  /* 0x000000ffff027224 */ /* 0x000fe400078e0014 */
[----:B------:R-:W-:Y:S02]  /*37310*/  STL.64 [R1+0xc8], R22 ;  /* 0x0000c81601007387 */ /* 0x000fe40000100a00 */
[----:B------:R-:W-:-:S02]  /*37320*/  IMAD.MOV.U32 R0, RZ, RZ, R21 ;  /* 0x000000ffff007224 */ /* 0x000fc400078e0015 */
[----:B------:R-:W0:Y:S04]  /*37330*/  LDSM.16.M88.4 R20, [R4+0x1000] ;  /* 0x001000000414783b */ /* 0x000e280000000200 */
[----:B------:R-:W-:Y:S01]  /*37340*/  STL.64 [R1+0xb0], R24 ;  /* 0x0000b01801007387 */ /* 0x000fe20000100a00 */
[----:B------:R-:W-:Y:S02]  /*37350*/  STL.64 [R1+0xb8], R26 ;  /* 0x0000b81a01007387 */ /* 0x000fe40000100a00 */
[----:B------:R-:W-:Y:S01]  /*37360*/  LDSM.16.M88.4 R24, [R4+0x1800] ;  /* 0x001800000418783b */ /* 0x000fe20000000200 */
[----:B0-----:R-:W-:Y:S03]  /*37370*/  STL.64 [R1+0xa0], R20 ;  /* 0x0000a01401007387 */ /* 0x001fe60000100a00 */
[----:B------:R-:W-:Y:S02]  /*37380*/  STL.64 [R1+0xa8], R22 ;  /* 0x0000a81601007387 */ /* 0x000fe40000100a00 */
[----:B------:R-:W0:Y:S04]  /*37390*/  LDSM.16.M88.4 R20, [R4+0x2000] ;  /* 0x002000000414783b */ /* 0x000e280000000200 */
[----:B0-----:R-:W-:Y:S01]  /*373a0*/  IMAD.MOV.U32 R29, RZ, RZ, R23 ;  /* 0x000000ffff1d7224 */ /* 0x001fe200078e0017 */
[----:B------:R-:W-:Y:S01]  /*373b0*/  STL.64 [R1+0x80], R20 ;  /* 0x0000801401007387 */ /* 0x000fe20000100a00 */
[----:B------:R-:W-:Y:S02]  /*373c0*/  STL.64 [R1+0x88], R22 ;  /* 0x0000881601007387 */ /* 0x000fe40000100a00 */
[----:B------:R-:W-:Y:S01]  /*373d0*/  LDSM.16.M88.4 R20, [R4+0x3000] ;  /* 0x003000000414783b */ /* 0x000fe20000000200 */
[----:B------:R-:W-:Y:S03]  /*373e0*/  STL [R1+0x19d8], R29 ;  /* 0x0019d81d01007387 */ /* 0x000fe60000100800 */
[----:B------:R-:W-:Y:S02]  /*373f0*/  STL.64 [R1+0x98], R26 ;  /* 0x0000981a01007387 */ /* 0x000fe40000100a00 */
[----:B------:R-:W-:Y:S02]  /*37400*/  STL.64 [R1+0x1e58], R24 ;  /* 0x001e581801007387 */ /* 0x000fe40000100a00 */
[----:B------:R-:W0:Y:S04]  /*37410*/  LDSM.16.M88.4 R24, [R4+0x2800] ;  /* 0x002800000418783b */ /* 0x000e280000000200 */
[----:B0-----:R-:W-:Y:S01]  /*37420*/  STL.64 [R1+0x70], R24 ;  /* 0x0000701801007387 */ /* 0x001fe20000100a00 */
[----:B------:R-:W-:Y:S02]  /*37430*/  STL.64 [R1+0x78], R26 ;  /* 0x0000781a01007387 */ /* 0x000fe40000100a00 */
[----:B------:R-:W0:Y:S04]  /*37440*/  LDSM.16.M88.4 R24, [R4+0x3800] ;  /* 0x003800000418783b */ /* 0x000e280000000200 */
[----:B------:R-:W-:Y:S01]  /*37450*/  STL.64 [R1+0x60], R20 ;  /* 0x0000601401007387 */ /* 0x000fe20000100a00 */
[----:B------:R-:W-:Y:S02]  /*37460*/  STL.64 [R1+0x68], R22 ;  /* 0x0000681601007387 */ /* 0x000fe40000100a00 */
[----:B------:R-:W1:Y:S02]  /*37470*/  LDSM.16.M88.4 R20, [R4+0x4000] ;  /* 0x004000000414783b */ /* 0x000e640000000200 */
[----:B0-----:R-:W-:Y:S02]  /*37480*/  STL.64 [R1+0x50], R24 ;  /* 0x0000501801007387 */ /* 0x001fe40000100a00 */
[----:B------:R-:W-:Y:S02]  /*37490*/  STL.64 [R1+0x58], R26 ;  /* 0x0000581a01007387 */ /* 0x000fe40000100a00 */
[----:B------:R-:W0:Y:S04]  /*374a0*/  LDSM.16.M88.4 R24, [R4+0x4800] ;  /* 0x004800000418783b */ /* 0x000e280000000200 */
[----:B-1----:R-:W-:Y:S01]  /*374b0*/  STL.64 [R1+0x40], R20 ;  /* 0x0000401401007387 */ /* 0x002fe20000100a00 */
        /* <DEDUP_REMOVED lines=8> */
[----:B0-----:R0:W-:Y:S02]  /*37540*/  STL.64 [R1+0x10], R24 ;  /* 0x0000101801007387 */ /* 0x0011e40000100a00 */
[----:B------:R2:W-:Y:S02]  /*37550*/  STL.64 [R1+0x18], R26 ;  /* 0x0000181a01007387 */ /* 0x0005e40000100a00 */
[----:B0-----:R-:W3:Y:S01]  /*37560*/  LDL.LU R24, [R1+0x330] ;  /* 0x0003300001187983 */ /* 0x001ee20000300800 */
[----:B-1----:R-:W-:Y:S02]  /*37570*/  STL.64 [R1], R20 ;  /* 0x0000001401007387 */ /* 0x002fe40000100a00 */
[----:B------:R-:W-:Y:S02]  /*37580*/  STL.64 [R1+0x8], R22 ;  /* 0x0000081601007387 */ /* 0x000fe40000100a00 */
[----:B------:R-:W3:Y:S02]  /*37590*/  LDL.LU R25, [R1+0x334] ;  /* 0x0003340001197983 */ /* 0x000ee40000300800 */
[----:B--2---:R-:W-:-:S02]  /*375a0*/  IMAD.MOV.U32 R26, RZ, RZ, R13 ;  /* 0x000000ffff1a7224 */ /* 0x004fc400078e000d */
[----:B------:R-:W-:Y:S02]  /*375b0*/  IMAD.MOV.U32 R27, RZ, RZ, R12 ;  /* 0x000000ffff1b7224 */ /* 0x000fe400078e000c */
[----:B------:R-:W0:Y:S04]  /*375c0*/  LDSM.16.M88.4 R12, [R4+0x6800] ;  /* 0x00680000040c783b */ /* 0x000e280000000200 */
[----:B------:R-:W-:Y:S04]  /*375d0*/  STL.64 [R1+0x1e68], R26 ;  /* 0x001e681a01007387 */ /* 0x000fe80000100a00 */
[----:B---3--:R1:W-:Y:S04]  /*375e0*/  STL.64 [R1+0x1e60], R24 ;  /* 0x001e601801007387 */ /* 0x0083e80000100a00 */
[----:B-1----:R-:W2:Y:S04]  /*375f0*/  LDL.64 R24, [R1+0xb0] ;  /* 0x0000b00001187983 */ /* 0x002ea80000100a00 */
[----:B--2---:R-:W-:Y:S01]  /*37600*/  STL.64 [R1+0x1e78], R24 ;  /* 0x001e781801007387 */ /* 0x004fe20000100a00 */
[----:B0-----:R-:W-:Y:S02]  /*37610*/  STL.64 [R1+0x1db8], R14 ;  /* 0x001db80e01007387 */ /* 0x001fe40000100a00 */
[----:B------:R0:W-:Y:S02]  /*37620*/  STL.64 [R1+0x1db0], R12 ;  /* 0x001db00c01007387 */ /* 0x0001e40000100a00 */
[----:B0-----:R-:W2:Y:S01]  /*37630*/  LDL.64 R12, [R1+0x70] ;  /* 0x00007000010c7983 */ /* 0x001ea20000100a00 */
[----:B------:R-:W-:-:S02]  /*37640*/  IMAD.MOV.U32 R14, RZ, RZ, R8 ;  /* 0x000000ffff0e7224 */ /* 0x000fc400078e0008 */
[----:B------:R-:W-:Y:S01]  /*37650*/  IMAD.MOV.U32 R15, RZ, RZ, R9 ;  /* 0x000000ffff0f7224 */ /* 0x000fe200078e0009 */
[----:B--2---:R0:W-:Y:S04]  /*37660*/  STL.64 [R1+0x1e40], R12 ;  /* 0x001e400c01007387 */ /* 0x0041e80000100a00 */
[----:B0-----:R-:W2:Y:S01]  /*37670*/  LDL.LU R12, [R1+0x320] ;  /* 0x00032000010c7983 */ /* 0x001ea20000300800 */
[----:B----4-:R-:W-:Y:S02]  /*37680*/  IMAD.MOV.U32 R13, RZ, RZ, R5 ;  /* 0x000000ffff0d7224 */ /* 0x010fe400078e0005 */
[----:B------:R-:W3:Y:S02]  /*37690*/  LDL.LU R5, [R1+0x1e98] ;  /* 0x001e980001057983 */ /* 0x000ee40000300800 */
[----:B------:R-:W4:Y:S01]  /*376a0*/  LDL.LU R8, [R1+0x1e94] ;  /* 0x001e940001087983 */ /* 0x000f220000300800 */
[----:B------:R-:W3:Y:S01]  /*376b0*/  LDL.LU R9, [R1+0x1e90] ;  /* 0x001e900001097983 */ /* 0x000ee20000300800 */
[----:B------:R-:W-:Y:S03]  /*376c0*/  STL.64 [R1+0x1e50], R14 ;  /* 0x001e500e01007387 */ /* 0x000fe60000100a00 */
[----:B--2---:R0:W-:Y:S04]  /*376d0*/  STL.64 [R1+0x1e48], R12 ;  /* 0x001e480c01007387 */ /* 0x0041e80000100a00 */
[----:B0-----:R-:W2:Y:S04]  /*376e0*/  LDL.64 R12, [R1+0xa0] ;  /* 0x0000a000010c7983 */ /* 0x001ea80000100a00 */
[----:B--2---:R0:W-:Y:S04]  /*376f0*/  STL.64 [R1+0x1e70], R12 ;  /* 0x001e700c01007387 */ /* 0x0041e80000100a00 */
[----:B0-----:R-:W2:Y:S01]  /*37700*/  LDL.LU R12, [R1+0x340] ;  /* 0x00034000010c7983 */ /* 0x001ea20000300800 */
[----:B------:R-:W2:Y:S02]  /*37710*/  LDL.LU R13, [R1+0x344] ;  /* 0x00034400010d7983 */ /* 0x000ea40000300800 */
[----:B------:R-:W2:Y:S02]  /*37720*/  LDL.LU R14, [R1+0x348] ;  /* 0x00034800010e7983 */ /* 0x000ea40000300800 */
[----:B------:R-:W2:Y:S02]  /*37730*/  LDL.LU R15, [R1+0x34c] ;  /* 0x00034c00010f7983 */ /* 0x000ea40000300800 */
[----:B------:R-:W-:-:S02]  /*37740*/  IMAD.MOV.U32 R24, RZ, RZ, R2 ;  /* 0x000000ffff187224 */ /* 0x000fc400078e0002 */
[----:B------:R-:W-:Y:S01]  /*37750*/  IMAD.MOV.U32 R25, RZ, RZ, R0 ;  /* 0x000000ffff197224 */ /* 0x000fe200078e0000 */
[----:B--2---:R-:W-:Y:S01]  /*37760*/  STL.64 [R1+0x1e88], R14 ;  /* 0x001e880e01007387 */ /* 0x004fe20000100a00 */
[----:B------:R0:W-:Y:S03]  /*37770*/  STL.64 [R1+0x1e80], R12 ;  /* 0x001e800c01007387 */ /* 0x0001e60000100a00 */
[----:B0-----:R-:W2:Y:S01]  /*37780*/  LDL.LU R12, [R1+0x350] ;  /* 0x00035000010c7983 */ /* 0x001ea20000300800 */
[----:B---3--:R-:W-:Y:S02]  /*37790*/  IMAD.MOV.U32 R15, RZ, RZ, R5 ;  /* 0x000000ffff0f7224 */ /* 0x008fe400078e0005 */
[----:B------:R-:W0:Y:S02]  /*377a0*/  S2R R5, SR_TID.X ;  /* 0x0000000000057919 */ /* 0x000e240000002100 */
[----:B------:R-:W-:-:S02]  /*377b0*/  IMAD.MOV.U32 R13, RZ, RZ, R9 ;  /* 0x000000ffff0d7224 */ /* 0x000fc400078e0009 */
[----:B----4-:R-:W-:Y:S02]  /*377c0*/  IMAD.MOV.U32 R14, RZ, RZ, R8 ;  /* 0x000000ffff0e7224 */ /* 0x010fe400078e0008 */
[----:B------:R-:W1:Y:S01]  /*377d0*/  LDSM.16.M88.4 R8, [R4+0x7000] ;  /* 0x007000000408783b */ /* 0x000e620000000200 */
[C---:B0-----:R-:W-:Y:S01]  /*377e0*/  LOP3.LUT R23, R5.reuse, 0x7, RZ, 0xc0, !PT ;  /* 0x0000000705177812 */ /* 0x041fe200078ec0ff */
[----:B------:R-:W-:-:S04]  /*377f0*/  IMAD.SHL.U32 R22, R5, 0x2, RZ ;  /* 0x0000000205167824 */ /* 0x000fc800078e00ff */
[----:B------:R-:W-:Y:S02]  /*37800*/  IMAD R23, R23, 0x90, RZ ;  /* 0x0000009017177824 */ /* 0x000fe400078e02ff */
[----:B------:R-:W-:-:S03]  /*37810*/  IMAD.SHL.U32 R5, R5, 0x40, RZ ;  /* 0x0000004005057824 */ /* 0x000fc600078e00ff */
[----:B------:R-:W-:-:S04]  /*37820*/  LOP3.LUT R23, R23, 0x10, R22, 0x78, !PT ;  /* 0x0000001017177812 */ /* 0x000fc800078e7816 */
[----:B------:R-:W-:Y:S02]  /*37830*/  LOP3.LUT R23, R23, 0x400, R5, 0xf8, !PT ;  /* 0x0000040017177812 */ /* 0x000fe400078ef805 */
[----:B------:R-:W0:Y:S02]  /*37840*/  LDSM.16.M88.4 R4, [R4+0x7800] ;  /* 0x007800000404783b */ /* 0x000e240000000200 */
[----:B------:R-:W-:-:S06]  /*37850*/  LOP3.LUT R23, R23, 0x20, RZ, 0x3c, !PT ;  /* 0x0000002017177812 */ /* 0x000fcc00078e3cff */
[----:B------:R-:W3:Y:S04]  /*37860*/  LDSM.16.MT88.4 R20, [R23+0x9000] ;  /* 0x009000001714783b */ /* 0x000ee80000004200 */
[----:B-1----:R-:W-:Y:S01]  /*37870*/  STL [R1+0x1b64], R10 ;  /* 0x001b640a01007387 */ /* 0x002fe20000100800 */
[----:B------:R-:W-:Y:S02]  /*37880*/  STL [R1+0x1b60], R11 ;  /* 0x001b600b01007387 */ /* 0x000fe40000100800 */
[----:B------:R1:W-:Y:S02]  /*37890*/  STL.64 [R1+0x1dc0], R8 ;  /* 0x001dc00801007387 */ /* 0x0003e40000100a00 */
[----:B-1----:R-:W4:Y:S01]  /*378a0*/  LDL.LU R8, [R1+0x300] ;  /* 0x0003000001087983 */ /* 0x002f220000300800 */
[----:B------:R-:W4:Y:S02]  /*378b0*/  LDL.LU R9, [R1+0x304] ;  /* 0x0003040001097983 */ /* 0x000f240000300800 */
[----:B------:R-:W4:Y:S02]  /*378c0*/  LDL.LU R10, [R1+0x308] ;  /* 0x00030800010a7983 */ /* 0x000f240000300800 */
[----:B------:R-:W4:Y:S01]  /*378d0*/  LDL.LU R11, [R1+0x30c] ;  /* 0x00030c00010b7983 */ /* 0x000f220000300800 */
[----:B0-----:R-:W-:Y:S01]  /*378e0*/  STL [R1+0x18ec], R6 ;  /* 0x0018ec0601007387 */ /* 0x001fe20000100800 */
[----:B------:R-:W-:Y:S03]  /*378f0*/  STL [R1+0x18e8], R7 ;  /* 0x0018e80701007387 */ /* 0x000fe60000100800 */
[----:B---3--:R-:W-:Y:S01]  /*37900*/  STL.64 [R1+0x1d88], R22 ;  /* 0x001d881601007387 */ /* 0x008fe20000100a00 */
[----:B------:R0:W-:Y:S03]  /*37910*/  STL.64 [R1+0x1d80], R20 ;  /* 0x001d801401007387 */ /* 0x0001e60000100a00 */
[----:B0-----:R-:W3:Y:S01]  /*37920*/  LDL.64 R20, [R1+0x80] ;  /* 0x0000800001147983 */ /* 0x001ee20000100a00 */
[C---:B--2---:R-:W-:Y:S03]  /*37930*/  HMMA.16816.F32 R24, R16.reuse, R24, R12 ;  /* 0x000000181018723c */ /* 0x044fe6000000180c */
[----:B------:R-:W2:Y:S01]  /*37940*/  LDL.LU.64 R14, [R1+0x1e88] ;  /* 0x001e8800010e7983 */ /* 0x000ea20000300a00 */
[----:B------:R-:W2:Y:S11]  /*37950*/  LDL.LU.64 R12, [R1+0x1e80] ;  /* 0x001e8000010c7983 */ /* 0x000eb60000300a00 */
[----:B------:R-:W-:Y:S08]  /*37960*/  @!UPT UIADD3 URZ, URZ, URZ, URZ ;  /* 0x0000003f3f3ff290 */ /* 0x000ff0000fffe03f */
[----:B------:R0:W-:Y:S01]  /*37970*/  STL.64 [R1+0x350], R24 ;  /* 0x0003501801007387 */ /* 0x0001e20000100a00 */
[----:B------:R-:W-:Y:S03]  /*37980*/  STL.64 [R1+0x358], R26 ;  /* 0x0003581a01007387 */ /* 0x000fe60000100a00 */
[----:B0-----:R-:W2:Y:S02]  /*37990*/  LDL.LU.64 R24, [R1+0x1e78] ;  /* 0x001e780001187983 */ /* 0x001ea40000300a00 */
[C---:B--2---:R-:W-:Y:S01]  /*379a0*/  HMMA.16816.F32 R12, R16.reuse, R24, R12 ;  /* 0x00000018100c723c */ /* 0x044fe2000000180c */
[----:B------:R-:W-:Y:S02]  /*379b0*/  IMAD.MOV.U32 R7, RZ, RZ, R24 ;  /* 0x000000ffff077224 */ /* 0x000fe400078e0018 */
[----:B------:R-:W-:Y:S11]  /*379c0*/  IMAD.MOV.U32 R6, RZ, RZ, R25 ;  /* 0x000000ffff067224 */ /* 0x000ff600078e0019 */
[----:B------:R-:W-:Y:S09]  /*379d0*/  @!UPT UIADD3 URZ, URZ, URZ, URZ ;  /* 0x0000003f3f3ff290 */ /* 0x000ff2000fffe03f */
[----:B------:R0:W-:Y:S01]  /*379e0*/  STL.64 [R1+0x340], R12 ;  /* 0x0003400c01007387 */ /* 0x0001e20000100a00 */
[----:B------:R-:W-:Y:S03]  /*379f0*/  STL.64 [R1+0x348], R14 ;  /* 0x0003480e01007387 */ /* 0x000fe60000100a00 */
[----:B0-----:R-:W2:Y:S01]  /*37a00*/  LDL.LU.64 R12, [R1+0x1e70] ;  /* 0x001e7000010c7983 */ /* 0x001ea20000300a00 */
[----:B------:R-:W2:Y:S02]  /*37a10*/  LDL.LU.64 R26, [R1+0x1e68] ;  /* 0x001e6800011a7983 */ /* 0x000ea40000300a00 */
[----:B------:R-:W2:Y:S02]  /*37a20*/  LDL.LU.64 R24, [R1+0x1e60] ;  /* 0x001e600001187983 */ /* 0x000ea40000300a00 */
[----:B------:R-:W-:Y:S01]  /*37a30*/  STL [R1+0x1d5c], R6 ;  /* 0x001d5c0601007387 */ /* 0x000fe20000100800 */
[----:B------:R-:W-:Y:S01]  /*37a40*/  STL [R1+0x1d58], R7 ;  /* 0x001d580701007387 */ /* 0x000fe20000100800 */
[----:B------:R0:W-:Y:S03]  /*37a50*/  STL.64 [R1+0x1e20], R4 ;  /* 0x001e200401007387 */ /* 0x0001e60000100a00 */
[----:B0-----:R-:W3:Y:S01]  /*37a60*/  LDL.LU R4, [R1+0x310] ;  /* 0x0003100001047983 */ /* 0x001ee20000300800 */
[----:B------:R-:W3:Y:S01]  /*37a70*/  LDL.LU R5, [R1+0x314] ;  /* 0x0003140001057983 */ /* 0x000ee20000300800 */
[----:B--2---:R-:W-:Y:S11]  /*37a80*/  HMMA.16816.F32 R24, R16, R12, R24 ;  /* 0x0000000c1018723c */ /* 0x004ff60000001818 */
[----:B------:R-:W-:Y:S11]  /*37a90*/  @!UPT UIADD3 URZ, URZ, URZ, URZ ;  /* 0x0000003f3f3ff290 */ /* 0x000ff6000fffe03f */
[----:B------:R-:W-:Y:S01]  /*37aa0*/  @!UPT UIADD3 URZ, URZ, URZ, URZ ;  /* 0x0000003f3f3ff290 */ /* 0x000fe2000fffe03f */
[----:B------:R0:W-:Y:S01]  /*37ab0*/  STL.64 [R1+0x330], R24 ;  /* 0x0003301801007387 */ /* 0x0001e20000100a00 */
[----:B------:R1:W-:Y:S03]  /*37ac0*/  STL.64 [R1+0x338], R26 ;  /* 0x0003381a01007387 */ /* 0x0003e60000100a00 */
[----:B0-----:R-:W2:Y:S01]  /*37ad0*/  LDL.LU.64 R24, [R1+0x1e58] ;  /* 0x001e580001187983 */ /* 0x001ea20000300a00 */
[----:B-1----:R-:W-:Y:S02]  /*37ae0*/  IMAD.MOV.U32 R27, RZ, RZ, R12 ;  /* 0x000000ffff1b7224 */ /* 0x002fe400078e000c */
[----:B------:R-:W-:Y:S02]  /*37af0*/  IMAD.MOV.U32 R26, RZ, RZ, R13 ;  /* 0x000000ffff1a7224 */ /* 0x000fe400078e000d */
[----:B------:R-:W2:Y:S01]  /*37b00*/  LDL.LU.64 R14, [R1+0x1e50] ;  /* 0x001e5000010e7983 */ /* 0x000ea20000300a00 */
[----:B------:R-:W2:Y:S02]  /*37b10*/  LDL.LU.64 R12, [R1+0x1e48] ;  /* 0x001e4800010c7983 */ /* 0x000ea40000300a00 */
[----:B------:R-:W-:Y:S02]  /*37b20*/  STL [R1+0x1d64], R26 ;  /* 0x001d641a01007387 */ /* 0x000fe40000100800 */
[----:B------:R-:W-:Y:S02]  /*37b30*/  STL [R1+0x1d60], R27 ;  /* 0x001d601b01007387 */ /* 0x000fe40000100800 */
[----:B------:R-:W-:-:S02]  /*37b40*/  IMAD.MOV.U32 R6, RZ, RZ, R28 ;  /* 0x000000ffff067224 */ /* 0x000fc400078e001c */
[----:B------:R-:W-:Y:S01]  /*37b50*/  IMAD.MOV.U32 R7, RZ, RZ, R3 ;  /* 0x000000ffff077224 */ /* 0x000fe200078e0003 */
[C---:B--2---:R-:W-:Y:S11]  /*37b60*/  HMMA.16816.F32 R12, R16.reuse, R24, R12 ;  /* 0x00000018100c723c */ /* 0x044ff6000000180c */
[----:B------:R-:W-:Y:S11]  /*37b70*/  @!UPT UIADD3 URZ, URZ, URZ, URZ ;  /* 0x0000003f3f3ff290 */ /* 0x000ff6000fffe03f */
[----:B------:R-:W-:Y:S01]  /*37b80*/  @!UPT UIADD3 URZ, URZ, URZ, URZ ;  /* 0x0000003f3f3ff290 */ /* 0x000fe2000fffe03f */
[----:B------:R0:W-:Y:S01]  /*37b90*/  STL.64 [R1+0x320], R12 ;  /* 0x0003200c01007387 */ /* 0x0001e20000100a00 */
[----:B------:R-:W-:Y:S03]  /*37ba0*/  STL.64 [R1+0x328], R14 ;  /* 0x0003280e01007387 */ /* 0x000fe60000100a00 */
[----:B0-----:R-:W4:Y:S01]  /*37bb0*/  LDL.LU.64 R12, [R1+0x1e40] ;  /* 0x001e4000010c7983 */ /* 0x001f220000300a00 */
[C---:B---3--:R-:W-:Y:S01]  /*37bc0*/  HMMA.16816.F32 R4, R16.reuse, R20, R4 ;  /* 0x000000141004723c */ /* 0x048fe20000001804 */
[----:B------:R-:W-:Y:S02]  /*37bd0*/  STL.64 [R1+0x1d30], R24 ;  /* 0x001d301801007387 */ /* 0x000fe40000100a00 */
[----:B------:R-:W-:Y:S02]  /*37be0*/  IMAD.MOV.U32 R0, RZ, RZ, R21 ;  /* 0x000000ffff007224 */ /* 0x000fe400078e0015 */
[----:B------:R-:W-:Y:S11]  /*37bf0*/  IMAD.MOV.U32 R2, RZ, RZ, R20 ;  /* 0x000000ffff027224 */ /* 0x000ff600078e0014 */
[----:B------:R-:W-:Y:S07]  /*37c00*/  @!UPT UIADD3 URZ, URZ, URZ, URZ ;  /* 0x0000003f3f3ff290 */ /* 0x000fee000fffe03f */
[----:B------:R-:W-:Y:S01]  /*37c10*/  STL.64 [R1+0x310], R4 ;  /* 0x0003100401007387 */ /* 0x000fe20000100a00 */
[----:B------:R4:W-:Y:S02]  /*37c20*/  STL.64 [R1+0x318], R6 ;  /* 0x0003180601007387 */ /* 0x0009e40000100a00 */
[----:B------:R-:W-:Y:S02]  /*37c30*/  STL [R1+0x1d6c], R0 ;  /* 0x001d6c0001007387 */ /* 0x000fe40000100800 */
[----:B------:R-:W-:Y:S01]  /*37c40*/  STL [R1+0x1d68], R2 ;  /* 0x001d680201007387 */ /* 0x000fe20000100800 */
[----:B----4-:R-:W-:Y:S11]  /*37c50*/  HMMA.16816.F32 R4, R16, R12, R8 ;  /* 0x0000000c1004723c */ /* 0x010ff60000001808 */
[----:B------:R-:W-:Y:S11]  /*37c60*/  @!UPT UIADD3 URZ, URZ, URZ, URZ ;  /* 0x0000003f3f3ff290 */ /* 0x000ff6000fffe03f */
[----:B------:R-:W-:Y:S01]  /*37c70*/  @!UPT UIADD3 URZ, URZ, URZ, URZ ;  /* 0x0000003f3f3ff290 */ /* 0x000fe2000fffe03f */
[----:B------:R-:W-:Y:S01]  /*37c80*/  STL [R1+0x300], R4 ;  /* 0x0003000401007387 */ /* 0x000fe20000100800 */
[----:B------:R-:W2:Y:S02]  /*37c90*/  LDL.LU R20, [R1+0x2e0] ;  /* 0x0002e00001147983 */ /* 0x000ea40000300800 */
[----:B------:R-:W2:Y:S02]  /*37ca0*/  LDL.LU R21, [R1+0x2e4] ;  /* 0x0002e40001157983 */ /* 0x000ea40000300800 */
[----:B------:R-:W3:Y:S01]  /*37cb0*/  LDL.LU R22, [R1+0x2e8] ;  /* 0x0002e80001167983 */ /* 0x000ee20000300800 */
[----:B------:R-:W3:Y:S04]  /*37cc0*/  LDL.LU R23, [R1+0x2ec] ;  /* 0x0002ec0001177983 */ /* 0x000ee80000300800 */
        /* <DEDUP_REMOVED lines=12> */
[----:B0-----:R-:W2:Y:S04]  /*37d90*/  LDL.64 R8, [R1+0x10] ;  /* 0x0000100001087983 */ /* 0x001ea80000100a00 */
[----:B--2---:R0:W-:Y:S04]  /*37da0*/  STL.64 [R1+0x1de0], R8 ;  /* 0x001de00801007387 */ /* 0x0041e80000100a00 */
[----:B0-----:R-:W2:Y:S04]  /*37db0*/  LDL.64 R8, [R1+0x20] ;  /* 0x0000200001087983 */ /* 0x001ea80000100a00 */
[----:B--2---:R0:W-:Y:S04]  /*37dc0*/  STL.64 [R1+0x1df8], R8 ;  /* 0x001df80801007387 */ /* 0x0041e80000100a00 */
[----:B0-----:R-:W2:Y:S01]  /*37dd0*/  LDL.64 R8, [R1+0x30] ;  /* 0x0000300001087983 */ /* 0x001ea20000100a00 */
[----:B------:R-:W-:-:S02]  /*37de0*/  IMAD.MOV.U32 R25, RZ, RZ, R12 ;  /* 0x000000ffff197224 */ /* 0x000fc400078e000c */
[----:B------:R-:W-:Y:S01]  /*37df0*/  IMAD.MOV.U32 R24, RZ, RZ, R13 ;  /* 0x000000ffff187224 */ /* 0x000fe200078e000d */
[----:B--2---:R-:W-:Y:S01]  /*37e00*/  STL.64 [R1+0x1e10], R8 ;  /* 0x001e100801007387 */ /* 0x004fe20000100a00 */
[----:B------:R-:W2:Y:S02]  /*37e10*/  LDL.64 R12, [R1] ;  /* 0x00000000010c7983 */ /* 0x000ea40000100a00 */
[----:B------:R-:W-:Y:S02]  /*37e20*/  IMAD.MOV.U32 R29, RZ, RZ, R5 ;  /* 0x000000ffff1d7224 */ /* 0x000fe400078e0005 */
[----:B------:R-:W-:Y:S02]  /*37e30*/  IMAD.MOV.U32 R28, RZ, RZ, R6 ;  /* 0x000000ffff1c7224 */ /* 0x000fe400078e0006 */
[----:B------:R-:W-:Y:S01]  /*37e40*/  IMAD.MOV.U32 R3, RZ, RZ, R7 ;  /* 0x000000ffff037224 */ /* 0x000fe200078e0007 */
[----:B--2---:R0:W-:Y:S04]  /*37e50*/  STL.64 [R1+0x1dd8], R12 ;  /* 0x001dd80c01007387 */ /* 0x0041e80000100a00 */
[----:B0-----:R-:W2:Y:S01]  /*37e60*/  LDL.LU R12, [R1+0x480] ;  /* 0x00048000010c7983 */ /* 0x001ea20000300800 */
[----:B------:R-:W2:Y:S02]  /*37e70*/  LDL.LU R13, [R1+0x484] ;  /* 0x00048400010d7983 */ /* 0x000ea40000300800 */
[----:B------:R-:W4:Y:S02]  /*37e80*/  LDL.LU R14, [R1+0x488] ;  /* 0x00048800010e7983 */ /* 0x000f240000300800 */
[----:B------:R-:W4:Y:S01]  /*37e90*/  LDL.LU R15, [R1+0x48c] ;  /* 0x00048c00010f7983 */ /* 0x000f220000300800 */
[----:B------:R-:W2:Y:S01]  /*37ea0*/  LDL.LU R4, [R1+0x4c0] ;  /* 0x0004c00001047983 */ /* 0x000ea20000300800 */
[----:B------:R-:W2:Y:S02]  /*37eb0*/  LDL.LU R5, [R1+0x4c4] ;  /* 0x0004c40001057983 */ /* 0x000ea40000300800 */
[----:B------:R-:W2:Y:S02]  /*37ec0*/  LDL.LU R6, [R1+0x4c8] ;  /* 0x0004c80001067983 */ /* 0x000ea40000300800 */
[----:B------:R-:W2:Y:S02]  /*37ed0*/  LDL.LU R7, [R1+0x4cc] ;  /* 0x0004cc0001077983 */ /* 0x000ea40000300800 */
[----:B--2---:R-:W-:Y:S01]  /*37ee0*/  STL.64 [R1+0x1e30], R6 ;  /* 0x001e300601007387 */ /* 0x004fe20000100a00 */
[----:B------:R0:W-:Y:S02]  /*37ef0*/  STL.64 [R1+0x1e28], R4 ;  /* 0x001e280401007387 */ /* 0x0001e40000100a00 */
[----:B------:R-:W2:Y:S01]  /*37f00*/  LDL.64 R8, [R1+0x40] ;  /* 0x0000400001087983 */ /* 0x000ea20000100a00 */
[----:B0-----:R-:W3:Y:S04]  /*37f10*/  LDL.64 R4, [R1+0x60] ;  /* 0x0000600001047983 */ /* 0x001ee80000100a00 */
[----:B--2---:R0:W-:Y:S04]  /*37f20*/  STL.64 [R1+0x1e18], R8 ;  /* 0x001e180801007387 */ /* 0x0041e80000100a00 */
[----:B0-----:R-:W2:Y:S04]  /*37f30*/  LDL.64 R8, [R1+0x50] ;  /* 0x0000500001087983 */ /* 0x001ea80000100a00 */
[----:B--2---:R0:W-:Y:S04]  /*37f40*/  STL.64 [R1+0x1e38], R8 ;  /* 0x001e380801007387 */ /* 0x0041e80000100a00 */
[----:B0-----:R-:W3:Y:S01]  /*37f50*/  LDL.LU R8, [R1+0x2f0] ;  /* 0x0002f00001087983 */ /* 0x001ee20000300800 */
[----:B------:R-:W3:Y:S02]  /*37f60*/  LDL.LU R9, [R1+0x2f4] ;  /* 0x0002f40001097983 */ /* 0x000ee40000300800 */
[----:B------:R-:W3:Y:S02]  /*37f70*/  LDL.LU R10, [R1+0x2f8] ;  /* 0x0002f800010a7983 */ /* 0x000ee40000300800 */
[----:B------:R-:W3:Y:S01]  /*37f80*/  LDL.LU R11, [R1+0x2fc] ;  /* 0x0002fc00010b7983 */ /* 0x000ee20000300800 */
[----:B----4-:R-:W-:Y:S01]  /*37f90*/  STL.64 [R1+0x1df0], R14 ;  /* 0x001df00e01007387 */ /* 0x010fe20000100a00 */
[----:B------:R0:W-:Y:S03]  /*37fa0*/  STL.64 [R1+0x1de8], R12 ;  /* 0x001de80c01007387 */ /* 0x0001e60000100a00 */
[----:B0-----:R-:W2:Y:S01]  /*37fb0*/  LDL.LU R12, [R1+0x490] ;  /* 0x00049000010c7983 */ /* 0x001ea20000300800 */
[----:B------:R-:W2:Y:S02]  /*37fc0*/  LDL.LU R13, [R1+0x494] ;  /* 0x00049400010d7983 */ /* 0x000ea40000300800 */
[----:B------:R-:W4:Y:S02]  /*37fd0*/  LDL.LU R14, [R1+0x498] ;  /* 0x00049800010e7983 */ /* 0x000f240000300800 */
[----:B------:R-:W4:Y:S01]  /*37fe0*/  LDL.LU R15, [R1+0x49c] ;  /* 0x00049c00010f7983 */ /* 0x000f220000300800 */
[----:B---3--:R-:W-:Y:S01]  /*37ff0*/  HMMA.16816.F32 R8, R16, R4, R8 ;  /* 0x000000041008723c */ /* 0x008fe20000001808 */
[----:B----4-:R-:W-:Y:S01]  /*38000*/  STL.64 [R1+0x1e08], R14 ;  /* 0x001e080e01007387 */ /* 0x010fe20000100a00 */
[----:B--2---:R0:W-:Y:S03]  /*38010*/  STL.64 [R1+0x1e00], R12 ;  /* 0x001e000c01007387 */ /* 0x0041e60000100a00 */
        /* <DEDUP_REMOVED lines=8> */
[----:B------:R-:W3:Y:S02]  /*380a0*/  LDL.LU R22, [R1+0x468] ;  /* 0x0004680001167983 */ /* 0x000ee40000300800 */
[----:B------:R-:W3:Y:S01]  /*380b0*/  LDL.LU R23, [R1+0x46c] ;  /* 0x00046c0001177983 */ /* 0x000ee20000300800 */
[----:B------:R0:W-:Y:S01]  /*380c0*/  STL [R1+0x1d74], R24 ;  /* 0x001d741801007387 */ /* 0x0001e20000100800 */
[----:B------:R1:W-:Y:S03]  /*380d0*/  STL [R1+0x1d70], R25 ;  /* 0x001d701901007387 */ /* 0x0003e60000100800 */
[----:B0-----:R-:W4:Y:S01]  /*380e0*/  LDL.LU R24, [R1+0x4b0] ;  /* 0x0004b00001187983 */ /* 0x001f220000300800 */
[----:B-1----:R-:W4:Y:S02]  /*380f0*/  LDL.LU R25, [R1+0x4b4] ;  /* 0x0004b40001197983 */ /* 0x002f240000300800 */
[----:B------:R-:W4:Y:S02]  /*38100*/  LDL.LU R26, [R1+0x4b8] ;  /* 0x0004b800011a7983 */ /* 0x000f240000300800 */
[----:B------:R-:W4:Y:S01]  /*38110*/  LDL.LU R27, [R1+0x4bc] ;  /* 0x0004bc00011b7983 */ /* 0x000f220000300800 */
[----:B------:R0:W-:Y:S01]  /*38120*/  STL [R1+0x1b40], R3 ;  /* 0x001b400301007387 */ /* 0x0001e20000100800 */
[----:B------:R1:W-:Y:S02]  /*38130*/  STL [R1+0x1b3c], R28 ;  /* 0x001b3c1c01007387 */ /* 0x0003e40000100800 */
[----:B------:R-:W-:Y:S02]  /*38140*/  STL [R1+0x1b38], R29 ;  /* 0x001b381d01007387 */ /* 0x000fe40000100800 */
[----:B------:R1:W-:Y:S01]  /*38150*/  STL.64 [R1+0x2f0], R8 ;  /* 0x0002f00801007387 */ /* 0x0003e20000100a00 */
[----:B------:R-:W-:Y:S01]  /*38160*/  STL.64 [R1+0x2f8], R10 ;  /* 0x0002f80a01007387 */ /* 0x000fe20000100a00 */
[----:B0-----:R-:W-:-:S02]  /*38170*/  IMAD.MOV.U32 R3, RZ, RZ, R5 ;  /* 0x000000ffff037224 */ /* 0x001fc400078e0005 */
[----:B-1----:R-:W-:Y:S01]  /*38180*/  IMAD.MOV.U32 R28, RZ, RZ, R4 ;  /* 0x000000ffff1c7224 */ /* 0x002fe200078e0004 */
[----:B------:R-:W2:Y:S01]  /*38190*/  LDL.LU.64 R8, [R1+0x1e38] ;  /* 0x001e380001087983 */ /* 0x000ea20000300a00 */
[----:B------:R-:W2:Y:S02]  /*381a0*/  LDL.LU.64 R6, [R1+0x1e30] ;  /* 0x001e300001067983 */ /* 0x000ea40000300a00 */
[----:B------:R-:W2:Y:S02]  /*381b0*/  LDL.LU.64 R4, [R1+0x1e28] ;  /* 0x001e280001047983 */ /* 0x000ea40000300a00 */
[----:B------:R-:W-:Y:S01]  /*381c0*/  STL [R1+0x1d78], R28 ;  /* 0x001d781c01007387 */ /* 0x000fe20000100800 */
[C---:B--2---:R-:W-:Y:S01]  /*381d0*/  HMMA.16816.F32 R4, R16.reuse, R8, R4 ;  /* 0x000000081004723c */ /* 0x044fe20000001804 */
[----:B------:R-:W-:Y:S11]  /*381e0*/  IMAD.MOV.U32 R29, RZ, RZ, R9 ;  /* 0x000000ffff1d7224 */ /* 0x000ff600078e0009 */
[----:B------:R-:W-:Y:S11]  /*381f0*/  @!UPT UIADD3 URZ, URZ, URZ, URZ ;  /* 0x0000003f3f3ff290 */ /* 0x000ff6000fffe03f */
[----:B------:R0:W-:Y:S01]  /*38200*/  STL.64 [R1+0x4c0], R4 ;  /* 0x0004c00401007387 */ /* 0x0001e20000100a00 */
[----:B------:R1:W-:Y:S03]  /*38210*/  STL.64 [R1+0x4c8], R6 ;  /* 0x0004c80601007387 */ /* 0x0003e60000100a00 */
[----:B0-----:R-:W2:Y:S01]  /*38220*/  LDL.LU.64 R4, [R1+0x1e20] ;  /* 0x001e200001047983 */ /* 0x001ea20000300a00 */
[----:B-1----:R-:W-:Y:S02]  /*38230*/  IMAD.MOV.U32 R7, RZ, RZ, R8 ;  /* 0x000000ffff077224 */ /* 0x002fe400078e0008 */
[----:B------:R-:W4:Y:S02]  /*38240*/  LDL.LU.64 R8, [R1+0x1e18] ;  /* 0x001e180001087983 */ /* 0x000f240000300a00 */
[C---:B----4-:R-:W-:Y:S01]  /*38250*/  HMMA.16816.F32 R24, R16.reuse, R8, R24 ;  /* 0x000000081018723c */ /* 0x050fe20000001818 */
[----:B------:R-:W-:Y:S11]  /*38260*/  IMAD.MOV.U32 R6, RZ, RZ, R9 ;  /* 0x000000ffff067224 */ /* 0x000ff600078e0009 */
[----:B------:R-:W-:Y:S11]  /*38270*/  @!UPT UIADD3 URZ, URZ, URZ, URZ ;  /* 0x0000003f3f3ff290 */ /* 0x000ff6000fffe03f */
[----:B------:R-:W-:Y:S01]  /*38280*/  STL.64 [R1+0x4b0], R24 ;  /* 0x0004b01801007387 */ /* 0x000fe20000100a00 */
[----:B------:R0:W-:Y:S02]  /*38290*/  STL.64 [R1+0x4b8], R26 ;  /* 0x0004b81a01007387 */ /* 0x0001e40000100a00 */
[----:B0-----:R-:W-:Y:S02]  /*382a0*/  IMAD.MOV.U32 R27, RZ, RZ, R8 ;  /* 0x000000ffff1b7224 */ /* 0x001fe400078e0008 */
[----:B------:R-:W4:Y:S02]  /*382b0*/  LDL.LU.64 R8, [R1+0x1e10] ;  /* 0x001e100001087983 */ /* 0x000f240000300a00 */
[C---:B----4-:R-:W-:Y:S01]  /*382c0*/  HMMA.16816.F32 R12, R16.reuse, R8, R12 ;  /* 0x00000008100c723c */ /* 0x050fe2000000180c */
[----:B------:R-:W-:Y:S02]  /*382d0*/  IMAD.MOV.U32 R2, RZ, RZ, R8 ;  /* 0x000000ffff027224 */ /* 0x000fe400078e0008 */
[----:B------:R-:W-:Y:S11]  /*382e0*/  IMAD.MOV.U32 R26, RZ, RZ, R9 ;  /* 0x000000ffff1a7224 */ /* 0x000ff600078e0009 */
[----:B------:R-:W-:Y:S09]  /*382f0*/  @!UPT UIADD3 URZ, URZ, URZ, URZ ;  /* 0x0000003f3f3ff290 */ /* 0x000ff2000fffe03f */
[----:B------:R-:W-:Y:S01]  /*38300*/  STL.64 [R1+0x4a0], R12 ;  /* 0x0004a00c01007387 */ /* 0x000fe20000100a00 */
[----:B------:R0:W-:Y:S03]  /*38310*/  STL.64 [R1+0x4a8], R14 ;  /* 0x0004a80e01007387 */ /* 0x0001e60000100a00 */
        /* <DEDUP_REMOVED lines=16> */
[----:B------:R0:W-:Y:S01]  /*38420*/  STL.64 [R1+0x480], R12 ;  /* 0x0004800c01007387 */ /* 0x0001e20000100a00 */
[----:B------:R-:W-:Y:S03]  /*38430*/  STL.64 [R1+0x488], R14 ;  /* 0x0004880e01007387 */ /* 0x000fe60000100a00 */
        /* <DEDUP_REMOVED lines=8> */
[----:B0-----:R-:W4:Y:S01]  /*384c0*/  LDL.LU.64 R8, [R1+0x1dc0] ;  /* 0x001dc00001087983 */ /* 0x001f220000300a00 */
[----:B-1----:R-:W-:Y:S02]  /*384d0*/  IMAD.MOV.U32 R11, RZ, RZ, R12 ;  /* 0x000000ffff0b7224 */ /* 0x002fe400078e000c */
[----:B------:R-:W-:Y:S02]  /*384e0*/  IMAD.MOV.U32 R10, RZ, RZ, R13 ;  /* 0x000000ffff0a7224 */ /* 0x000fe400078e000d */
[----:B------:R-:W2:Y:S01]  /*384f0*/  LDL.LU.64 R14, [R1+0x1db8] ;  /* 0x001db800010e7983 */ /* 0x000ea20000300a00 */
[----:B------:R-:W3:Y:S02]  /*38500*/  LDL.LU.64 R12, [R1+0x1db0] ;  /* 0x001db000010c7983 */ /* 0x000ee40000300a00 */
[C---:B---3--:R-:W-:Y:S11]  /*38510*/  HMMA.16816.F32 R20, R16.reuse, R12, R20 ;  /* 0x0000000c1014723c */ /* 0x048ff60000001814 */
[----:B------:R-:W-:Y:S11]  /*38520*/  @!UPT UIADD3 URZ, URZ, URZ, URZ ;  /* 0x0000003f3f3ff290 */ /* 0x000ff6000fffe03f */
[----:B------:R-:W-:Y:S01]  /*38530*/  @!UPT UIADD3 URZ, URZ, URZ, URZ ;  /* 0x0000003f3f3ff290 */ /* 0x000fe2000fffe03f */
[----:B------:R-:W-:Y:S01]  /*38540*/  STL.64 [R1+0x460], R20 ;  /* 0x0004601401007387 */ /* 0x000fe20000100a00 */
[----:B------:R0:W-:Y:S03]  /*38550*/  STL.64 [R1+0x468], R22 ;  /* 0x0004681601007387 */ /* 0x0001e60000100a00 */
[----:B0-----:R-:W4:Y:S01]  /*38560*/  LDL.LU.64 R22, [R1+0x1da8] ;  /* 0x001da80001167983 */ /* 0x001f220000300a00 */
[----:B------:R-:W4:Y:S02]  /*38570*/  LDL.LU.64 R20, [R1+0x1da0] ;  /* 0x001da00001147983 */ /* 0x000f240000300a00 */
[----:B--2---:R-:W-:Y:S02]  /*38580*/  STL.64 [R1+0x1c70], R14 ;  /* 0x001c700e01007387 */ /* 0x004fe40000100a00 */
[----:B------:R0:W-:Y:S02]  /*38590*/  STL.64 [R1+0x1c68], R12 ;  /* 0x001c680c01007387 */ /* 0x0001e40000100a00 */
[----:B0-----:R-:W2:Y:S04]  /*385a0*/  LDL R12, [R1+0xc0] ;  /* 0x0000c000010c7983 */ /* 0x001ea80000100800 */
[----:B------:R-:W2:Y:S01]  /*385b0*/  LDL R13, [R1+0xc4] ;  /* 0x0000c400010d7983 */ /* 0x000ea20000100800 */
[C---:B----4-:R-:W-:Y:S11]  /*385c0*/  HMMA.16816.F32 R20, R16.reuse, R8, R20 ;  /* 0x000000081014723c */ /* 0x050ff60000001814 */
[----:B------:R-:W-:Y:S11]  /*385d0*/  @!UPT UIADD3 URZ, URZ, URZ, URZ ;  /* 0x0000003f3f3ff290 */ /* 0x000ff6000fffe03f */
[----:B------:R-:W-:Y:S01]  /*385e0*/  @!UPT UIADD3 URZ, URZ, URZ, URZ ;  /* 0x0000003f3f3ff290 */ /* 0x000fe2000fffe03f */
[----:B------:R-:W-:Y:S01]  /*385f0*/  STL.64 [R1+0x450], R20 ;  /* 0x0004501401007387 */ /* 0x000fe20000100a00 */
[----:B------:R0:W-:Y:S03]  /*38600*/  STL.64 [R1+0x458], R22 ;  /* 0x0004581601007387 */ /* 0x0001e60000100a00 */
[----:B0-----:R-:W3:Y:S01]  /*38610*/  LDL.LU.64 R22, [R1+0x1d98] ;  /* 0x001d980001167983 */ /* 0x001ee20000300a00 */
[----:B------:R-:W3:Y:S02]  /*38620*/  LDL.LU.64 R20, [R1+0x1d90] ;  /* 0x001d900001147983 */ /* 0x000ee40000300a00 */
[----:B------:R-:W-:Y:S01]  /*38630*/  STL.64 [R1+0x1c78], R8 ;  /* 0x001c780801007387 */ /* 0x000fe20000100a00 */
[----:B---3--:R-:W-:Y:S01]  /*38640*/  HMMA.16816.F32 R16, R16, R4, R20 ;  /* 0x000000041010723c */ /* 0x008fe20000001814 */
[----:B------:R-:W2:Y:S01]  /*38650*/  LDL.LU.64 R22, [R1+0x1d88] ;  /* 0x001d880001167983 */ /* 0x000ea20000300a00 */
[----:B------:R-:W2:Y:S11]  /*38660*/  LDL.LU.64 R20, [R1+0x1d80] ;  /* 0x001d800001147983 */ /* 0x000eb60000300a00 */
[----:B------:R-:W-:Y:S10]  /*38670*/  @!UPT UIADD3 URZ, URZ, URZ, URZ ;  /* 0x0000003f3f3ff290 */ /* 0x000ff4000fffe03f */
[----:B------:R0:W-:Y:S01]  /*38680*/  STL.64 [R1+0x2e0], R16 ;  /* 0x0002e01001007387 */ /* 0x0001e20000100a00 */
[----:B------:R1:W-:Y:S03]  /*38690*/  STL.64 [R1+0x2e8], R18 ;  /* 0x0002e81201007387 */ /* 0x0003e60000100a00 */
[----:B0-----:R-:W2:Y:S01]  /*386a0*/  LDL.LU R16, [R1+0x440] ;  /* 0x0004400001107983 */ /* 0x001ea20000300800 */
[----:B------:R-:W2:Y:S02]  /*386b0*/  LDL.LU R17, [R1+0x444] ;  /* 0x0004440001117983 */ /* 0x000ea40000300800 */
[----:B-1----:R-:W2:Y:S02]  /*386c0*/  LDL.LU R18, [R1+0x448] ;  /* 0x0004480001127983 */ /* 0x002ea40000300800 */
[----:B------:R-:W2:Y:S01]  /*386d0*/  LDL.LU R19, [R1+0x44c] ;  /* 0x00044c0001137983 */ /* 0x000ea20000300800 */
[----:B------:R-:W-:Y:S01]  /*386e0*/  STL.64 [R1+0x1d48], R4 ;  /* 0x001d480401007387 */ /* 0x000fe20000100a00 */
[----:B--2---:R-:W-:Y:S07]  /*386f0*/  HMMA.16816.F32 R16, R20, R12, R16 ;  /* 0x0000000c1410723c */ /* 0x004fee0000001810 */
[----:B------:R-:W-:-:S02]  /*38700*/  IMAD.MOV.U32 R12, RZ, RZ, R11 ;  /* 0x000000ffff0c7224 */ /* 0x000fc400078e000b */
[----:B------:R-:W-:Y:S11]  /*38710*/  IMAD.MOV.U32 R13, RZ, RZ, R10 ;  /* 0x000000ffff0d7224 */ /* 0x000ff600078e000a */
[----:B------:R-:W-:Y:S03]  /*38720*/  @!UPT UIADD3 URZ, URZ, URZ, URZ ;  /* 0x0000003f3f3ff290 */ /* 0x000fe6000fffe03f */
[----:B------:R0:W-:Y:S01]  /*38730*/  STL.64 [R1+0x440], R16 ;  /* 0x0004401001007387 */ /* 0x0001e20000100a00 */
[----:B------:R-:W-:Y:S02]  /*38740*/  STL.64 [R1+0x448], R18 ;  /* 0x0004481201007387 */ /* 0x000fe40000100a00 */
[----:B------:R1:W-:Y:S02]  /*38750*/  STL.64 [R1+0x1c80], R12 ;  /* 0x001c800c01007387 */ /* 0x0003e40000100a00 */
[----:B------:R-:W2:Y:S01]  /*38760*/  LDL.LU R8, [R1+0x380] ;  /* 0x0003800001087983 */ /* 0x000ea20000300800 */
[----:B------:R-:W2:Y:S01]  /*38770*/  LDL.LU R9, [R1+0x384] ;  /* 0x0003840001097983 */ /* 0x000ea20000300800 */
[----:B------:R-:W3:Y:S02]  /*38780*/  LDL.LU R10, [R1+0x388] ;  /* 0x00038800010a7983 */ /* 0x000ee40000300800 */
[----:B------:R-:W3:Y:S02]  /*38790*/  LDL.LU R11, [R1+0x38c] ;  /* 0x00038c00010b7983 */ /* 0x000ee40000300800 */
[----:B0-----:R-:W-:-:S02]  /*387a0*/  IMAD.MOV.U32 R16, RZ, RZ, R28 ;  /* 0x000000ffff107224 */ /* 0x001fc400078e001c */
[----:B------:R-:W-:Y:S01]  /*387b0*/  IMAD.MOV.U32 R17, RZ, RZ, R24 ;  /* 0x000000ffff117224 */ /* 0x000fe200078e0018 */
[----:B------:R-:W4:Y:S01]  /*387c0*/  LDL.LU R28, [R1+0x1d78] ;  /* 0x001d7800011c7983 */ /* 0x000f220000300800 */
[----:B------:R-:W4:Y:S02]  /*387d0*/  LDL.LU R24, [R1+0x1d74] ;  /* 0x001d740001187983 */ /* 0x000f240000300800 */
[----:B-1----:R-:W-:Y:S01]  /*387e0*/  IMAD.MOV.U32 R12, RZ, RZ, R25 ;  /* 0x000000ffff0c7224 */ /* 0x002fe200078e0019 */
[----:B------:R0:W-:Y:S01]  /*387f0*/  STL.64 [R1+0x1ca0], R16 ;  /* 0x001ca01001007387 */ /* 0x0001e20000100a00 */
[----:B------:R-:W-:Y:S02]  /*38800*/  IMAD.MOV.U32 R13, RZ, RZ, R0 ;  /* 0x000000ffff0d7224 */ /* 0x000fe400078e0000 */
[----:B0-----:R-:W-:Y:S02]  /*38810*/  IMAD.MOV.U32 R16, RZ, RZ, R2 ;  /* 0x000000ffff107224 */ /* 0x001fe400078e0002 */
[----:B------:R-:W-:Y:S01]  /*38820*/  IMAD.MOV.U32 R17, RZ, RZ, R26 ;  /* 0x000000ffff117224 */ /* 0x000fe200078e001a */
[----:B---3--:R-:W-:Y:S01]  /*38830*/  STL.64 [R1+0x1c90], R10 ;  /* 0x001c900a01007387 */ /* 0x008fe20000100a00 */
[----:B--2---:R-:W-:Y:S02]  /*38840*/  STL.64 [R1+0x1c88], R8 ;  /* 0x001c880801007387 */ /* 0x004fe40000100a00 */
[----:B------:R-:W2:Y:S02]  /*38850*/  LDL.LU R25, [R1+0x1d70] ;  /* 0x001d700001197983 */ /* 0x000ea40000300800 */
[----:B------:R-:W3:Y:S01]  /*38860*/  LDL.LU R0, [R1+0x1d6c] ;  /* 0x001d6c0001007983 */ /* 0x000ee20000300800 */
[----:B------:R-:W2:Y:S01]  /*38870*/  LDL.LU R2, [R1+0x1d68] ;  /* 0x001d680001027983 */ /* 0x000ea20000300800 */
[----:B------:R-:W2:Y:S02]  /*38880*/  LDL.LU R26, [R1+0x1d64] ;  /* 0x001d6400011a7983 */ /* 0x000ea40000300800 */
[----:B------:R-:W-:Y:S02]  /*38890*/  STL.64 [R1+0x1cb8], R16 ;  /* 0x001cb81001007387 */ /* 0x000fe40000100a00 */
[----:B------:R0:W-:Y:S02]  /*388a0*/  STL.64 [R1+0x1c98], R12 ;  /* 0x001c980c01007387 */ /* 0x0001e40000100a00 */
        /* <DEDUP_REMOVED lines=17> */
[----:B------:R-:W3:Y:S04]  /*389c0*/  LDL.LU R7, [R1+0x1d58] ;  /* 0x001d580001077983 */ /* 0x000ee80000300800 */
[----:B------:R-:W-:Y:S04]  /*389d0*/  STL.64 [R1+0x1ce8], R16 ;  /* 0x001ce81001007387 */ /* 0x000fe80000100a00 */
[----:B--2---:R-:W-:Y:S01]  /*389e0*/  STL.64 [R1+0x1cc8], R14 ;  /* 0x001cc80e01007387 */ /* 0x004fe20000100a00 */
[----:B------:R0:W-:Y:S03]  /*389f0*/  STL.64 [R1+0x1cc0], R12 ;  /* 0x001cc00c01007387 */ /* 0x0001e60000100a00 */
[----:B0-----:R-:W2:Y:S01]  /*38a00*/  LDL.LU R12, [R1+0x3c0] ;  /* 0x0003c000010c7983 */ /* 0x001ea20000300800 */
[----:B------:R-:W2:Y:S02]  /*38a10*/  LDL.LU R13, [R1+0x3c4] ;  /* 0x0003c400010d7983 */ /* 0x000ea40000300800 */
[----:B------:R-:W2:Y:S02]  /*38a20*/  LDL.LU R14, [R1+0x3c8] ;  /* 0x0003c800010e7983 */ /* 0x000ea40000300800 */
[----:B------:R-:W2:Y:S02]  /*38a30*/  LDL.LU R15, [R1+0x3cc] ;  /* 0x0003cc00010f7983 */ /* 0x000ea40000300800 */
[----:B----4-:R-:W-:-:S02]  /*38a40*/  IMAD.MOV.U32 R16, RZ, RZ, R28 ;  /* 0x000000ffff107224 */ /* 0x010fc400078e001c */
[----:B------:R-:W-:-:S05]  /*38a50*/  IMAD.MOV.U32 R17, RZ, RZ, R3 ;  /* 0x000000ffff117224 */ /* 0x000fca00078e0003 */
[----:B------:R0:W-:Y:S02]  /*38a60*/  STL.64 [R1+0x1d00], R16 ;  /* 0x001d001001007387 */ /* 0x0001e40000100a00 */
[----:B0-----:R-:W-:Y:S02]  /*38a70*/  IMAD.MOV.U32 R16, RZ, RZ, R25 ;  /* 0x000000ffff107224 */ /* 0x001fe400078e0019 */
[----:B------:R-:W-:Y:S02]  /*38a80*/  IMAD.MOV.U32 R17, RZ, RZ, R24 ;  /* 0x000000ffff117224 */ /* 0x000fe400078e0018 */
[----:B---3--:R-:W-:Y:S02]  /*38a90*/  IMAD.MOV.U32 R24, RZ, RZ, R27 ;  /* 0x000000ffff187224 */ /* 0x008fe400078e001b */
[----:B------:R-:W-:Y:S01]  /*38aa0*/  IMAD.MOV.U32 R25, RZ, RZ, R26 ;  /* 0x000000ffff197224 */ /* 0x000fe200078e001a */
[----:B--2---:R-:W-:Y:S01]  /*38ab0*/  STL.64 [R1+0x1ce0], R14 ;  /* 0x001ce00e01007387 */ /* 0x004fe20000100a00 */
[----:B------:R0:W-:Y:S03]  /*38ac0*/  STL.64 [R1+0x1cd8], R12 ;  /* 0x001cd80c01007387 */ /* 0x0001e60000100a00 */
[----:B0-----:R-:W2:Y:S01]  /*38ad0*/  LDL.LU R12, [R1+0x3d0] ;  /* 0x0003d000010c7983 */ /* 0x001ea20000300800 */
[----:B------:R-:W2:Y:S02]  /*38ae0*/  LDL.LU R13, [R1+0x3d4] ;  /* 0x0003d400010d7983 */ /* 0x000ea40000300800 */
[----:B------:R-:W3:Y:S02]  /*38af0*/  LDL.LU R14, [R1+0x3d8] ;  /* 0x0003d800010e7983 */ /* 0x000ee40000300800 */
[----:B------:R-:W3:Y:S01]  /*38b00*/  LDL.LU R15, [R1+0x3dc] ;  /* 0x0003dc00010f7983 */ /* 0x000ee20000300800 */
[----:B------:R0:W-:Y:S04]  /*38b10*/  STL.64 [R1+0x1d50], R24 ;  /* 0x001d501801007387 */ /* 0x0001e80000100a00 */
[----:B0-----:R-:W4:Y:S01]  /*38b20*/  LDL.LU R24, [R1+0x430] ;  /* 0x0004300001187983 */ /* 0x001f220000300800 */
[----:B------:R-:W4:Y:S02]  /*38b30*/  LDL.LU R25, [R1+0x434] ;  /* 0x0004340001197983 */ /* 0x000f240000300800 */
[----:B------:R-:W4:Y:S02]  /*38b40*/  LDL.LU R26, [R1+0x438] ;  /* 0x00043800011a7983 */ /* 0x000f240000300800 */
[----:B------:R-:W4:Y:S01]  /*38b50*/  LDL.LU R27, [R1+0x43c] ;  /* 0x00043c00011b7983 */ /* 0x000f220000300800 */
[----:B------:R0:W-:Y:S04]  /*38b60*/  STL.64 [R1+0x1d18], R16 ;  /* 0x001d181001007387 */ /* 0x0001e80000100a00 */
        /* <DEDUP_REMOVED lines=23> */
[----:B------:R-:W-:-:S07]  /*38ce0*/  IMAD.MOV.U32 R5, RZ, RZ, R6 ;  /* 0x000000ffff057224 */ /* 0x000fce00078e0006 */
[----:B----4-:R-:W-:Y:S01]  /*38cf0*/  HMMA.16816.F32 R4, R20, R4, R24 ;  /* 0x000000041404723c */ /* 0x010fe20000001818 */
[----:B--2---:R-:W-:Y:S01]  /*38d00*/  STL.64 [R1+0x1d10], R14 ;  /* 0x001d100e01007387 */ /* 0x004fe20000100a00 */
[----:B---3--:R0:W-:Y:S03]  /*38d10*/  STL.64 [R1+0x1d08], R12 ;  /* 0x001d080c01007387 */ /* 0x0081e60000100a00 */
[----:B0-----:R-:W2:Y:S01]  /*38d20*/  LDL.LU R12, [R1+0x3f0] ;  /* 0x0003f000010c7983 */ /* 0x001ea20000300800 */
[----:B------:R-:W2:Y:S02]  /*38d30*/  LDL.LU R13, [R1+0x3f4] ;  /* 0x0003f400010d7983 */ /* 0x000ea40000300800 */
[----:B------:R-:W2:Y:S02]  /*38d40*/  LDL.LU R14, [R1+0x3f8] ;  /* 0x0003f800010e7983 */ /* 0x000ea40000300800 */
[----:B------:R-:W2:Y:S01]  /*38d50*/  LDL.LU R15, [R1+0x3fc] ;  /* 0x0003fc00010f7983 */ /* 0x000ea20000300800 */
[----:B------:R-:W3:Y:S01]  /*38d60*/  LDL.LU R8, [R1+0x390] ;  /* 0x0003900001087983 */ /* 0x000ee20000300800 */
[----:B------:R-:W3:Y:S02]  /*38d70*/  LDL.LU R9, [R1+0x394] ;  /* 0x0003940001097983 */ /* 0x000ee40000300800 */
[----:B------:R-:W3:Y:S02]  /*38d80*/  LDL.LU R10, [R1+0x398] ;  /* 0x00039800010a7983 */ /* 0x000ee40000300800 */
[----:B------:R-:W3:Y:S01]  /*38d90*/  LDL.LU R11, [R1+0x39c] ;  /* 0x00039c00010b7983 */ /* 0x000ee20000300800 */
[----:B------:R-:W4:Y:S06]  /*38da0*/  LDL.LU.64 R24, [R1+0x1d50] ;  /* 0x001d500001187983 */ /* 0x000f2c0000300a00 */
[----:B------:R-:W-:Y:S02]  /*38db0*/  STL [R1+0x434], R5 ;  /* 0x0004340501007387 */ /* 0x000fe40000100800 */
[----:B------:R0:W-:Y:S02]  /*38dc0*/  STL.64 [R1+0x438], R6 ;  /* 0x0004380601007387 */ /* 0x0001e40000100a00 */
[----:B0-----:R-:W-:-:S02]  /*38dd0*/  IMAD.MOV.U32 R7, RZ, RZ, R4 ;  /* 0x000000ffff077224 */ /* 0x001fc400078e0004 */
[----:B------:R-:W2:Y:S03]  /*38de0*/  LDL.LU.64 R4, [R1+0x1d48] ;  /* 0x001d480001047983 */ /* 0x000ea60000300a00 */
[----:B------:R-:W-:Y:S01]  /*38df0*/  STL [R1+0x18f0], R7 ;  /* 0x0018f00701007387 */ /* 0x000fe20000100800 */
[C---:B----4-:R-:W-:Y:S01]  /*38e00*/  HMMA.16816.F32 R24, R20.reuse, R24, R16 ;  /* 0x000000181418723c */ /* 0x050fe20000001810 */
[----:B------:R-:W4:Y:S01]  /*38e10*/  LDL.LU.64 R18, [R1+0x1d40] ;  /* 0x001d400001127983 */ /* 0x000f220000300a00 */
[----:B------:R-:W4:Y:S11]  /*38e20*/  LDL.LU.64 R16, [R1+0x1d38] ;  /* 0x001d380001107983 */ /* 0x000f360000300a00 */
[----:B------:R-:W-:Y:S10]  /*38e30*/  @!UPT UIADD3 URZ, URZ, URZ, URZ ;  /* 0x0000003f3f3ff290 */ /* 0x000ff4000fffe03f */
[----:B------:R0:W-:Y:S01]  /*38e40*/  STL.64 [R1+0x420], R24 ;  /* 0x0004201801007387 */ /* 0x0001e20000100a00 */
[----:B------:R-:W-:Y:S03]  /*38e50*/  STL.64 [R1+0x428], R26 ;  /* 0x0004281a01007387 */ /* 0x000fe60000100a00 */
[----:B0-----:R-:W4:Y:S02]  /*38e60*/  LDL.LU.64 R24, [R1+0x1d30] ;  /* 0x001d300001187983 */ /* 0x001f240000300a00 */
[----:B----4-:R-:W-:Y:S11]  /*38e70*/  HMMA.16816.F32 R16, R20, R24, R16 ;  /* 0x000000181410723c */ /* 0x010ff60000001810 */
[----:B------:R-:W-:Y:S11]  /*38e80*/  @!UPT UIADD3 URZ, URZ, URZ, URZ ;  /* 0x0000003f3f3ff290 */ /* 0x000ff6000fffe03f */
[----:B------:R-:W-:Y:S01]  /*38e90*/  @!UPT UIADD3 URZ, URZ, URZ, URZ ;  /* 0x0000003f3f3ff290 */ /* 0x000fe2000fffe03f */
[----:B------:R-:W-:Y:S01]  /*38ea0*/  STL [R1+0x414], R17 ;  /* 0x0004141101007387 */ /* 0x000fe20000100800 */
[----:B------:R0:W-:Y:S02]  /*38eb0*/  STL [R1+0x418], R18 ;  /* 0x0004181201007387 */ /* 0x0001e40000100800 */
[----:B------:R-:W-:Y:S02]  /*38ec0*/  IMAD.MOV.U32 R6, RZ, RZ, R19 ;  /* 0x000000ffff067224 */ /* 0x000fe400078e0013 */
[----:B------:R-:W-:Y:S01]  /*38ed0*/  IMAD.MOV.U32 R7, RZ, RZ, R16 ;  /* 0x000000ffff077224 */ /* 0x000fe200078e0010 */
[----:B0-----:R-:W4:Y:S01]  /*38ee0*/  LDL.LU.64 R18, [R1+0x1d28] ;  /* 0x001d280001127983 */ /* 0x001f220000300a00 */
[----:B------:R-:W4:Y:S02]  /*38ef0*/  LDL.LU.64 R16, [R1+0x1d20] ;  /* 0x001d200001107983 */ /* 0x000f240000300a00 */
[----:B------:R0:W-:Y:S02]  /*38f00*/  STL.64 [R1+0x1c58], R24 ;  /* 0x001c581801007387 */ /* 0x0001e40000100a00 */
[----:B0-----:R-:W3:Y:S01]  /*38f10*/  LDL.LU R24, [R1+0x370] ;  /* 0x0003700001187983 */ /* 0x001ee20000300800 */
[----:B------:R-:W3:Y:S02]  /*38f20*/  LDL.LU R25, [R1+0x374] ;  /* 0x0003740001197983 */ /* 0x000ee40000300800 */
[----:B------:R-:W3:Y:S02]  /*38f30*/  LDL.LU R26, [R1+0x378] ;  /* 0x00037800011a7983 */ /* 0x000ee40000300800 */
[----:B------:R-:W3:Y:S01]  /*38f40*/  LDL.LU R27, [R1+0x37c] ;  /* 0x00037c00011b7983 */ /* 0x000ee20000300800 */
[----:B------:R-:W-:Y:S01]  /*38f50*/  STL [R1+0x1b48], R6 ;  /* 0x001b480601007387 */ /* 0x000fe20000100800 */
[----:B------:R-:W-:Y:S02]  /*38f60*/  STL [R1+0x1b44], R7 ;  /* 0x001b440701007387 */ /* 0x000fe40000100800 */
[----:B--2---:R0:W-:Y:S02]  /*38f70*/  STL.64 [R1+0x1c60], R4 ;  /* 0x001c600401007387 */ /* 0x0041e40000100a00 */
[----:B0-----:R-:W-:-:S02]  /*38f80*/  IMAD.MOV.U32 R4, RZ, RZ, R2 ;  /* 0x000000ffff047224 */ /* 0x001fc400078e0002 */
[----:B------:R-:W-:-:S07]  /*38f90*/  IMAD.MOV.U32 R5, RZ, RZ, R0 ;  /* 0x000000ffff057224 */ /* 0x000fce00078e0000 */
[C---:B----4-:R-:W-:Y:S01]  /*38fa0*/  HMMA.16816.F32 R4, R20.reuse, R4, R16 ;  /* 0x000000041404723c */ /* 0x050fe20000001810 */
[----:B------:R-:W2:Y:S11]  /*38fb0*/  LDL.LU.64 R16, [R1+0x1d18] ;  /* 0x001d180001107983 */ /* 0x000eb60000300a00 */
[----:B------:R-:W-:Y:S11]  /*38fc0*/  @!UPT UIADD3 URZ, URZ, URZ, URZ ;  /* 0x0000003f3f3ff290 */ /* 0x000ff6000fffe03f */
[----:B------:R0:W-:Y:S01]  /*38fd0*/  STL.64 [R1+0x400], R4 ;  /* 0x0004000401007387 */ /* 0x0001e20000100a00 */
[----:B------:R1:W-:Y:S03]  /*38fe0*/  STL.64 [R1+0x408], R6 ;  /* 0x0004080601007387 */ /* 0x0003e60000100a00 */
[----:B0-----:R-:W4:Y:S01]  /*38ff0*/  LDL.LU R4, [R1+0x360] ;  /* 0x0003600001047983 */ /* 0x001f220000300800 */
[----:B------:R-:W4:Y:S02]  /*39000*/  LDL.LU R5, [R1+0x364] ;  /* 0x0003640001057983 */ /* 0x000f240000300800 */
[----:B-1----:R-:W4:Y:S02]  /*39010*/  LDL.LU R6, [R1+0x368] ;  /* 0x0003680001067983 */ /* 0x002f240000300800 */
[----:B------:R-:W4:Y:S01]  /*39020*/  LDL.LU R7, [R1+0x36c] ;  /* 0x00036c0001077983 */ /* 0x000f220000300800 */
        /* <DEDUP_REMOVED lines=43> */
[----:B------:R-:W2:Y:S01]  /*392e0*/  LDL.LU R19, [R1+0x2dc] ;  /* 0x0002dc0001137983 */ /* 0x000ea20000300800 */
[C---:B---3--:R-:W-:Y:S01]  /*392f0*/  HMMA.16816.F32 R12, R20.reuse, R12, R8 ;  /* 0x0000000c140c723c */ /* 0x048fe20000001808 */
[----:B------:R-:W3:Y:S01]  /*39300*/  LDL.LU.64 R10, [R1+0x1c90] ;  /* 0x001c9000010a7983 */ /* 0x000ee20000300a00 */
[----:B------:R-:W3:Y:S11]  /*39310*/  LDL.LU.64 R8, [R1+0x1c88] ;  /* 0x001c880001087983 */ /* 0x000ef60000300a00 */
[----:B------:R-:W-:Y:S10]  /*39320*/  @!UPT UIADD3 URZ, URZ, URZ, URZ ;  /* 0x0000003f3f3ff290 */ /* 0x000ff4000fffe03f */
[----:B------:R0:W-:Y:S01]  /*39330*/  STL.64 [R1+0x390], R12 ;  /* 0x0003900c01007387 */ /* 0x0001e20000100a00 */
[----:B------:R3:W-:Y:S03]  /*39340*/  STL.64 [R1+0x398], R14 ;  /* 0x0003980e01007387 */ /* 0x0007e60000100a00 */
[----:B0-----:R-:W3:Y:S02]  /*39350*/  LDL.LU.64 R12, [R1+0x1c80] ;  /* 0x001c8000010c7983 */ /* 0x001ee40000300a00 */
[C---:B---3--:R-:W-:Y:S02]  /*39360*/  HMMA.16816.F32 R12, R20.reuse, R12, R8 ;  /* 0x0000000c140c723c */ /* 0x048fe40000001808 */
[----:B------:R-:W4:Y:S11]  /*39370*/  LDL.LU.64 R8, [R1+0x1c78] ;  /* 0x001c780001087983 */ /* 0x000f360000300a00 */
[----:B------:R-:W-:Y:S10]  /*39380*/  @!UPT UIADD3 URZ, URZ, URZ, URZ ;  /* 0x0000003f3f3ff290 */ /* 0x000ff4000fffe03f */
[----:B------:R-:W-:Y:S01]  /*39390*/  STL.64 [R1+0x380], R12 ;  /* 0x0003800c01007387 */ /* 0x000fe20000100a00 */
[----:B------:R0:W-:Y:S03]  /*393a0*/  STL.64 [R1+0x388], R14 ;  /* 0x0003880e01007387 */ /* 0x0001e60000100a00 */
[----:B0-----:R-:W3:Y:S01]  /*393b0*/  LDL.LU.64 R14, [R1+0x1c70] ;  /* 0x001c7000010e7983 */ /* 0x001ee20000300a00 */
[----:B------:R-:W2:Y:S02]  /*393c0*/  LDL.LU.64 R12, [R1+0x1c68] ;  /* 0x001c6800010c7983 */ /* 0x000ea40000300a00 */
[C---:B--2---:R-:W-:Y:S01]  /*393d0*/  HMMA.16816.F32 R24, R20.reuse, R12, R24 ;  /* 0x0000000c1418723c */ /* 0x044fe20000001818 */
[----:B---3--:R-:W-:Y:S01]  /*393e0*/  STL.64 [R1+0x1b88], R14 ;  /* 0x001b880e01007387 */ /* 0x008fe20000100a00 */
[----:B------:R0:W-:Y:S11]  /*393f0*/  STL.64 [R1+0x1b80], R12 ;  /* 0x001b800c01007387 */ /* 0x0001f60000100a00 */
[----:B------:R-:W-:Y:S10]  /*39400*/  @!UPT UIADD3 URZ, URZ, URZ, URZ ;  /* 0x0000003f3f3ff290 */ /* 0x000ff4000fffe03f */
[----:B------:R1:W-:Y:S01]  /*39410*/  STL.64 [R1+0x370], R24 ;  /* 0x0003701801007387 */ /* 0x0003e20000100a00 */
[----:B------:R2:W-:Y:S02]  /*39420*/  STL.64 [R1+0x378], R26 ;  /* 0x0003781a01007387 */ /* 0x0005e40000100a00 */
[----:B0-----:R-:W3:Y:S02]  /*39430*/  LDL.LU R12, [R1+0x290] ;  /* 0x00029000010c7983 */ /* 0x001ee40000300800 */
[----:B------:R-:W3:Y:S01]  /*39440*/  LDL.LU R13, [R1+0x294] ;  /* 0x00029400010d7983 */ /* 0x000ee20000300800 */
[----:B------:R-:W3:Y:S01]  /*39450*/  LDL.LU R14, [R1+0x298] ;  /* 0x00029800010e7983 */ /* 0x000ee20000300800 */
[----:B------:R-:W3:Y:S03]  /*39460*/  LDL.LU R15, [R1+0x29c] ;  /* 0x00029c00010f7983 */ /* 0x000ee60000300800 */
[----:B-1----:R-:W4:Y:S01]  /*39470*/  LDL.LU R24, [R1+0x2c0] ;  /* 0x0002c00001187983 */ /* 0x002f220000300800 */
[----:B------:R-:W4:Y:S02]  /*39480*/  LDL.LU R25, [R1+0x2c4] ;  /* 0x0002c40001197983 */ /* 0x000f240000300800 */
[----:B--2---:R-:W2:Y:S02]  /*39490*/  LDL.LU R26, [R1+0x2c8] ;  /* 0x0002c800011a7983 */ /* 0x004ea40000300800 */
[----:B------:R-:W2:Y:S01]  /*394a0*/  LDL.LU R27, [R1+0x2cc] ;  /* 0x0002cc00011b7983 */ /* 0x000ea20000300800 */
[----:B---3--:R-:W-:Y:S01]  /*394b0*/  STL.64 [R1+0x1c38], R14 ;  /* 0x001c380e01007387 */ /* 0x008fe20000100a00 */
[----:B------:R0:W-:Y:S03]  /*394c0*/  STL.64 [R1+0x1c30], R12 ;  /* 0x001c300c01007387 */ /* 0x0001e60000100a00 */
[----:B0-----:R-:W3:Y:S01]  /*394d0*/  LDL.LU.64 R12, [R1+0xa0] ;  /* 0x0000a000010c7983 */ /* 0x001ee20000300a00 */
[----:B----4-:R-:W-:Y:S03]  /*394e0*/  HMMA.16816.F32 R4, R20, R8, R4 ;  /* 0x000000081404723c */ /* 0x010fe60000001804 */
[----:B---3--:R0:W-:Y:S04]  /*394f0*/  STL.64 [R1+0x1c48], R12 ;  /* 0x001c480c01007387 */ /* 0x0081e80000100a00 */
[----:B0-----:R-:W3:Y:S04]  /*39500*/  LDL.LU.64 R12, [R1+0xb0] ;  /* 0x0000b000010c7983 */ /* 0x001ee80000300a00 */
[----:B------:R-:W0:Y:S04]  /*39510*/  S2R R2, SR_TID.X ;  /* 0x0000000000027919 */ /* 0x000e280000002100 */
[----:B---3--:R1:W-:Y:S04]  /*39520*/  STL.64 [R1+0x1c50], R12 ;  /* 0x001c500c01007387 */ /* 0x0083e80000100a00 */
[----:B-1----:R-:W2:Y:S04]  /*39530*/  LDL.LU.64 R12, [R1+0xc0] ;  /* 0x0000c000010c7983 */ /* 0x002ea80000300a00 */
[----:B------:R1:W-:Y:S02]  /*39540*/  STL.64 [R1+0x360], R4 ;  /* 0x0003600401007387 */ /* 0x0003e40000100a00 */
[----:B------:R-:W-:Y:S01]  /*39550*/  STL.64 [R1+0x368], R6 ;  /* 0x0003680601007387 */ /* 0x000fe20000100a00 */
[----:B-1----:R-:W3:Y:S01]  /*39560*/  LDL.LU.64 R4, [R1+0x1c60] ;  /* 0x001c600001047983 */ /* 0x002ee20000300a00 */
[----:B------:R-:W-:Y:S02]  /*39570*/  STL [R1+0x1b6c], R8 ;  /* 0x001b6c0801007387 */ /* 0x000fe40000100800 */
[----:B------:R1:W-:Y:S02]  /*39580*/  STL [R1+0x1b68], R9 ;  /* 0x001b680901007387 */ /* 0x0003e40000100800 */
[----:B-1----:R-:W4:Y:S01]  /*39590*/  LDL.LU.64 R8, [R1+0x80] ;  /* 0x0000800001087983 */ /* 0x002f220000300a00 */
[C---:B0-----:R-:W-:Y:S01]  /*395a0*/  LOP3.LUT R0, R2.reuse, 0x7, RZ, 0xc0, !PT ;  /* 0x0000000702007812 */ /* 0x041fe200078ec0ff */
[----:B------:R-:W-:-:S04]  /*395b0*/  IMAD.SHL.U32 R28, R2, 0x2, RZ ;  /* 0x00000002021c7824 */ /* 0x000fc800078e00ff */
[----:B------:R-:W-:Y:S02]  /*395c0*/  IMAD R0, R0, 0x90, RZ ;  /* 0x0000009000007824 */ /* 0x000fe400078e02ff */
[----:B------:R-:W-:-:S03]  /*395d0*/  IMAD.SHL.U32 R3, R2, 0x40, RZ ;  /* 0x0000004002037824 */ /* 0x000fc600078e00ff */
[C-C-:B------:R-:W-:Y:S01]  /*395e0*/  LOP3.LUT R2, R0.reuse, 0x10, R28.reuse, 0x78, !PT ;  /* 0x0000001000027812 */ /* 0x140fe200078e781c */
[----:B------:R-:W-:-:S04]  /*395f0*/  LOP3.LUT R0, R0, 0x10, R28, 0x78, !PT ;  /* 0x0000001000007812 */ /* 0x000fc800078e781c */
[----:B------:R-:W-:-:S04]  /*39600*/  LOP3.LUT R0, R0, 0x400, R3, 0xf8, !PT ;  /* 0x0000040000007812 */ /* 0x000fc800078ef803 */
[----:B------:R-:W-:Y:S02]  /*39610*/  LOP3.LUT R0, R0, 0x40, RZ, 0x3c, !PT ;  /* 0x0000004000007812 */ /* 0x000fe400078e3cff */
[----:B------:R-:W-:-:S04]  /*39620*/  LOP3.LUT R2, R2, 0x400, R3, 0xf8, !PT ;  /* 0x0000040002027812 */ /* 0x000fc800078ef803 */
[----:B------:R-:W-:Y:S01]  /*39630*/  LOP3.LUT R2, R2, 0x60, RZ, 0x3c, !PT ;  /* 0x0000006002027812 */ /* 0x000fe200078e3cff */
[----:B---3--:R-:W-:Y:S01]  /*39640*/  HMMA.16816.F32 R16, R20, R4, R16 ;  /* 0x000000041410723c */ /* 0x008fe20000001810 */
[----:B------:R-:W2:Y:S04]  /*39650*/  LDSM.16.MT88.4 R20, [R0+0x9000] ;  /* 0x009000000014783b */ /* 0x000ea80000004200 */
[----:B----4-:R0:W-:Y:S04]  /*39660*/  STL.64 [R1+0x1c40], R8 ;  /* 0x001c400801007387 */ /* 0x0101e80000100a00 */
[----:B0-----:R-:W3:Y:S01]  /*39670*/  LDL.LU R8, [R1+0x2a0] ;  /* 0x0002a00001087983 */ /* 0x001ee20000300800 */
[----:B------:R-:W3:Y:S02]  /*39680*/  LDL.LU R9, [R1+0x2a4] ;  /* 0x0002a40001097983 */ /* 0x000ee40000300800 */
[----:B------:R-:W3:Y:S02]  /*39690*/  LDL.LU R10, [R1+0x2a8] ;  /* 0x0002a800010a7983 */ /* 0x000ee40000300800 */
[----:B------:R-:W3:Y:S09]  /*396a0*/  LDL.LU R11, [R1+0x2ac] ;  /* 0x0002ac00010b7983 */ /* 0x000ef20000300800 */
[----:B------:R-:W-:Y:S01]  /*396b0*/  STL.64 [R1+0x2d0], R16 ;  /* 0x0002d01001007387 */ /* 0x000fe20000100a00 */
[----:B------:R-:W-:Y:S02]  /*396c0*/  STL.64 [R1+0x2d8], R18 ;  /* 0x0002d81201007387 */ /* 0x000fe40000100a00 */
[----:B------:R-:W0:Y:S01]  /*396d0*/  LDSM.16.MT88.4 R16, [R2+0x9000] ;  /* 0x009000000210783b */ /* 0x000e220000004200 */
[----:B--2---:R-:W-:Y:S01]  /*396e0*/  HMMA.16816.F32 R24, R20, R12, R24 ;  /* 0x0000000c1418723c */ /* 0x004fe20000001818 */
[----:B------:R1:W-:Y:S02]  /*396f0*/  STL [R1+0x1b50], R4 ;  /* 0x001b500401007387 */ /* 0x0003e40000100800 */
[----:B------:R2:W-:Y:S02]  /*39700*/  STL [R1+0x1b4c], R5 ;  /* 0x001b4c0501007387 */ /* 0x0005e40000100800 */
[----:B-1----:R-:W4:Y:S01]  /*39710*/  LDL.LU R4, [R1+0x280] ;  /* 0x0002800001047983 */ /* 0x002f220000300800 */
[----:B--2---:R-:W4:Y:S02]  /*39720*/  LDL.LU R5, [R1+0x284] ;  /* 0x0002840001057983 */ /* 0x004f240000300800 */
[----:B------:R-:W4:Y:S02]  /*39730*/  LDL.LU R6, [R1+0x288] ;  /* 0x0002880001067983 */ /* 0x000f240000300800 */
[----:B------:R-:W4:Y:S01]  /*39740*/  LDL.LU R7, [R1+0x28c] ;  /* 0x00028c0001077983 */ /* 0x000f220000300800 */
[----:B0-----:R-:W-:Y:S01]  /*39750*/  STL.64 [R1+0x1b28], R18 ;  /* 0x001b281201007387 */ /* 0x001fe20000100a00 */
[----:B------:R0:W-:Y:S03]  /*39760*/  STL.64 [R1+0x1b20], R16 ;  /* 0x001b201001007387 */ /* 0x0001e60000100a00 */
[----:B0-----:R-:W2:Y:S01]  /*39770*/  LDL.LU R16, [R1+0x2b0] ;  /* 0x0002b00001107983 */ /* 0x001ea20000300800 */
[----:B------:R-:W2:Y:S02]  /*39780*/  LDL.LU R17, [R1+0x2b4] ;  /* 0x0002b40001117983 */ /* 0x000ea40000300800 */
[----:B------:R-:W2:Y:S02]  /*39790*/  LDL.LU R18, [R1+0x2b8] ;  /* 0x0002b80001127983 */ /* 0x000ea40000300800 */
[----:B------:R-:W2:Y:S03]  /*397a0*/  LDL.LU R19, [R1+0x2bc] ;  /* 0x0002bc0001137983 */ /* 0x000ea60000300800 */
[----:B------:R0:W-:Y:S01]  /*397b0*/  STL.64 [R1+0x2c0], R24 ;  /* 0x0002c01801007387 */ /* 0x0001e20000100a00 */
[----:B------:R1:W-:Y:S03]  /*397c0*/  STL.64 [R1+0x2c8], R26 ;  /* 0x0002c81a01007387 */ /* 0x0003e60000100a00 */
[----:B0-----:R-:W2:Y:S01]  /*397d0*/  LDL.LU.64 R24, [R1+0x1c58] ;  /* 0x001c580001187983 */ /* 0x001ea20000300a00 */
[----:B-1----:R-:W-:-:S02]  /*397e0*/  IMAD.MOV.U32 R27, RZ, RZ, R12 ;  /* 0x000000ffff1b7224 */ /* 0x002fc400078e000c */
[----:B------:R-:W-:Y:S02]  /*397f0*/  IMAD.MOV.U32 R26, RZ, RZ, R13 ;  /* 0x000000ffff1a7224 */ /* 0x000fe400078e000d */
[----:B------:R-:W2:Y:S03]  /*39800*/  LDL.LU.64 R12, [R1+0x1c50] ;  /* 0x001c5000010c7983 */ /* 0x000ea60000300a00 */
[----:B------:R-:W-:Y:S02]  /*39810*/  STL [R1+0x1b58], R26 ;  /* 0x001b581a01007387 */ /* 0x000fe40000100800 */
[----:B------:R-:W-:Y:S01]  /*39820*/  STL [R1+0x1b54], R27 ;  /* 0x001b541b01007387 */ /* 0x000fe20000100800 */
[C---:B--2---:R-:W-:Y:S11]  /*39830*/  HMMA.16816.F32 R16, R20.reuse, R12, R16 ;  /* 0x0000000c1410723c */ /* 0x044ff60000001810 */
[----:B------:R-:W-:Y:S11]  /*39840*/  @!UPT UIADD3 URZ, URZ, URZ, URZ ;  /* 0x0000003f3f3ff290 */ /* 0x000ff6000fffe03f */
[----:B------:R-:W-:Y:S01]  /*39850*/  @!UPT UIADD3 URZ, URZ, URZ, URZ ;  /* 0x0000003f3f3ff290 */ /* 0x000fe2000fffe03f */
[----:B------:R0:W-:Y:S01]  /*39860*/  STL.64 [R1+0x2b0], R16 ;  /* 0x0002b01001007387 */ /* 0x0001e20000100a00 */
[----:B------:R1:W-:Y:S02]  /*39870*/  STL.64 [R1+0x2b8], R18 ;  /* 0x0002b81201007387 */ /* 0x0003e40000100a00 */
[----:B0-----:R-:W-:Y:S02]  /*39880*/  IMAD.MOV.U32 R17, RZ, RZ, R12 ;  /* 0x000000ffff117224 */ /* 0x001fe400078e000c */
[----:B------:R-:W-:Y:S02]  /*39890*/  IMAD.MOV.U32 R16, RZ, RZ, R13 ;  /* 0x000000ffff107224 */ /* 0x000fe400078e000d */
[----:B------:R-:W3:Y:S01]  /*398a0*/  LDL.LU.64 R12, [R1+0x1c48] ;  /* 0x001c4800010c7983 */ /* 0x000ee20000300a00 */
[----:B------:R-:W-:Y:S01]  /*398b0*/  STL [R1+0x1b5c], R17 ;  /* 0x001b5c1101007387 */ /* 0x000fe20000100800 */
[----:B---3--:R-:W-:Y:S01]  /*398c0*/  HMMA.16816.F32 R8, R20, R12, R8 ;  /* 0x0000000c1408723c */ /* 0x008fe20000001808 */
[----:B-1----:R-:W-:-:S02]  /*398d0*/  IMAD.MOV.U32 R19, RZ, RZ, R12 ;  /* 0x000000ffff137224 */ /* 0x002fc400078e000c */
[----:B------:R-:W-:Y:S11]  /*398e0*/  IMAD.MOV.U32 R18, RZ, RZ, R13 ;  /* 0x000000ffff127224 */ /* 0x000ff600078e000d */
[----:B------:R-:W-:Y:S09]  /*398f0*/  @!UPT UIADD3 URZ, URZ, URZ, URZ ;  /* 0x0000003f3f3ff290 */ /* 0x000ff2000fffe03f */
[----:B------:R0:W-:Y:S01]  /*39900*/  STL.64 [R1+0x2a0], R8 ;  /* 0x0002a00801007387 */ /* 0x0001e20000100a00 */
[----:B------:R-:W-:Y:S03]  /*39910*/  STL.64 [R1+0x2a8], R10 ;  /* 0x0002a80a01007387 */ /* 0x000fe60000100a00 */
[----:B0-----:R-:W4:Y:S01]  /*39920*/  LDL.LU.64 R8, [R1+0x1c40] ;  /* 0x001c400001087983 */ /* 0x001f220000300a00 */
[----:B------:R-:W2:Y:S02]  /*39930*/  LDL.LU.64 R14, [R1+0x1c38] ;  /* 0x001c3800010e7983 */ /* 0x000ea40000300a00 */
[----:B------:R-:W2:Y:S02]  /*39940*/  LDL.LU.64 R12, [R1+0x1c30] ;  /* 0x001c3000010c7983 */ /* 0x000ea40000300a00 */
[----:B------:R-:W-:Y:S01]  /*39950*/  STL.64 [R1+0x1bc0], R18 ;  /* 0x001bc01201007387 */ /* 0x000fe20000100a00 */
[----:B------:R2:W-:Y:S02]  /*39960*/  STL [R1+0x1bb8], R16 ;  /* 0x001bb81001007387 */ /* 0x0005e40000100800 */
[C---:B--2---:R-:W-:Y:S02]  /*39970*/  HMMA.16816.F32 R16, R20.reuse, R24, R12 ;  /* 0x000000181410723c */ /* 0x044fe4000000180c */
[----:B------:R-:W2:Y:S06]  /*39980*/  LDL.LU.64 R12, [R1] ;  /* 0x00000000010c7983 */ /* 0x000eac0000300a00 */
[----:B----4-:R-:W-:Y:S01]  /*39990*/  HMMA.16816.F32 R4, R20, R8, R4 ;  /* 0x000000081404723c */ /* 0x010fe20000001804 */
[----:B--2---:R-:W-:Y:S11]  /*399a0*/  STL.64 [R1+0x1ba0], R12 ;  /* 0x001ba00c01007387 */ /* 0x004ff60000100a00 */
[----:B------:R-:W-:Y:S03]  /*399b0*/  @!UPT UIADD3 URZ, URZ, URZ, URZ ;  /* 0x0000003f3f3ff290 */ /* 0x000fe6000fffe03f */
[----:B------:R-:W-:Y:S02]  /*399c0*/  STL.64 [R1+0x290], R16 ;  /* 0x0002901001007387 */ /* 0x000fe40000100a00 */
[----:B------:R-:W-:Y:S02]  /*399d0*/  STL.64 [R1+0x298], R18 ;  /* 0x0002981201007387 */ /* 0x000fe40000100a00 */
[----:B------:R0:W-:Y:S04]  /*399e0*/  STL.64 [R1+0x1ad8], R24 ;  /* 0x001ad81801007387 */ /* 0x0001e80000100a00 */
[----:B------:R-:W-:Y:S01]  /*399f0*/  STL.64 [R1+0x280], R4 ;  /* 0x0002800401007387 */ /* 0x000fe20000100a00 */
[----:B------:R-:W-:Y:S02]  /*39a00*/  STL.64 [R1+0x288], R6 ;  /* 0x0002880601007387 */ /* 0x000fe40000100a00 */
[----:B0-----:R-:W-:-:S02]  /*39a10*/  IMAD.MOV.U32 R25, RZ, RZ, R8 ;  /* 0x000000ffff197224 */ /* 0x001fc400078e0008 */
[----:B------:R-:W-:-:S05]  /*39a20*/  IMAD.MOV.U32 R24, RZ, RZ, R9 ;  /* 0x000000ffff187224 */ /* 0x000fca00078e0009 */
[----:B------:R0:W-:Y:S04]  /*39a30*/  STL.64 [R1+0x1bd8], R24 ;  /* 0x001bd81801007387 */ /* 0x0001e80000100a00 */
        /* <DEDUP_REMOVED lines=10> */
[----:B0-----:R-:W2:Y:S04]  /*39ae0*/  LDL.LU.64 R4, [R1+0x60] ;  /* 0x0000600001047983 */ /* 0x001ea80000300a00 */
[----:B--2---:R0:W-:Y:S04]  /*39af0*/  STL.64 [R1+0x1c18], R4 ;  /* 0x001c180401007387 */ /* 0x0041e80000100a00 */
[----:B0-----:R-:W2:Y:S01]  /*39b00*/  LDL.LU.64 R4, [R1+0x70] ;  /* 0x0000700001047983 */ /* 0x001ea20000300a00 */
[----:B---3--:R-:W-:Y:S02]  /*39b10*/  STL.64 [R1+0x1be8], R26 ;  /* 0x001be81a01007387 */ /* 0x008fe40000100a00 */
[----:B------:R0:W-:Y:S02]  /*39b20*/  STL.64 [R1+0x1be0], R24 ;  /* 0x001be01801007387 */ /* 0x0001e40000100a00 */
[----:B0-----:R-:W3:Y:S04]  /*39b30*/  LDL.LU.64 R24, [R1+0x40] ;  /* 0x0000400001187983 */ /* 0x001ee80000300a00 */
[----:B---3--:R0:W-:Y:S04]  /*39b40*/  STL.64 [R1+0x1bf8], R24 ;  /* 0x001bf81801007387 */ /* 0x0081e80000100a00 */
[----:B0-----:R-:W3:Y:S04]  /*39b50*/  LDL.LU.64 R24, [R1+0x50] ;  /* 0x0000500001187983 */ /* 0x001ee80000300a00 */
[----:B---3--:R0:W-:Y:S04]  /*39b60*/  STL.64 [R1+0x1c10], R24 ;  /* 0x001c101801007387 */ /* 0x0081e80000100a00 */
[----:B0-----:R-:W3:Y:S01]  /*39b70*/  LDL.LU R24, [R1+0x260] ;  /* 0x0002600001187983 */ /* 0x001ee20000300800 */
[----:B------:R-:W3:Y:S02]  /*39b80*/  LDL.LU R25, [R1+0x264] ;  /* 0x0002640001197983 */ /* 0x000ee40000300800 */
[----:B------:R-:W4:Y:S02]  /*39b90*/  LDL.LU R26, [R1+0x268] ;  /* 0x00026800011a7983 */ /* 0x000f240000300800 */
[----:B------:R-:W4:Y:S02]  /*39ba0*/  LDL.LU R27, [R1+0x26c] ;  /* 0x00026c00011b7983 */ /* 0x000f240000300800 */
[----:B----4-:R-:W-:Y:S01]  /*39bb0*/  STL.64 [R1+0x1c28], R26 ;  /* 0x001c281a01007387 */ /* 0x010fe20000100a00 */
[----:B---3--:R0:W-:Y:S03]  /*39bc0*/  STL.64 [R1+0x1c20], R24 ;  /* 0x001c201801007387 */ /* 0x0081e60000100a00 */
[----:B0-----:R-:W2:Y:S01]  /*39bd0*/  LDL.LU R24, [R1+0x270] ;  /* 0x0002700001187983 */ /* 0x001ea20000300800 */
[----:B------:R-:W2:Y:S02]  /*39be0*/  LDL.LU R25, [R1+0x274] ;  /* 0x0002740001197983 */ /* 0x000ea40000300800 */
[----:B------:R-:W2:Y:S02]  /*39bf0*/  LDL.LU R26, [R1+0x278] ;  /* 0x00027800011a7983 */ /* 0x000ea40000300800 */
[----:B------:R-:W2:Y:S01]  /*39c00*/  LDL.LU R27, [R1+0x27c] ;  /* 0x00027c00011b7983 */ /* 0x000ea20000300800 */
[----:B------:R-:W3:Y:S01]  /*39c10*/  LDL.LU R8, [R1+0x210] ;  /* 0x0002100001087983 */ /* 0x000ee20000300800 */
[----:B------:R-:W3:Y:S02]  /*39c20*/  LDL.LU R9, [R1+0x214] ;  /* 0x0002140001097983 */ /* 0x000ee40000300800 */
[----:B------:R-:W4:Y:S02]  /*39c30*/  LDL.LU R10, [R1+0x218] ;  /* 0x00021800010a7983 */ /* 0x000f240000300800 */
[----:B------:R-:W4:Y:S01]  /*39c40*/  LDL.LU R11, [R1+0x21c] ;  /* 0x00021c00010b7983 */ /* 0x000f220000300800 */
[----:B------:R-:W2:Y:S01]  /*39c50*/  LDL.LU R16, [R1+0x220] ;  /* 0x0002200001107983 */ /* 0x000ea20000300800 */
[----:B------:R-:W2:Y:S02]  /*39c60*/  LDL.LU R17, [R1+0x224] ;  /* 0x0002240001117983 */ /* 0x000ea40000300800 */
[----:B------:R-:W2:Y:S02]  /*39c70*/  LDL.LU R18, [R1+0x228] ;  /* 0x0002280001127983 */ /* 0x000ea40000300800 */
[----:B------:R-:W2:Y:S02]  /*39c80*/  LDL.LU R19, [R1+0x22c] ;  /* 0x00022c0001137983 */ /* 0x000ea40000300800 */
[----:B--2---:R-:W-:Y:S01]  /*39c90*/  STL.64 [R1+0x1bd0], R18 ;  /* 0x001bd01201007387 */ /* 0x004fe20000100a00 */
[----:B------:R0:W-:Y:S03]  /*39ca0*/  STL.64 [R1+0x1bc8], R16 ;  /* 0x001bc81001007387 */ /* 0x0001e60000100a00 */
[----:B0-----:R-:W2:Y:S01]  /*39cb0*/  LDL.LU.64 R16, [R1+0x30] ;  /* 0x0000300001107983 */ /* 0x001ea20000300a00 */
[----:B------:R-:W-:Y:S01]  /*39cc0*/  HMMA.16816.F32 R24, R20, R4, R24 ;  /* 0x000000041418723c */ /* 0x000fe20000001818 */
[----:B------:R-:W-:-:S02]  /*39cd0*/  IMAD.MOV.U32 R0, RZ, RZ, R4 ;  /* 0x000000ffff007224 */ /* 0x000fc400078e0004 */
[----:B------:R-:W-:Y:S01]  /*39ce0*/  IMAD.MOV.U32 R2, RZ, RZ, R5 ;  /* 0x000000ffff027224 */ /* 0x000fe200078e0005 */
[----:B--2---:R0:W-:Y:S04]  /*39cf0*/  STL.64 [R1+0x1bf0], R16 ;  /* 0x001bf01001007387 */ /* 0x0041e80000100a00 */
[----:B0-----:R-:W2:Y:S01]  /*39d00*/  LDL.LU R16, [R1+0x240] ;  /* 0x0002400001107983 */ /* 0x001ea20000300800 */
[----:B------:R-:W2:Y:S02]  /*39d10*/  LDL.LU R17, [R1+0x244] ;  /* 0x0002440001117983 */ /* 0x000ea40000300800 */
[----:B------:R-:W2:Y:S02]  /*39d20*/  LDL.LU R18, [R1+0x248] ;  /* 0x0002480001127983 */ /* 0x000ea40000300800 */
[----:B------:R-:W2:Y:S01]  /*39d30*/  LDL.LU R19, [R1+0x24c] ;  /* 0x00024c0001137983 */ /* 0x000ea20000300800 */
[----:B----4-:R-:W-:Y:S01]  /*39d40*/  STL.64 [R1+0x1bb0], R10 ;  /* 0x001bb00a01007387 */ /* 0x010fe20000100a00 */
[----:B---3--:R0:W-:Y:S03]  /*39d50*/  STL.64 [R1+0x1ba8], R8 ;  /* 0x001ba80801007387 */ /* 0x0081e60000100a00 */
[----:B0-----:R-:W3:Y:S01]  /*39d60*/  LDL.LU.64 R8, [R1+0x20] ;  /* 0x0000200001087983 */ /* 0x001ee20000300a00 */
[----:B------:R-:W4:Y:S04]  /*39d70*/  LDL.LU.64 R12, [R1+0x10] ;  /* 0x00001000010c7983 */ /* 0x000f280000300a00 */
[----:B------:R-:W-:Y:S02]  /*39d80*/  STL.64 [R1+0x270], R24 ;  /* 0x0002701801007387 */ /* 0x000fe40000100a00 */
[----:B------:R0:W-:Y:S02]  /*39d90*/  STL.64 [R1+0x278], R26 ;  /* 0x0002781a01007387 */ /* 0x0001e40000100a00 */
[----:B0-----:R-:W2:Y:S01]  /*39da0*/  LDL.LU.64 R26, [R1+0x1c28] ;  /* 0x001c2800011a7983 */ /* 0x001ea20000300a00 */
[----:B------:R-:W2:Y:S02]  /*39db0*/  LDL.LU.64 R24, [R1+0x1c20] ;  /* 0x001c200001187983 */ /* 0x000ea40000300a00 */
[----:B------:R-:W2:Y:S02]  /*39dc0*/  LDL.LU.64 R4, [R1+0x1c18] ;  /* 0x001c180001047983 */ /* 0x000ea40000300a00 */
[----:B--2---:R-:W-:Y:S01]  /*39dd0*/  HMMA.16816.F32 R24, R20, R4, R24 ;  /* 0x000000041418723c */ /* 0x004fe20000001818 */
[----:B------:R-:W-:-:S02]  /*39de0*/  IMAD.MOV.U32 R28, RZ, RZ, R4 ;  /* 0x000000ffff1c7224 */ /* 0x000fc400078e0004 */
[----:B------:R-:W-:Y:S11]  /*39df0*/  IMAD.MOV.U32 R29, RZ, RZ, R5 ;  /* 0x000000ffff1d7224 */ /* 0x000ff600078e0005 */
[----:B------:R-:W-:Y:S09]  /*39e00*/  @!UPT UIADD3 URZ, URZ, URZ, URZ ;  /* 0x0000003f3f3ff290 */ /* 0x000ff2000fffe03f */
[----:B------:R0:W-:Y:S01]  /*39e10*/  STL.64 [R1+0x260], R24 ;  /* 0x0002601801007387 */ /* 0x0001e20000100a00 */
[----:B------:R-:W-:Y:S03]  /*39e20*/  STL.64 [R1+0x268], R26 ;  /* 0x0002681a01007387 */ /* 0x000fe60000100a00 */
[----:B0-----:R-:W2:Y:S01]  /*39e30*/  LDL.LU.64 R24, [R1+0x1c10] ;  /* 0x001c100001187983 */ /* 0x001ea20000300a00 */
[----:B------:R-:W2:Y:S02]  /*39e40*/  LDL.LU.64 R6, [R1+0x1c08] ;  /* 0x001c080001067983 */ /* 0x000ea40000300a00 */
[----:B------:R-:W2:Y:S02]  /*39e50*/  LDL.LU.64 R4, [R1+0x1c00] ;  /* 0x001c000001047983 */ /* 0x000ea40000300a00 */
[C---:B--2---:R-:W-:Y:S01]  /*39e60*/  HMMA.16816.F32 R4, R20.reuse, R24, R4 ;  /* 0x000000181404723c */ /* 0x044fe20000001804 */
[----:B------:R-:W-:Y:S11]  /*39e70*/  IMAD.MOV.U32 R3, RZ, RZ, R25 ;  /* 0x000000ffff037224 */ /* 0x000ff600078e0019 */
[----:B------:R-:W-:Y:S11]  /*39e80*/  @!UPT UIADD3 URZ, URZ, URZ, URZ ;  /* 0x0000003f3f3ff290 */ /* 0x000ff6000fffe03f */
[----:B------:R-:W-:Y:S01]  /*39e90*/  STL.64 [R1+0x250], R4 ;  /* 0x0002500401007387 */ /* 0x000fe20000100a00 */
[----:B------:R0:W-:Y:S02]  /*39ea0*/  STL.64 [R1+0x258], R6 ;  /* 0x0002580601007387 */ /* 0x0001e40000100a00 */
[----:B0-----:R-:W-:Y:S02]  /*39eb0*/  IMAD.MOV.U32 R7, RZ, RZ, R24 ;  /* 0x000000ffff077224 */ /* 0x001fe400078e0018 */
[----:B------:R-:W2:Y:S02]  /*39ec0*/  LDL.LU.64 R24, [R1+0x1bf8] ;  /* 0x001bf80001187983 */ /* 0x000ea40000300a00 */
        /* <DEDUP_REMOVED lines=12> */
[----:B------:R0:W-:Y:S01]  /*39f90*/  STL.64 [R1+0x230], R24 ;  /* 0x0002301801007387 */ /* 0x0001e20000100a00 */
[----:B------:R1:W-:Y:S03]  /*39fa0*/  STL.64 [R1+0x238], R26 ;  /* 0x0002381a01007387 */ /* 0x0003e60000100a00 */
[----:B0-----:R-:W2:Y:S01]  /*39fb0*/  LDL.LU.64 R24, [R1+0x1bd8] ;  /* 0x001bd80001187983 */ /* 0x001ea20000300a00 */
[----:B-1----:R-:W-:Y:S02]  /*39fc0*/  IMAD.MOV.U32 R27, RZ, RZ, R16 ;  /* 0x000000ffff1b7224 */ /* 0x002fe400078e0010 */
[----:B------:R-:W2:Y:S02]  /*39fd0*/  LDL.LU.64 R18, [R1+0x1bd0] ;  /* 0x001bd00001127983 */ /* 0x000ea40000300a00 */
[----:B------:R-:W2:Y:S01]  /*39fe0*/  LDL.LU.64 R16, [R1+0x1bc8] ;  /* 0x001bc80001107983 */ /* 0x000ea20000300a00 */
[----:B------:R-:W-:Y:S01]  /*39ff0*/  STL.64 [R1+0x1b78], R6 ;  /* 0x001b780601007387 */ /* 0x000fe20000100a00 */
[----:B------:R0:W-:Y:S03]  /*3a000*/  STL.64 [R1+0x1b70], R4 ;  /* 0x001b700401007387 */ /* 0x0001e60000100a00 */
[----:B0-----:R-:W4:Y:S01]  /*3a010*/  LDL.LU R4, [R1+0x1f0] ;  /* 0x0001f00001047983 */ /* 0x001f220000300800 */
[----:B------:R-:W4:Y:S02]  /*3a020*/  LDL.LU R5, [R1+0x1f4] ;  /* 0x0001f40001057983 */ /* 0x000f240000300800 */
[----:B------:R-:W4:Y:S02]  /*3a030*/  LDL.LU R6, [R1+0x1f8] ;  /* 0x0001f80001067983 */ /* 0x000f240000300800 */
[----:B------:R-:W4:Y:S02]  /*3a040*/  LDL.LU R7, [R1+0x1fc] ;  /* 0x0001fc0001077983 */ /* 0x000f240000300800 */
[----:B---3--:R-:W-:Y:S01]  /*3a050*/  IMAD.MOV.U32 R26, RZ, RZ, R9 ;  /* 0x000000ffff1a7224 */ /* 0x008fe200078e0009 */
[C---:B--2---:R-:W-:Y:S01]  /*3a060*/  HMMA.16816.F32 R16, R20.reuse, R8, R16 ;  /* 0x000000081410723c */ /* 0x044fe20000001810 */
[----:B----4-:R-:W-:Y:S01]  /*3a070*/  STL.64 [R1+0x1b98], R6 ;  /* 0x001b980601007387 */ /* 0x010fe20000100a00 */
[----:B------:R0:W-:Y:S03]  /*3a080*/  STL.64 [R1+0x1b90], R4 ;  /* 0x001b900401007387 */ /* 0x0001e60000100a00 */
[----:B0-----:R-:W2:Y:S01]  /*3a090*/  LDL.LU R4, [R1+0x200] ;  /* 0x0002000001047983 */ /* 0x001ea20000300800 */
[----:B------:R-:W2:Y:S02]  /*3a0a0*/  LDL.LU R5, [R1+0x204] ;  /* 0x0002040001057983 */ /* 0x000ea40000300800 */
[----:B------:R-:W2:Y:S02]  /*3a0b0*/  LDL.LU R6, [R1+0x208] ;  /* 0x0002080001067983 */ /* 0x000ea40000300800 */
[----:B------:R-:W2:Y:S11]  /*3a0c0*/  LDL.LU R7, [R1+0x20c] ;  /* 0x00020c0001077983 */ /* 0x000eb60000300800 */
[----:B------:R-:W-:Y:S02]  /*3a0d0*/  @!UPT UIADD3 URZ, URZ, URZ, URZ ;  /* 0x0000003f3f3ff290 */ /* 0x000fe4000fffe03f */
[----:B------:R-:W-:Y:S01]  /*3a0e0*/  STL.64 [R1+0x220], R16 ;  /* 0x0002201001007387 */ /* 0x000fe20000100a00 */
[----:B------:R0:W-:Y:S03]  /*3a0f0*/  STL.64 [R1+0x228], R18 ;  /* 0x0002281201007387 */ /* 0x0001e60000100a00 */
[----:B0-----:R-:W3:Y:S01]  /*3a100*/  LDL.LU.64 R18, [R1+0x1bc0] ;  /* 0x001bc00001127983 */ /* 0x001ee20000300a00 */
[----:B------:R-:W4:Y:S02]  /*3a110*/  LDL.LU R16, [R1+0x1bb8] ;  /* 0x001bb80001107983 */ /* 0x000f240000300800 */
[----:B------:R-:W-:Y:S02]  /*3a120*/  IMAD.MOV.U32 R17, RZ, RZ, R8 ;  /* 0x000000ffff117224 */ /* 0x000fe400078e0008 */
[----:B------:R-:W2:Y:S01]  /*3a130*/  LDL.LU.64 R10, [R1+0x1bb0] ;  /* 0x001bb000010a7983 */ /* 0x000ea20000300a00 */
[----:B------:R-:W2:Y:S02]  /*3a140*/  LDL.LU.64 R8, [R1+0x1ba8] ;  /* 0x001ba80001087983 */ /* 0x000ea40000300a00 */
[C---:B--2---:R-:W-:Y:S11]  /*3a150*/  HMMA.16816.F32 R8, R20.reuse, R12, R8 ;  /* 0x0000000c1408723c */ /* 0x044ff60000001808 */
        /* <DEDUP_REMOVED lines=24> */
[----:B------:R-:W-:Y:S02]  /*3a2e0*/  STL.64 [R1+0x19f8], R14 ;  /* 0x0019f80e01007387 */ /* 0x000fe40000100a00 */
        /* <DEDUP_REMOVED lines=8> */
[----:B------:R-:W2:Y:S01]  /*3a370*/  LDL.LU R10, [R1+0x1b64] ;  /* 0x001b6400010a7983 */ /* 0x000ea20000300800 */
[----:B------:R-:W2:Y:S03]  /*3a380*/  LDL.LU R11, [R1+0x1b60] ;  /* 0x001b6000010b7983 */ /* 0x000ea60000300800 */
[----:B------:R0:W-:Y:S04]  /*3a390*/  STL.64 [R1+0x1a28], R12 ;  /* 0x001a280c01007387 */ /* 0x0001e80000100a00 */
[----:B0-----:R-:W2:Y:S01]  /*3a3a0*/  LDL.LU R12, [R1+0x1e0] ;  /* 0x0001e000010c7983 */ /* 0x001ea20000300800 */
[----:B------:R-:W2:Y:S02]  /*3a3b0*/  LDL.LU R13, [R1+0x1e4] ;  /* 0x0001e400010d7983 */ /* 0x000ea40000300800 */
[----:B------:R-:W2:Y:S02]  /*3a3c0*/  LDL.LU R14, [R1+0x1e8] ;  /* 0x0001e800010e7983 */ /* 0x000ea40000300800 */
[----:B------:R-:W2:Y:S02]  /*3a3d0*/  LDL.LU R15, [R1+0x1ec] ;  /* 0x0001ec00010f7983 */ /* 0x000ea40000300800 */
[----:B--2---:R-:W-:Y:S11]  /*3a3e0*/  HMMA.16816.F32 R12, R20, R8, R12 ;  /* 0x00000008140c723c */ /* 0x004ff6000000180c */
[----:B------:R-:W-:Y:S11]  /*3a3f0*/  @!UPT UIADD3 URZ, URZ, URZ, URZ ;  /* 0x0000003f3f3ff290 */ /* 0x000ff6000fffe03f */
[----:B------:R-:W-:Y:S01]  /*3a400*/  @!UPT UIADD3 URZ, URZ, URZ, URZ ;  /* 0x0000003f3f3ff290 */ /* 0x000fe2000fffe03f */
[----:B------:R0:W-:Y:S01]  /*3a410*/  STL.64 [R1+0x1e0], R12 ;  /* 0x0001e00c01007387 */ /* 0x0001e20000100a00 */
[----:B------:R-:W-:Y:S02]  /*3a420*/  STL.64 [R1+0x1e8], R14 ;  /* 0x0001e80e01007387 */ /* 0x000fe40000100a00 */
[----:B0-----:R-:W-:Y:S02]  /*3a430*/  IMAD.MOV.U32 R12, RZ, RZ, R17 ;  /* 0x000000ffff0c7224 */ /* 0x001fe400078e0011 */
[----:B------:R-:W-:Y:S01]  /*3a440*/  IMAD.MOV.U32 R13, RZ, RZ, R26 ;  /* 0x000000ffff0d7224 */ /* 0x000fe200078e001a */
[----:B------:R-:W2:Y:S01]  /*3a450*/  LDL.LU R17, [R1+0x1b5c] ;  /* 0x001b5c0001117983 */ /* 0x000ea20000300800 */
[----:B------:R-:W2:Y:S03]  /*3a460*/  LDL.LU R26, [R1+0x1b58] ;  /* 0x001b5800011a7983 */ /* 0x000ea60000300800 */
[----:B------:R-:W-:Y:S01]  /*3a470*/  STL.64 [R1+0x1a40], R12 ;  /* 0x001a400c01007387 */ /* 0x000fe20000100a00 */
        /* <DEDUP_REMOVED lines=56> */
[----:B------:R-:W-:-:S05]  /*3a800*/  IMAD.MOV.U32 R13, RZ, RZ, R24 ;  /* 0x000000ffff0d7224 */ /* 0x000fca00078e0018 */
[----:B------:R-:W-:Y:S04]  /*3a810*/  STL.64 [R1+0x1ad0], R12 ;  /* 0x001ad00c01007387 */ /* 0x000fe80000100a00 */
[----:B--2---:R-:W-:Y:S01]  /*3a820*/  STL.64 [R1+0x1a80], R10 ;  /* 0x001a800a01007387 */ /* 0x004fe20000100a00 */
[----:B------:R0:W-:Y:S03]  /*3a830*/  STL.64 [R1+0x1a78], R8 ;  /* 0x001a780801007387 */ /* 0x0001e60000100a00 */
[----:B0-----:R-:W2:Y:S01]  /*3a840*/  LDL.LU R8, [R1+0x150] ;  /* 0x0001500001087983 */ /* 0x001ea20000300800 */
[----:B------:R-:W2:Y:S02]  /*3a850*/  LDL.LU R9, [R1+0x154] ;  /* 0x0001540001097983 */ /* 0x000ea40000300800 */
[----:B------:R-:W2:Y:S02]  /*3a860*/  LDL.LU R10, [R1+0x158] ;  /* 0x00015800010a7983 */ /* 0x000ea40000300800 */
[----:B------:R-:W2:Y:S01]  /*3a870*/  LDL.LU R11, [R1+0x15c] ;  /* 0x00015c00010b7983 */ /* 0x000ea20000300800 */
[----:B------:R-:W2:Y:S01]  /*3a880*/  LDL.LU R12, [R1+0x190] ;  /* 0x00019000010c7983 */ /* 0x000ea20000300800 */
[----:B------:R-:W2:Y:S02]  /*3a890*/  LDL.LU R13, [R1+0x194] ;  /* 0x00019400010d7983 */ /* 0x000ea40000300800 */
[----:B------:R-:W2:Y:S02]  /*3a8a0*/  LDL.LU R14, [R1+0x198] ;  /* 0x00019800010e7983 */ /* 0x000ea40000300800 */
[----:B------:R-:W2:Y:S02]  /*3a8b0*/  LDL.LU R15, [R1+0x19c] ;  /* 0x00019c00010f7983 */ /* 0x000ea40000300800 */
[----:B---3--:R-:W-:-:S02]  /*3a8c0*/  IMAD.MOV.U32 R24, RZ, RZ, R19 ;  /* 0x000000ffff187224 */ /* 0x008fc400078e0013 */
[----:B------:R-:W-:Y:S01]  /*3a8d0*/  IMAD.MOV.U32 R25, RZ, RZ, R18 ;  /* 0x000000ffff197224 */ /* 0x000fe200078e0012 */
[----:B--2---:R-:W-:Y:S01]  /*3a8e0*/  STL.64 [R1+0x1ae8], R14 ;  /* 0x001ae80e01007387 */ /* 0x004fe20000100a00 */
[----:B------:R0:W-:Y:S03]  /*3a8f0*/  STL.64 [R1+0x1ae0], R12 ;  /* 0x001ae00c01007387 */ /* 0x0001e60000100a00 */
[----:B------:R1:W-:Y:S01]  /*3a900*/  STL.64 [R1+0x1af0], R24 ;  /* 0x001af01801007387 */ /* 0x0003e20000100a00 */
[----:B0-----:R-:W2:Y:S01]  /*3a910*/  LDL.LU R12, [R1+0x1a0] ;  /* 0x0001a000010c7983 */ /* 0x001ea20000300800 */
[----:B------:R-:W2:Y:S02]  /*3a920*/  LDL.LU R13, [R1+0x1a4] ;  /* 0x0001a400010d7983 */ /* 0x000ea40000300800 */
[----:B------:R-:W3:Y:S02]  /*3a930*/  LDL.LU R14, [R1+0x1a8] ;  /* 0x0001a800010e7983 */ /* 0x000ee40000300800 */
[----:B------:R-:W3:Y:S02]  /*3a940*/  LDL.LU R15, [R1+0x1ac] ;  /* 0x0001ac00010f7983 */ /* 0x000ee40000300800 */
[----:B-1----:R-:W-:-:S02]  /*3a950*/  IMAD.MOV.U32 R24, RZ, RZ, R17 ;  /* 0x000000ffff187224 */ /* 0x002fc400078e0011 */
[----:B----4-:R-:W-:Y:S01]  /*3a960*/  IMAD.MOV.U32 R25, RZ, RZ, R16 ;  /* 0x000000ffff197224 */ /* 0x010fe200078e0010 */
[----:B---3--:R-:W-:Y:S01]  /*3a970*/  STL.64 [R1+0x1b00], R14 ;  /* 0x001b000e01007387 */ /* 0x008fe20000100a00 */
[----:B--2---:R0:W-:Y:S02]  /*3a980*/  STL.64 [R1+0x1af8], R12 ;  /* 0x001af80c01007387 */ /* 0x0041e40000100a00 */
[----:B------:R-:W2:Y:S02]  /*3a990*/  LDL.LU R16, [R1+0x1d0] ;  /* 0x0001d00001107983 */ /* 0x000ea40000300800 */
[----:B------:R-:W2:Y:S01]  /*3a9a0*/  LDL.LU R17, [R1+0x1d4] ;  /* 0x0001d40001117983 */ /* 0x000ea20000300800 */
[----:B------:R-:W2:Y:S01]  /*3a9b0*/  LDL.LU R18, [R1+0x1d8] ;  /* 0x0001d80001127983 */ /* 0x000ea20000300800 */
[----:B------:R-:W2:Y:S02]  /*3a9c0*/  LDL.LU R19, [R1+0x1dc] ;  /* 0x0001dc0001137983 */ /* 0x000ea40000300800 */
[----:B------:R-:W-:Y:S01]  /*3a9d0*/  STL.64 [R1+0x1b08], R24 ;  /* 0x001b081801007387 */ /* 0x000fe20000100a00 */
[----:B0-----:R-:W3:Y:S01]  /*3a9e0*/  LDL.LU R12, [R1+0x1b0] ;  /* 0x0001b000010c7983 */ /* 0x001ee20000300800 */
[----:B------:R-:W3:Y:S02]  /*3a9f0*/  LDL.LU R13, [R1+0x1b4] ;  /* 0x0001b400010d7983 */ /* 0x000ee40000300800 */
[----:B------:R-:W4:Y:S02]  /*3aa00*/  LDL.LU R14, [R1+0x1b8] ;  /* 0x0001b800010e7983 */ /* 0x000f240000300800 */
[----:B------:R-:W4:Y:S02]  /*3aa10*/  LDL.LU R15, [R1+0x1bc] ;  /* 0x0001bc00010f7983 */ /* 0x000f240000300800 */
[----:B----4-:R-:W-:Y:S01]  /*3aa20*/  STL.64 [R1+0x1b18], R14 ;  /* 0x001b180e01007387 */ /* 0x010fe20000100a00 */
[----:B---3--:R0:W-:Y:S03]  /*3aa30*/  STL.64 [R1+0x1b10], R12 ;  /* 0x001b100c01007387 */ /* 0x0081e60000100a00 */
[----:B0-----:R-:W3:Y:S01]  /*3aa40*/  LDL.LU R12, [R1+0x1c0] ;  /* 0x0001c000010c7983 */ /* 0x001ee20000300800 */
[----:B------:R-:W3:Y:S02]  /*3aa50*/  LDL.LU R13, [R1+0x1c4] ;  /* 0x0001c400010d7983 */ /* 0x000ee40000300800 */
[----:B------:R-:W3:Y:S02]  /*3aa60*/  LDL.LU R14, [R1+0x1c8] ;  /* 0x0001c800010e7983 */ /* 0x000ee40000300800 */
[----:B------:R-:W3:Y:S01]  /*3aa70*/  LDL.LU R15, [R1+0x1cc] ;  /* 0x0001cc00010f7983 */ /* 0x000ee20000300800 */
[----:B------:R-:W-:Y:S01]  /*3aa80*/  STL.64 [R1+0x1a98], R10 ;  /* 0x001a980a01007387 */ /* 0x000fe20000100a00 */
[----:B------:R0:W-:Y:S03]  /*3aa90*/  STL.64 [R1+0x1a90], R8 ;  /* 0x001a900801007387 */ /* 0x0001e60000100a00 */
[----:B0-----:R-:W4:Y:S01]  /*3aaa0*/  LDL.LU R8, [R1+0x160] ;  /* 0x0001600001087983 */ /* 0x001f220000300800 */
        /* <DEDUP_REMOVED lines=9> */
[----:B------:R-:W-:Y:S01]  /*3ab40*/  HMMA.16816.F32 R20, R20, R4, R16 ;  /* 0x000000041414723c */ /* 0x000fe20000001810 */
[----:B----4-:R-:W-:Y:S01]  /*3ab50*/  STL.64 [R1+0x1ac8], R10 ;  /* 0x001ac80a01007387 */ /* 0x010fe20000100a00 */
[----:B--2---:R0:W-:Y:S03]  /*3ab60*/  STL.64 [R1+0x1ac0], R8 ;  /* 0x001ac00801007387 */ /* 0x0041e60000100a00 */
[----:B0-----:R-:W2:Y:S01]  /*3ab70*/  LDL.LU R8, [R1+0x180] ;  /* 0x0001800001087983 */ /* 0x001ea20000300800 */
[----:B------:R-:W2:Y:S02]  /*3ab80*/  LDL.LU R9, [R1+0x184] ;  /* 0x0001840001097983 */ /* 0x000ea40000300800 */
[----:B------:R-:W2:Y:S02]  /*3ab90*/  LDL.LU R10, [R1+0x188] ;  /* 0x00018800010a7983 */ /* 0x000ea40000300800 */
[----:B------:R-:W2:Y:S01]  /*3aba0*/  LDL.LU R11, [R1+0x18c] ;  /* 0x00018c00010b7983 */ /* 0x000ea20000300800 */
[----:B------:R-:W3:Y:S01]  /*3abb0*/  LDL.LU.64 R18, [R1+0x1b28] ;  /* 0x001b280001127983 */ /* 0x000ee20000300a00 */
[----:B------:R-:W3:Y:S02]  /*3abc0*/  LDL.LU.64 R16, [R1+0x1b20] ;  /* 0x001b200001107983 */ /* 0x000ee40000300a00 */
[----:B------:R-:W-:-:S02]  /*3abd0*/  IMAD.MOV.U32 R24, RZ, RZ, R27 ;  /* 0x000000ffff187224 */ /* 0x000fc400078e001b */
[----:B------:R-:W-:-:S07]  /*3abe0*/  IMAD.MOV.U32 R25, RZ, RZ, R26 ;  /* 0x000000ffff197224 */ /* 0x000fce00078e001a */
[----:B------:R0:W-:Y:S01]  /*3abf0*/  STL.64 [R1+0x1d0], R20 ;  /* 0x0001d01401007387 */ /* 0x0001e20000100a00 */
[----:B------:R1:W-:Y:S03]  /*3ac00*/  STL.64 [R1+0x1d8], R22 ;  /* 0x0001d81601007387 */ /* 0x0003e60000100a00 */
[----:B0-----:R-:W4:Y:S01]  /*3ac10*/  LDL.LU R20, [R1+0xf0] ;  /* 0x0000f00001147983 */ /* 0x001f220000300800 */
[----:B------:R-:W4:Y:S02]  /*3ac20*/  LDL.LU R21, [R1+0xf4] ;  /* 0x0000f40001157983 */ /* 0x000f240000300800 */
[----:B-1----:R-:W4:Y:S02]  /*3ac30*/  LDL.LU R22, [R1+0xf8] ;  /* 0x0000f80001167983 */ /* 0x002f240000300800 */
[----:B------:R-:W4:Y:S01]  /*3ac40*/  LDL.LU R23, [R1+0xfc] ;  /* 0x0000fc0001177983 */ /* 0x000f220000300800 */
[----:B------:R-:W-:Y:S01]  /*3ac50*/  STL.64 [R1+0x19e8], R6 ;  /* 0x0019e80601007387 */ /* 0x000fe20000100a00 */
[----:B------:R0:W-:Y:S03]  /*3ac60*/  STL.64 [R1+0x19e0], R4 ;  /* 0x0019e00401007387 */ /* 0x0001e60000100a00 */
[----:B0-----:R-:W2:Y:S01]  /*3ac70*/  LDL.LU R4, [R1+0xe0] ;  /* 0x0000e00001047983 */ /* 0x001ea20000300800 */
[----:B------:R-:W2:Y:S02]  /*3ac80*/  LDL.LU R5, [R1+0xe4] ;  /* 0x0000e40001057983 */ /* 0x000ea40000300800 */
        /* <DEDUP_REMOVED lines=23> */
[----:B------:R-:W2:Y:S11]  /*3ae00*/  LDL.LU.64 R12, [R1+0x1ad0] ;  /* 0x001ad000010c7983 */ /* 0x000eb60000300a00 */
[----:B------:R-:W-:Y:S10]  /*3ae10*/  @!UPT UIADD3 URZ, URZ, URZ, URZ ;  /* 0x0000003f3f3ff290 */ /* 0x000ff4000fffe03f */
[----:B------:R-:W-:Y:S01]  /*3ae20*/  STL.64 [R1+0x190], R24 ;  /* 0x0001901801007387 */ /* 0x000fe20000100a00 */
[----:B------:R-:W-:Y:S02]  /*3ae30*/  STL.64 [R1+0x198], R26 ;  /* 0x0001981a01007387 */ /* 0x000fe40000100a00 */
[----:B------:R-:W-:Y:S02]  /*3ae40*/  IMAD.MOV.U32 R7, RZ, RZ, R2 ;  /* 0x000000ffff077224 */ /* 0x000fe400078e0002 */
[----:B------:R-:W-:Y:S01]  /*3ae50*/  LDSM.16.MT88.4 R24, [R0+0x9800] ;  /* 0x009800000018783b */ /* 0x000fe20000004200 */
[C---:B--2---:R-:W-:Y:S01]  /*3ae60*/  HMMA.16816.F32 R12, R16.reuse, R12, R8 ;  /* 0x0000000c100c723c */ /* 0x044fe20000001808 */
[----:B------:R-:W2:Y:S02]  /*3ae70*/  LDL.LU.64 R10, [R1+0x1ac8] ;  /* 0x001ac800010a7983 */ /* 0x000ea40000300a00 */
        /* <DEDUP_REMOVED lines=56> */
[----:B------:R-:W3:Y:S11]  /*3b200*/  LDL.LU.64 R8, [R1+0x1a00] ;  /* 0x001a000001087983 */ /* 0x000ef60000300a00 */
[----:B------:R-:W-:Y:S09]  /*3b210*/  @!UPT UIADD3 URZ, URZ, URZ, URZ ;  /* 0x0000003f3f3ff290 */ /* 0x000ff2000fffe03f */
[----:B------:R-:W-:Y:S01]  /*3b220*/  STL.64 [R1+0x100], R12 ;  /* 0x0001000c01007387 */ /* 0x000fe20000100a00 */
[----:B------:R0:W-:Y:S03]  /*3b230*/  STL.64 [R1+0x108], R14 ;  /* 0x0001080e01007387 */ /* 0x0001e60000100a00 */
[----:B0-----:R-:W2:Y:S01]  /*3b240*/  LDL.LU.64 R14, [R1+0x19f8] ;  /* 0x0019f800010e7983 */ /* 0x001ea20000300a00 */
[----:B------:R-:W4:Y:S01]  /*3b250*/  LDL.LU.64 R12, [R1+0x19f0] ;  /* 0x0019f000010c7983 */ /* 0x000f220000300a00 */
[C---:B---3--:R-:W-:Y:S08]  /*3b260*/  HMMA.16816.F32 R4, R16.reuse, R8, R4 ;  /* 0x000000081004723c */ /* 0x048ff00000001804 */
[----:B----4-:R-:W-:Y:S11]  /*3b270*/  HMMA.16816.F32 R20, R16, R12, R20 ;  /* 0x0000000c1014723c */ /* 0x010ff60000001814 */
[----:B------:R-:W-:Y:S11]  /*3b280*/  @!UPT UIADD3 URZ, URZ, URZ, URZ ;  /* 0x0000003f3f3ff290 */ /* 0x000ff6000fffe03f */
[----:B------:R-:W-:Y:S01]  /*3b290*/  @!UPT UIADD3 URZ, URZ, URZ, URZ ;  /* 0x0000003f3f3ff290 */ /* 0x000fe2000fffe03f */
[----:B------:R-:W-:Y:S01]  /*3b2a0*/  STL.64 [R1+0xf0], R20 ;  /* 0x0000f01401007387 */ /* 0x000fe20000100a00 */
[----:B------:R-:W-:Y:S02]  /*3b2b0*/  IMAD.MOV.U32 R2, RZ, RZ, R23 ;  /* 0x000000ffff027224 */ /* 0x000fe400078e0017 */
[----:B--2---:R0:W-:Y:S02]  /*3b2c0*/  STL.64 [R1+0x1910], R14 ;  /* 0x0019100e01007387 */ /* 0x0041e40000100a00 */
[----:B------:R-:W-:Y:S01]  /*3b2d0*/  IMAD.MOV.U32 R0, RZ, RZ, R22 ;  /* 0x000000ffff007224 */ /* 0x000fe200078e0016 */
[----:B------:R-:W2:Y:S01]  /*3b2e0*/  LDL.LU R12, [R1+0xd0] ;  /* 0x0000d000010c7983 */ /* 0x000ea20000300800 */
[----:B------:R-:W2:Y:S03]  /*3b2f0*/  LDL.LU R13, [R1+0xd4] ;  /* 0x0000d400010d7983 */ /* 0x000ea60000300800 */
[----:B0-----:R-:W2:Y:S01]  /*3b300*/  LDL.LU R14, [R1+0xd8] ;  /* 0x0000d800010e7983 */ /* 0x001ea20000300800 */
[----:B------:R-:W2:Y:S02]  /*3b310*/  LDL.LU R15, [R1+0xdc] ;  /* 0x0000dc00010f7983 */ /* 0x000ea40000300800 */
[----:B------:R-:W-:Y:S02]  /*3b320*/  STL [R1+0x1580], R2 ;  /* 0x0015800201007387 */ /* 0x000fe40000100800 */
[----:B------:R-:W-:Y:S01]  /*3b330*/  STL [R1+0x157c], R0 ;  /* 0x00157c0001007387 */ /* 0x000fe20000100800 */
[----:B------:R-:W-:Y:S01]  /*3b340*/  STL.64 [R1+0xe0], R4 ;  /* 0x0000e00401007387 */ /* 0x000fe20000100a00 */
[----:B------:R0:W-:Y:S03]  /*3b350*/  STL.64 [R1+0xe8], R6 ;  /* 0x0000e80601007387 */ /* 0x0001e60000100a00 */
[----:B0-----:R-:W3:Y:S01]  /*3b360*/  LDL.LU.64 R6, [R1+0x19e8] ;  /* 0x0019e80001067983 */ /* 0x001ee20000300a00 */
[----:B------:R-:W2:Y:S02]  /*3b370*/  LDL.LU.64 R4, [R1+0x19e0] ;  /* 0x0019e00001047983 */ /* 0x000ea40000300a00 */
[----:B------:R0:W-:Y:S02]  /*3b380*/  STL.64 [R1+0x1908], R10 ;  /* 0x0019080a01007387 */ /* 0x0001e40000100a00 */
[----:B0-----:R-:W4:Y:S04]  /*3b390*/  LDL R10, [R1+0x78] ;  /* 0x00007800010a7983 */ /* 0x001f280000100800 */
[----:B------:R-:W4:Y:S04]  /*3b3a0*/  LDL R11, [R1+0x7c] ;  /* 0x00007c00010b7983 */ /* 0x000f280000100800 */
[----:B----4-:R0:W-:Y:S01]  /*3b3b0*/  STL.64 [R1+0x1968], R10 ;  /* 0x0019680a01007387 */ /* 0x0101e20000100a00 */
[----:B------:R-:W4:Y:S02]  /*3b3c0*/  LDL.LU R8, [R1+0x310] ;  /* 0x0003100001087983 */ /* 0x000f240000300800 */
[----:B------:R-:W4:Y:S01]  /*3b3d0*/  LDL.LU R9, [R1+0x314] ;  /* 0x0003140001097983 */ /* 0x000f220000300800 */
[----:B0-----:R-:W2:Y:S01]  /*3b3e0*/  LDL.LU R10, [R1+0x318] ;  /* 0x00031800010a7983 */ /* 0x001ea20000300800 */
[----:B------:R-:W2:Y:S03]  /*3b3f0*/  LDL.LU R11, [R1+0x31c] ;  /* 0x00031c00010b7983 */ /* 0x000ea60000300800 */
        /* <DEDUP_REMOVED lines=9> */
[----:B------:R-:W0:Y:S04]  /*3b490*/  LDSM.16.MT88.4 R20, [R23+0x9800] ;  /* 0x009800001714783b */ /* 0x000e280000004200 */
[----:B--2---:R1:W-:Y:S01]  /*3b4a0*/  STL.64 [R1+0x1978], R10 ;  /* 0x0019780a01007387 */ /* 0x0043e20000100a00 */
[----:B----4-:R-:W-:Y:S03]  /*3b4b0*/  STL.64 [R1+0x1970], R8 ;  /* 0x0019700801007387 */ /* 0x010fe60000100a00 */
[----:B-1----:R-:W2:Y:S04]  /*3b4c0*/  LDL R10, [R1+0x98] ;  /* 0x00009800010a7983 */ /* 0x002ea80000100800 */
[----:B------:R-:W2:Y:S01]  /*3b4d0*/  LDL R11, [R1+0x9c] ;  /* 0x00009c00010b7983 */ /* 0x000ea20000100800 */
[----:B------:R-:W-:Y:S03]  /*3b4e0*/  HMMA.16816.F32 R12, R16, R4, R12 ;  /* 0x00000004100c723c */ /* 0x000fe6000000180c */
[----:B--2---:R1:W-:Y:S01]  /*3b4f0*/  STL.64 [R1+0x1990], R10 ;  /* 0x0019900a01007387 */ /* 0x0043e20000100a00 */
[----:B0-----:R-:W-:Y:S02]  /*3b500*/  STL.64 [R1+0x18e0], R22 ;  /* 0x0018e01601007387 */ /* 0x001fe40000100a00 */
[----:B------:R-:W-:Y:S11]  /*3b510*/  STL.64 [R1+0x18d8], R20 ;  /* 0x0018d81401007387 */ /* 0x000ff60000100a00 */
[----:B------:R-:W-:Y:S06]  /*3b520*/  @!UPT UIADD3 URZ, URZ, URZ, URZ ;  /* 0x0000003f3f3ff290 */ /* 0x000fec000fffe03f */
[----:B------:R-:W-:Y:S01]  /*3b530*/  STL.64 [R1+0xd0], R12 ;  /* 0x0000d00c01007387 */ /* 0x000fe20000100a00 */
[----:B-1----:R-:W2:Y:S04]  /*3b540*/  LDL R10, [R1+0xa8] ;  /* 0x0000a800010a7983 */ /* 0x002ea80000100800 */
[----:B------:R-:W2:Y:S04]  /*3b550*/  LDL R11, [R1+0xac] ;  /* 0x0000ac00010b7983 */ /* 0x000ea80000100800 */
[----:B--2---:R0:W-:Y:S01]  /*3b560*/  STL.64 [R1+0x19a8], R10 ;  /* 0x0019a80a01007387 */ /* 0x0041e20000100a00 */
[----:B------:R-:W2:Y:S02]  /*3b570*/  LDL.LU R16, [R1+0x2f0] ;  /* 0x0002f00001107983 */ /* 0x000ea40000300800 */
[----:B------:R-:W2:Y:S02]  /*3b580*/  LDL.LU R17, [R1+0x2f4] ;  /* 0x0002f40001117983 */ /* 0x000ea40000300800 */
[----:B------:R-:W4:Y:S01]  /*3b590*/  LDL.LU R18, [R1+0x2f8] ;  /* 0x0002f80001127983 */ /* 0x000f220000300800 */
[----:B------:R-:W4:Y:S04]  /*3b5a0*/  LDL.LU R19, [R1+0x2fc] ;  /* 0x0002fc0001137983 */ /* 0x000f280000300800 */
[----:B0-----:R-:W2:Y:S04]  /*3b5b0*/  LDL R10, [R1+0xb8] ;  /* 0x0000b800010a7983 */ /* 0x001ea80000100800 */
[----:B------:R-:W2:Y:S01]  /*3b5c0*/  LDL R11, [R1+0xbc] ;  /* 0x0000bc00010b7983 */ /* 0x000ea20000100800 */
[----:B------:R-:W3:Y:S02]  /*3b5d0*/  LDL.LU R12, [R1+0x350] ;  /* 0x00035000010c7983 */ /* 0x000ee40000300800 */
[----:B------:R-:W-:-:S02]  /*3b5e0*/  IMAD.MOV.U32 R2, RZ, RZ, R14 ;  /* 0x000000ffff027224 */ /* 0x000fc400078e000e */
[----:B------:R-:W3:Y:S02]  /*3b5f0*/  LDL.LU R13, [R1+0x354] ;  /* 0x00035400010d7983 */ /* 0x000ee40000300800 */
[----:B------:R-:W-:Y:S01]  /*3b600*/  IMAD.MOV.U32 R0, RZ, RZ, R15 ;  /* 0x000000ffff007224 */ /* 0x000fe200078e000f */
[----:B------:R-:W3:Y:S01]  /*3b610*/  LDL.LU R14, [R1+0x358] ;  /* 0x00035800010e7983 */ /* 0x000ee20000300800 */
[----:B------:R-:W3:Y:S03]  /*3b620*/  LDL.LU R15, [R1+0x35c] ;  /* 0x00035c00010f7983 */ /* 0x000ee60000300800 */
[----:B--2---:R-:W-:Y:S01]  /*3b630*/  STL.64 [R1+0x19c0], R10 ;  /* 0x0019c00a01007387 */ /* 0x004fe20000100a00 */
[----:B----4-:R-:W-:Y:S02]  /*3b640*/  STL.64 [R1+0x1988], R18 ;  /* 0x0019881201007387 */ /* 0x010fe40000100a00 */
[----:B------:R0:W-:Y:S02]  /*3b650*/  STL.64 [R1+0x1980], R16 ;  /* 0x0019801001007387 */ /* 0x0001e40000100a00 */
[----:B0-----:R-:W2:Y:S01]  /*3b660*/  LDL.LU R16, [R1+0x320] ;  /* 0x0003200001107983 */ /* 0x001ea20000300800 */
[----:B------:R-:W2:Y:S02]  /*3b670*/  LDL.LU R17, [R1+0x324] ;  /* 0x0003240001117983 */ /* 0x000ea40000300800 */
[----:B------:R-:W4:Y:S02]  /*3b680*/  LDL.LU R18, [R1+0x328] ;  /* 0x0003280001127983 */ /* 0x000f240000300800 */
[----:B------:R-:W4:Y:S02]  /*3b690*/  LDL.LU R19, [R1+0x32c] ;  /* 0x00032c0001137983 */ /* 0x000f240000300800 */
[----:B----4-:R-:W-:Y:S01]  /*3b6a0*/  STL.64 [R1+0x19a0], R18 ;  /* 0x0019a01201007387 */ /* 0x010fe20000100a00 */
[----:B--2---:R0:W-:Y:S03]  /*3b6b0*/  STL.64 [R1+0x1998], R16 ;  /* 0x0019981001007387 */ /* 0x0041e60000100a00 */
        /* <DEDUP_REMOVED lines=10> */
[----:B----4-:R0:W-:Y:S01]  /*3b760*/  STL.64 [R1+0x19d0], R18 ;  /* 0x0019d01201007387 */ /* 0x0101e20000100a00 */
[----:B--2---:R1:W-:Y:S02]  /*3b770*/  STL.64 [R1+0x19c8], R16 ;  /* 0x0019c81001007387 */ /* 0x0043e40000100a00 */
[----:B------:R-:W2:Y:S01]  /*3b780*/  LDL.64 R22, [R1+0x68] ;  /* 0x0000680001167983 */ /* 0x000ea20000100a00 */
[----:B0-----:R-:W4:Y:S01]  /*3b790*/  LDL.64 R18, [R1+0xc8] ;  /* 0x0000c80001127983 */ /* 0x001f220000100a00 */
[----:B---3--:R-:W-:Y:S02]  /*3b7a0*/  STL.64 [R1+0x1930], R6 ;  /* 0x0019300601007387 */ /* 0x008fe40000100a00 */
[----:B------:R-:W3:Y:S02]  /*3b7b0*/  LDL.LU R4, [R1+0x300] ;  /* 0x0003000001047983 */ /* 0x000ee40000300800 */
[----:B------:R-:W-:-:S02]  /*3b7c0*/  IMAD.MOV.U32 R5, RZ, RZ, R29 ;  /* 0x000000ffff057224 */ /* 0x000fc400078e001d */
[----:B------:R-:W2:Y:S01]  /*3b7d0*/  LDL.LU R29, [R1+0x19d8] ;  /* 0x0019d800011d7983 */ /* 0x000ea20000300800 */
[----:B------:R-:W-:Y:S02]  /*3b7e0*/  STL [R1+0x16bc], R0 ;  /* 0x0016bc0001007387 */ /* 0x000fe40000100800 */
[----:B------:R-:W-:Y:S01]  /*3b7f0*/  STL [R1+0x16b8], R2 ;  /* 0x0016b80201007387 */ /* 0x000fe20000100800 */
[----:B----4-:R-:W-:Y:S07]  /*3b800*/  HMMA.16816.F32 R8, R24, R18, R12 ;  /* 0x000000121808723c */ /* 0x010fee000000180c */
[----:B------:R-:W-:-:S02]  /*3b810*/  IMAD.MOV.U32 R13, RZ, RZ, R18 ;  /* 0x000000ffff0d7224 */ /* 0x000fc400078e0012 */
[----:B------:R-:W-:Y:S02]  /*3b820*/  IMAD.MOV.U32 R12, RZ, RZ, R19 ;  /* 0x000000ffff0c7224 */ /* 0x000fe400078e0013 */
[----:B------:R-:W4:Y:S01]  /*3b830*/  LDL.LU.64 R18, [R1+0x19d0] ;  /* 0x0019d00001127983 */ /* 0x000f220000300a00 */
[----:B-1----:R-:W4:Y:S11]  /*3b840*/  LDL.LU.64 R16, [R1+0x19c8] ;  /* 0x0019c80001107983 */ /* 0x002f360000300a00 */
[----:B------:R-:W-:Y:S01]  /*3b850*/  STL.64 [R1+0x350], R8 ;  /* 0x0003500801007387 */ /* 0x000fe20000100a00 */
[----:B------:R0:W-:Y:S03]  /*3b860*/  STL.64 [R1+0x358], R10 ;  /* 0x0003580a01007387 */ /* 0x0001e60000100a00 */
[----:B0-----:R-:W4:Y:S01]  /*3b870*/  LDL.LU.64 R10, [R1+0x19c0] ;  /* 0x0019c000010a7983 */ /* 0x001f220000300a00 */
[----:B------:R-:W-:-:S02]  /*3b880*/  IMAD.MOV.U32 R6, RZ, RZ, R28 ;  /* 0x000000ffff067224 */ /* 0x000fc400078e001c */
[----:B------:R-:W-:Y:S02]  /*3b890*/  IMAD.MOV.U32 R7, RZ, RZ, R3 ;  /* 0x000000ffff077224 */ /* 0x000fe400078e0003 */
[----:B------:R-:W-:Y:S02]  /*3b8a0*/  IMAD.MOV.U32 R28, RZ, RZ, R9 ;  /* 0x000000ffff1c7224 */ /* 0x000fe400078e0009 */
[----:B------:R-:W-:Y:S01]  /*3b8b0*/  IMAD.MOV.U32 R3, RZ, RZ, R8 ;  /* 0x000000ffff037224 */ /* 0x000fe200078e0008 */
[----:B------:R-:W-:Y:S01]  /*3b8c0*/  STL.64 [R1+0x1950], R12 ;  /* 0x0019500c01007387 */ /* 0x000fe20000100a00 */
[----:B------:R-:W2:Y:S03]  /*3b8d0*/  LDL R14, [R1+0x88] ;  /* 0x00008800010e7983 */ /* 0x000ea60000100800 */
[----:B------:R-:W-:Y:S01]  /*3b8e0*/  STL [R1+0x1460], R3 ;  /* 0x0014600301007387 */ /* 0x000fe20000100800 */
[----:B------:R-:W-:Y:S01]  /*3b8f0*/  STL [R1+0x145c], R28 ;  /* 0x00145c1c01007387 */ /* 0x000fe20000100800 */
[----:B----4-:R-:W-:Y:S02]  /*3b900*/  HMMA.16816.F32 R8, R24, R10, R16 ;  /* 0x0000000a1808723c */ /* 0x010fe40000001810 */
[----:B------:R-:W4:Y:S01]  /*3b910*/  LDL.LU.64 R18, [R1+0x19b8] ;  /* 0x0019b80001127983 */ /* 0x000f220000300a00 */
[----:B------:R-:W4:Y:S11]  /*3b920*/  LDL.LU.64 R16, [R1+0x19b0] ;  /* 0x0019b00001107983 */ /* 0x000f360000300a00 */
[----:B------:R-:W-:Y:S09]  /*3b930*/  @!UPT UIADD3 URZ, URZ, URZ, URZ ;  /* 0x0000003f3f3ff290 */ /* 0x000ff2000fffe03f */
[----:B------:R-:W-:Y:S01]  /*3b940*/  STL.64 [R1+0x340], R8 ;  /* 0x0003400801007387 */ /* 0x000fe20000100a00 */
[----:B------:R0:W-:Y:S03]  /*3b950*/  STL.64 [R1+0x348], R10 ;  /* 0x0003480a01007387 */ /* 0x0001e60000100a00 */
[----:B0-----:R-:W4:Y:S01]  /*3b960*/  LDL.LU.64 R10, [R1+0x19a8] ;  /* 0x0019a800010a7983 */ /* 0x001f220000300a00 */
[----:B--2---:R-:W-:Y:S02]  /*3b970*/  IMAD.MOV.U32 R15, RZ, RZ, R29 ;  /* 0x000000ffff0f7224 */ /* 0x004fe400078e001d */
[----:B------:R-:W-:-:S05]  /*3b980*/  IMAD.MOV.U32 R29, RZ, RZ, R8 ;  /* 0x000000ffff1d7224 */ /* 0x000fca00078e0008 */
[----:B------:R-:W-:Y:S01]  /*3b990*/  STL [R1+0x1464], R29 ;  /* 0x0014641d01007387 */ /* 0x000fe20000100800 */
[C---:B----4-:R-:W-:Y:S03]  /*3b9a0*/  HMMA.16816.F32 R8, R24.reuse, R10, R16 ;  /* 0x0000000a1808723c */ /* 0x050fe60000001810 */
[----:B------:R-:W2:Y:S01]  /*3b9b0*/  LDL.LU.64 R18, [R1+0x19a0] ;  /* 0x0019a00001127983 */ /* 0x000ea20000300a00 */
[----:B------:R-:W2:Y:S11]  /*3b9c0*/  LDL.LU.64 R16, [R1+0x1998] ;  /* 0x0019980001107983 */ /* 0x000eb60000300a00 */
[----:B------:R-:W-:Y:S08]  /*3b9d0*/  @!UPT UIADD3 URZ, URZ, URZ, URZ ;  /* 0x0000003f3f3ff290 */ /* 0x000ff0000fffe03f */
        /* <DEDUP_REMOVED lines=9> */
[----:B0-----:R-:W4:Y:S01]  /*3ba70*/  LDL.LU.64 R10, [R1+0x1978] ;  /* 0x00197800010a7983 */ /* 0x001f220000300a00 */
[----:B------:R-:W4:Y:S02]  /*3ba80*/  LDL.LU.64 R8, [R1+0x1970] ;  /* 0x0019700001087983 */ /* 0x000f240000300a00 */
[C---:B----4-:R-:W-:Y:S01]  /*3ba90*/  HMMA.16816.F32 R12, R24.reuse, R14, R8 ;  /* 0x0000000e180c723c */ /* 0x050fe20000001808 */
[----:B------:R-:W3:Y:S11]  /*3baa0*/  LDL.LU.64 R10, [R1+0x1968] ;  /* 0x00196800010a7983 */ /* 0x000ef60000300a00 */
[----:B------:R-:W-:Y:S11]  /*3bab0*/  @!UPT UIADD3 URZ, URZ, URZ, URZ ;  /* 0x0000003f3f3ff290 */ /* 0x000ff6000fffe03f */
[----:B------:R0:W-:Y:S01]  /*3bac0*/  STL.64 [R1+0x310], R12 ;  /* 0x0003100c01007387 */ /* 0x0001e20000100a00 */
[----:B------:R1:W-:Y:S03]  /*3bad0*/  STL.64 [R1+0x318], R14 ;  /* 0x0003180e01007387 */ /* 0x0003e60000100a00 */
[----:B0-----:R-:W4:Y:S01]  /*3bae0*/  LDL.LU R12, [R1+0x4b0] ;  /* 0x0004b000010c7983 */ /* 0x001f220000300800 */
[C---:B---3--:R-:W-:Y:S11]  /*3baf0*/  HMMA.16816.F32 R4, R24.reuse, R10, R4 ;  /* 0x0000000a1804723c */ /* 0x048ff60000001804 */
[----:B------:R-:W-:Y:S11]  /*3bb00*/  @!UPT UIADD3 URZ, URZ, URZ, URZ ;  /* 0x0000003f3f3ff290 */ /* 0x000ff6000fffe03f */
[----:B------:R-:W-:Y:S01]  /*3bb10*/  @!UPT UIADD3 URZ, URZ, URZ, URZ ;  /* 0x0000003f3f3ff290 */ /* 0x000fe2000fffe03f */
[----:B------:R-:W-:Y:S01]  /*3bb20*/  STL.64 [R1+0x300], R4 ;  /* 0x0003000401007387 */ /* 0x000fe20000100a00 */
[----:B------:R2:W-:Y:S02]  /*3bb30*/  STL.64 [R1+0x308], R6 ;  /* 0x0003080601007387 */ /* 0x0005e40000100a00 */
[----:B------:R-:W4:Y:S02]  /*3bb40*/  LDL.LU R13, [R1+0x4b4] ;  /* 0x0004b400010d7983 */ /* 0x000f240000300800 */
[----:B-1----:R-:W3:Y:S01]  /*3bb50*/  LDL.LU R14, [R1+0x4b8] ;  /* 0x0004b800010e7983 */ /* 0x002ee20000300800 */
[----:B------:R-:W3:Y:S01]  /*3bb60*/  LDL.LU R15, [R1+0x4bc] ;  /* 0x0004bc00010f7983 */ /* 0x000ee20000300800 */
[----:B--2---:R-:W-:Y:S01]  /*3bb70*/  HMMA.16816.F32 R4, R24, R22, R16 ;  /* 0x000000161804723c */ /* 0x004fe20000001810 */
[----:B------:R-:W-:Y:S02]  /*3bb80*/  IMAD.MOV.U32 R2, RZ, RZ, R22 ;  /* 0x000000ffff027224 */ /* 0x000fe400078e0016 */
[----:B---3--:R-:W-:Y:S01]  /*3bb90*/  STL.64 [R1+0x1960], R14 ;  /* 0x0019600e01007387 */ /* 0x008fe20000100a00 */
[----:B----4-:R0:W-:Y:S03]  /*3bba0*/  STL.64 [R1+0x1958], R12 ;  /* 0x0019580c01007387 */ /* 0x0101e60000100a00 */
[----:B0-----:R-:W2:Y:S01]  /*3bbb0*/  LDL.LU R12, [R1+0x4c0] ;  /* 0x0004c000010c7983 */ /* 0x001ea20000300800 */
[----:B------:R-:W2:Y:S02]  /*3bbc0*/  LDL.LU R13, [R1+0x4c4] ;  /* 0x0004c400010d7983 */ /* 0x000ea40000300800 */
[----:B------:R-:W2:Y:S02]  /*3bbd0*/  LDL.LU R14, [R1+0x4c8] ;  /* 0x0004c800010e7983 */ /* 0x000ea40000300800 */
[----:B------:R-:W2:Y:S01]  /*3bbe0*/  LDL.LU R15, [R1+0x4cc] ;  /* 0x0004cc00010f7983 */ /* 0x000ea20000300800 */
[----:B------:R-:W3:Y:S10]  /*3bbf0*/  LDL.64 R10, [R1+0x48] ;  /* 0x00004800010a7983 */ /* 0x000ef40000100a00 */
[----:B------:R0:W-:Y:S02]  /*3bc00*/  STL.64 [R1+0x2f0], R4 ;  /* 0x0002f00401007387 */ /* 0x0001e40000100a00 */
[----:B------:R1:W-:Y:S02]  /*3bc10*/  STL.64 [R1+0x2f8], R6 ;  /* 0x0002f80601007387 */ /* 0x0003e40000100a00 */
[----:B------:R-:W-:Y:S01]  /*3bc20*/  STL [R1+0x1898], R2 ;  /* 0x0018980201007387 */ /* 0x000fe20000100800 */
[----:B0-----:R-:W4:Y:S01]  /*3bc30*/  LDL.LU R4, [R1+0x490] ;  /* 0x0004900001047983 */ /* 0x001f220000300800 */
[----:B------:R-:W4:Y:S02]  /*3bc40*/  LDL.LU R5, [R1+0x494] ;  /* 0x0004940001057983 */ /* 0x000f240000300800 */
[----:B-1----:R-:W2:Y:S02]  /*3bc50*/  LDL.LU R6, [R1+0x498] ;  /* 0x0004980001067983 */ /* 0x002ea40000300800 */
[----:B------:R-:W2:Y:S02]  /*3bc60*/  LDL.LU R7, [R1+0x49c] ;  /* 0x00049c0001077983 */ /* 0x000ea40000300800 */
[----:B------:R-:W-:Y:S01]  /*3bc70*/  IMAD.MOV.U32 R0, RZ, RZ, R23 ;  /* 0x000000ffff007224 */ /* 0x000fe200078e0017 */
[----:B--2---:R0:W-:Y:S01]  /*3bc80*/  STL.64 [R1+0x1940], R6 ;  /* 0x0019400601007387 */ /* 0x0041e20000100a00 */
[----:B----4-:R-:W-:Y:S02]  /*3bc90*/  STL.64 [R1+0x1938], R4 ;  /* 0x0019380401007387 */ /* 0x010fe40000100a00 */
[----:B------:R-:W2:Y:S01]  /*3bca0*/  LDL.64 R22, [R1+0x18] ;  /* 0x0000180001167983 */ /* 0x000ea20000100a00 */
[----:B0-----:R-:W4:Y:S04]  /*3bcb0*/  LDL.64 R6, [R1+0x38] ;  /* 0x0000380001067983 */ /* 0x001f280000100a00 */
[----:B------:R-:W0:Y:S04]  /*3bcc0*/  S2R R9, SR_TID.X ;  /* 0x0000000000097919 */ /* 0x000e280000002100 */
[----:B------:R-:W1:Y:S01]  /*3bcd0*/  S2R R8, SR_TID.X ;  /* 0x0000000000087919 */ /* 0x000e620000002100 */
[----:B0-----:R-:W-:Y:S01]  /*3bce0*/  LOP3.LUT R9, R9, 0x7, RZ, 0xc0, !PT ;  /* 0x0000000709097812 */ /* 0x001fe200078ec0ff */
[----:B-1----:R-:W-:-:S04]  /*3bcf0*/  IMAD.SHL.U32 R21, R8, 0x2, RZ ;  /* 0x0000000208157824 */ /* 0x002fc800078e00ff */
[----:B------:R-:W-:Y:S02]  /*3bd00*/  IMAD R9, R9, 0x90, RZ ;  /* 0x0000009009097824 */ /* 0x000fe400078e02ff */
[----:B------:R-:W-:-:S03]  /*3bd10*/  IMAD.SHL.U32 R8, R8, 0x40, RZ ;  /* 0x0000004008087824 */ /* 0x000fc600078e00ff */
[----:B------:R-:W-:Y:S01]  /*3bd20*/  LOP3.LUT R9, R9, 0x10, R21, 0x78, !PT ;  /* 0x0000001009097812 */ /* 0x000fe200078e7815 */
[----:B--2---:R0:W-:Y:S04]  /*3bd30*/  STL.64 [R1+0x1928], R22 ;  /* 0x0019281601007387 */ /* 0x0041e80000100a00 */
[----:B0-----:R-:W2:Y:S01]  /*3bd40*/  LDL.64 R22, [R1+0x28] ;  /* 0x0000280001167983 */ /* 0x001ea20000100a00 */
[----:B------:R-:W-:-:S04]  /*3bd50*/  LOP3.LUT R9, R9, 0x400, R8, 0xf8, !PT ;  /* 0x0000040009097812 */ /* 0x000fc800078ef808 */
[----:B------:R-:W-:-:S05]  /*3bd60*/  LOP3.LUT R9, R9, 0x40, RZ, 0x3c, !PT ;  /* 0x0000004009097812 */ /* 0x000fca00078e3cff */
[----:B------:R-:W0:Y:S04]  /*3bd70*/  LDSM.16.MT88.4 R16, [R9+0x9800] ;  /* 0x009800000910783b */ /* 0x000e280000004200 */
[----:B--2---:R1:W-:Y:S01]  /*3bd80*/  STL.64 [R1+0x1948], R22 ;  /* 0x0019481601007387 */ /* 0x0043e20000100a00 */
[----:B------:R-:W4:Y:S02]  /*3bd90*/  LDL.LU R20, [R1+0x4a0] ;  /* 0x0004a00001147983 */ /* 0x000f240000300800 */
[----:B------:R-:W4:Y:S01]  /*3bda0*/  LDL.LU R21, [R1+0x4a4] ;  /* 0x0004a40001157983 */ /* 0x000f220000300800 */
[----:B-1----:R-:W4:Y:S01]  /*3bdb0*/  LDL.LU R22, [R1+0x4a8] ;  /* 0x0004a80001167983 */ /* 0x002f220000300800 */
[----:B------:R-:W4:Y:S02]  /*3bdc0*/  LDL.LU R23, [R1+0x4ac] ;  /* 0x0004ac0001177983 */ /* 0x000f240000300800 */
[----:B0-----:R0:W-:Y:S02]  /*3bdd0*/  STL.64 [R1+0x17c8], R18 ;  /* 0x0017c81201007387 */ /* 0x0011e40000100a00 */
[----:B------:R-:W-:Y:S01]  /*3bde0*/  STL.64 [R1+0x17c0], R16 ;  /* 0x0017c01001007387 */ /* 0x000fe20000100a00 */
[----:B0-----:R-:W2:Y:S04]  /*3bdf0*/  LDL R18, [R1+0x58] ;  /* 0x0000580001127983 */ /* 0x001ea80000100800 */
[----:B------:R-:W2:Y:S02]  /*3be00*/  LDL R19, [R1+0x5c] ;  /* 0x00005c0001137983 */ /* 0x000ea40000100800 */
[----:B--2---:R-:W-:Y:S11]  /*3be10*/  HMMA.16816.F32 R12, R24, R18, R12 ;  /* 0x00000012180c723c */ /* 0x004ff6000000180c */
[----:B------:R-:W-:Y:S11]  /*3be20*/  @!UPT UIADD3 URZ, URZ, URZ, URZ ;  /* 0x0000003f3f3ff290 */ /* 0x000ff6000fffe03f */
[----:B------:R-:W-:Y:S01]  /*3be30*/  @!UPT UIADD3 URZ, URZ, URZ, URZ ;  /* 0x0000003f3f3ff290 */ /* 0x000fe2000fffe03f */
[----:B------:R-:W-:Y:S01]  /*3be40*/  STL.64 [R1+0x4c0], R12 ;  /* 0x0004c00c01007387 */ /* 0x000fe20000100a00 */
[----:B------:R0:W-:Y:S03]  /*3be50*/  STL.64 [R1+0x4c8], R14 ;  /* 0x0004c80e01007387 */ /* 0x0001e60000100a00 */
[----:B0-----:R-:W2:Y:S01]  /*3be60*/  LDL.LU.64 R14, [R1+0x1960] ;  /* 0x00196000010e7983 */ /* 0x001ea20000300a00 */
[----:B------:R-:W2:Y:S02]  /*3be70*/  LDL.LU.64 R12, [R1+0x1958] ;  /* 0x00195800010c7983 */ /* 0x000ea40000300a00 */
[----:B------:R0:W-:Y:S02]  /*3be80*/  STL.64 [R1+0x1858], R18 ;  /* 0x0018581201007387 */ /* 0x0001e40000100a00 */
[----:B------:R-:W4:Y:S01]  /*3be90*/  LDL.LU R16, [R1+0x480] ;  /* 0x0004800001107983 */ /* 0x000f220000300800 */
[----:B------:R-:W4:Y:S01]  /*3bea0*/  LDL.LU R17, [R1+0x484] ;  /* 0x0004840001117983 */ /* 0x000f220000300800 */
[----:B---3--:R-:W-:-:S02]  /*3beb0*/  IMAD.MOV.U32 R28, RZ, RZ, R10 ;  /* 0x000000ffff1c7224 */ /* 0x008fc400078e000a */
[----:B------:R-:W-:Y:S01]  /*3bec0*/  IMAD.MOV.U32 R3, RZ, RZ, R11 ;  /* 0x000000ffff037224 */ /* 0x000fe200078e000b */
[----:B0-----:R-:W3:Y:S01]  /*3bed0*/  LDL.LU R18, [R1+0x488] ;  /* 0x0004880001127983 */ /* 0x001ee20000300800 */
[----:B------:R-:W3:Y:S01]  /*3bee0*/  LDL.LU R19, [R1+0x48c] ;  /* 0x00048c0001137983 */ /* 0x000ee20000300800 */
[C---:B--2---:R-:W-:Y:S11]  /*3bef0*/  HMMA.16816.F32 R12, R24.reuse, R10, R12 ;  /* 0x0000000a180c723c */ /* 0x044ff6000000180c */
[----:B------:R-:W-:Y:S11]  /*3bf00*/  @!UPT UIADD3 URZ, URZ, URZ, URZ ;  /* 0x0000003f3f3ff290 */ /* 0x000ff6000fffe03f */
[----:B------:R-:W-:Y:S01]  /*3bf10*/  @!UPT UIADD3 URZ, URZ, URZ, URZ ;  /* 0x0000003f3f3ff290 */ /* 0x000fe2000fffe03f */
[----:B------:R0:W-:Y:S01]  /*3bf20*/  STL.64 [R1+0x4b0], R12 ;  /* 0x0004b00c01007387 */ /* 0x0001e20000100a00 */
[----:B------:R1:W-:Y:S03]  /*3bf30*/  STL.64 [R1+0x4b8], R14 ;  /* 0x0004b80e01007387 */ /* 0x0003e60000100a00 */
[----:B0-----:R-:W2:Y:S01]  /*3bf40*/  LDL.LU.64 R12, [R1+0x1950] ;  /* 0x00195000010c7983 */ /* 0x001ea20000300a00 */
[----:B------:R-:W2:Y:S02]  /*3bf50*/  LDL.LU R8, [R1+0x460] ;  /* 0x0004600001087983 */ /* 0x000ea40000300800 */
[----:B------:R-:W2:Y:S02]  /*3bf60*/  LDL.LU R9, [R1+0x464] ;  /* 0x0004640001097983 */ /* 0x000ea40000300800 */
[----:B------:R-:W2:Y:S01]  /*3bf70*/  LDL.LU R10, [R1+0x468] ;  /* 0x00046800010a7983 */ /* 0x000ea20000300800 */
[----:B------:R-:W2:Y:S01]  /*3bf80*/  LDL.LU R11, [R1+0x46c] ;  /* 0x00046c00010b7983 */ /* 0x000ea20000300800 */
[----:B----4-:R-:W-:Y:S01]  /*3bf90*/  HMMA.16816.F32 R20, R24, R6, R20 ;  /* 0x000000061814723c */ /* 0x010fe20000001814 */
[----:B------:R-:W-:-:S02]  /*3bfa0*/  IMAD.MOV.U32 R2, RZ, RZ, R6 ;  /* 0x000000ffff027224 */ /* 0x000fc400078e0006 */
[----:B------:R-:W-:Y:S01]  /*3bfb0*/  IMAD.MOV.U32 R29, RZ, RZ, R7 ;  /* 0x000000ffff1d7224 */ /* 0x000fe200078e0007 */
[----:B--2---:R-:W-:Y:S01]  /*3bfc0*/  STL.64 [R1+0x1920], R10 ;  /* 0x0019200a01007387 */ /* 0x004fe20000100a00 */
[----:B------:R0:W-:Y:S02]  /*3bfd0*/  STL.64 [R1+0x1918], R8 ;  /* 0x0019180801007387 */ /* 0x0001e40000100a00 */
[----:B-1----:R-:W2:Y:S02]  /*3bfe0*/  LDL R14, [R1+0x8] ;  /* 0x00000800010e7983 */ /* 0x002ea40000100800 */
[----:B------:R-:W2:Y:S01]  /*3bff0*/  LDL R15, [R1+0xc] ;  /* 0x00000c00010f7983 */ /* 0x000ea20000100800 */
[----:B0-----:R-:W2:Y:S01]  /*3c000*/  LDL.LU R8, [R1+0x470] ;  /* 0x0004700001087983 */ /* 0x001ea20000300800 */
[----:B------:R-:W2:Y:S02]  /*3c010*/  LDL.LU R9, [R1+0x474] ;  /* 0x0004740001097983 */ /* 0x000ea40000300800 */
[----:B------:R-:W2:Y:S02]  /*3c020*/  LDL.LU R10, [R1+0x478] ;  /* 0x00047800010a7983 */ /* 0x000ea40000300800 */
[----:B------:R-:W2:Y:S08]  /*3c030*/  LDL.LU R11, [R1+0x47c] ;  /* 0x00047c00010b7983 */ /* 0x000eb00000300800 */
        /* <DEDUP_REMOVED lines=11> */
[----:B-1----:R-:W4:Y:S01]  /*3c0f0*/  LDL.LU.64 R6, [R1+0x1930] ;  /* 0x0019300001067983 */ /* 0x002f220000300a00 */
[----:B------:R-:W-:Y:S02]  /*3c100*/  IMAD.MOV.U32 R4, RZ, RZ, R23 ;  /* 0x000000ffff047224 */ /* 0x000fe400078e0017 */
[----:B------:R-:W3:Y:S02]  /*3c110*/  LDL.LU.64 R22, [R1+0x1928] ;  /* 0x0019280001167983 */ /* 0x000ee40000300a00 */
[----:B---3--:R-:W-:Y:S01]  /*3c120*/  HMMA.16816.F32 R16, R24, R22, R16 ;  /* 0x000000161810723c */ /* 0x008fe20000001810 */
[----:B----4-:R-:W-:Y:S01]  /*3c130*/  STL.64 [R1+0x1900], R6 ;  /* 0x0019000601007387 */ /* 0x010fe20000100a00 */
[----:B------:R0:W-:Y:S03]  /*3c140*/  STL.64 [R1+0x18f8], R4 ;  /* 0x0018f80401007387 */ /* 0x0001e60000100a00 */
[----:B0-----:R-:W3:Y:S01]  /*3c150*/  LDL.LU R4, [R1+0x450] ;  /* 0x0004500001047983 */ /* 0x001ee20000300800 */
[----:B------:R-:W3:Y:S02]  /*3c160*/  LDL.LU R5, [R1+0x454] ;  /* 0x0004540001057983 */ /* 0x000ee40000300800 */
[----:B------:R-:W3:Y:S02]  /*3c170*/  LDL.LU R6, [R1+0x458] ;  /* 0x0004580001067983 */ /* 0x000ee40000300800 */
[----:B------:R-:W3:Y:S11]  /*3c180*/  LDL.LU R7, [R1+0x45c] ;  /* 0x00045c0001077983 */ /* 0x000ef60000300800 */
[----:B------:R-:W-:Y:S02]  /*3c190*/  @!UPT UIADD3 URZ, URZ, URZ, URZ ;  /* 0x0000003f3f3ff290 */ /* 0x000fe4000fffe03f */
[----:B------:R0:W-:Y:S01]  /*3c1a0*/  STL.64 [R1+0x480], R16 ;  /* 0x0004801001007387 */ /* 0x0001e20000100a00 */
[----:B------:R-:W-:Y:S02]  /*3c1b0*/  STL.64 [R1+0x488], R18 ;  /* 0x0004881201007387 */ /* 0x000fe40000100a00 */
[----:B------:R-:W4:Y:S02]  /*3c1c0*/  LDL.LU R20, [R1+0x2e0] ;  /* 0x0002e00001147983 */ /* 0x000f240000300800 */
[----:B------:R-:W4:Y:S02]  /*3c1d0*/  LDL.LU R21, [R1+0x2e4] ;  /* 0x0002e40001157983 */ /* 0x000f240000300800 */
[----:B0-----:R-:W-:Y:S02]  /*3c1e0*/  IMAD.MOV.U32 R17, RZ, RZ, R22 ;  /* 0x000000ffff117224 */ /* 0x001fe400078e0016 */
[----:B------:R-:W-:Y:S01]  /*3c1f0*/  IMAD.MOV.U32 R16, RZ, RZ, R23 ;  /* 0x000000ffff107224 */ /* 0x000fe200078e0017 */
[----:B------:R-:W4:Y:S01]  /*3c200*/  LDL.LU R22, [R1+0x2e8] ;  /* 0x0002e80001167983 */ /* 0x000f220000300800 */
[----:B------:R-:W4:Y:S03]  /*3c210*/  LDL.LU R23, [R1+0x2ec] ;  /* 0x0002ec0001177983 */ /* 0x000f260000300800 */
[----:B------:R0:W-:Y:S04]  /*3c220*/  STL.64 [R1+0x18a0], R16 ;  /* 0x0018a01001007387 */ /* 0x0001e80000100a00 */
[----:B0-----:R-:W2:Y:S01]  /*3c230*/  LDL.LU R16, [R1+0x420] ;  /* 0x0004200001107983 */ /* 0x001ea20000300800 */
[----:B------:R-:W2:Y:S02]  /*3c240*/  LDL.LU R17, [R1+0x424] ;  /* 0x0004240001117983 */ /* 0x000ea40000300800 */
[----:B------:R-:W2:Y:S02]  /*3c250*/  LDL.LU R18, [R1+0x428] ;  /* 0x0004280001127983 */ /* 0x000ea40000300800 */
[----:B------:R-:W2:Y:S02]  /*3c260*/  LDL.LU R19, [R1+0x42c] ;  /* 0x00042c0001137983 */ /* 0x000ea40000300800 */
[----:B--2---:R0:W-:Y:S01]  /*3c270*/  STL.64 [R1+0x18b0], R18 ;  /* 0x0018b01201007387 */ /* 0x0041e20000100a00 */
[----:B------:R-:W-:Y:S03]  /*3c280*/  STL.64 [R1+0x18a8], R16 ;  /* 0x0018a81001007387 */ /* 0x000fe60000100a00 */
[----:B0-----:R-:W2:Y:S04]  /*3c290*/  LDL R18, [R1+0xb8] ;  /* 0x0000b80001127983 */ /* 0x001ea80000100800 */
[----:B------:R-:W2:Y:S04]  /*3c2a0*/  LDL R19, [R1+0xbc] ;  /* 0x0000bc0001137983 */ /* 0x000ea80000100800 */
[----:B--2---:R0:W-:Y:S02]  /*3c2b0*/  STL.64 [R1+0x18c8], R18 ;  /* 0x0018c81201007387 */ /* 0x0041e40000100a00 */
[----:B0-----:R-:W-:-:S02]  /*3c2c0*/  IMAD.MOV.U32 R18, RZ, RZ, R13 ;  /* 0x000000ffff127224 */ /* 0x001fc400078e000d */
[----:B------:R-:W-:Y:S02]  /*3c2d0*/  IMAD.MOV.U32 R19, RZ, RZ, R12 ;  /* 0x000000ffff137224 */ /* 0x000fe400078e000c */
[C---:B------:R-:W-:Y:S01]  /*3c2e0*/  HMMA.16816.F32 R12, R24.reuse, R14, R8 ;  /* 0x0000000e180c723c */ /* 0x040fe20000001808 */
[----:B------:R-:W2:Y:S01]  /*3c2f0*/  LDL.LU.64 R10, [R1+0x1920] ;  /* 0x00192000010a7983 */ /* 0x000ea20000300a00 */
[----:B------:R-:W2:Y:S11]  /*3c300*/  LDL.LU.64 R8, [R1+0x1918] ;  /* 0x0019180001087983 */ /* 0x000eb60000300a00 */
[----:B------:R-:W-:Y:S10]  /*3c310*/  @!UPT UIADD3 URZ, URZ, URZ, URZ ;  /* 0x0000003f3f3ff290 */ /* 0x000ff4000fffe03f */
[----:B------:R-:W-:Y:S01]  /*3c320*/  STL.64 [R1+0x470], R12 ;  /* 0x0004700c01007387 */ /* 0x000fe20000100a00 */
[----:B------:R0:W-:Y:S03]  /*3c330*/  STL.64 [R1+0x478], R14 ;  /* 0x0004780e01007387 */ /* 0x0001e60000100a00 */
[----:B0-----:R-:W2:Y:S02]  /*3c340*/  LDL.LU.64 R14, [R1+0x1910] ;  /* 0x00191000010e7983 */ /* 0x001ea40000300a00 */
[C---:B--2---:R-:W-:Y:S11]  /*3c350*/  HMMA.16816.F32 R8, R24.reuse, R14, R8 ;  /* 0x0000000e1808723c */ /* 0x044ff60000001808 */
[----:B------:R-:W-:Y:S11]  /*3c360*/  @!UPT UIADD3 URZ, URZ, URZ, URZ ;  /* 0x0000003f3f3ff290 */ /* 0x000ff6000fffe03f */
[----:B------:R-:W-:Y:S01]  /*3c370*/  @!UPT UIADD3 URZ, URZ, URZ, URZ ;  /* 0x0000003f3f3ff290 */ /* 0x000fe2000fffe03f */
[----:B------:R-:W-:Y:S01]  /*3c380*/  STL.64 [R1+0x460], R8 ;  /* 0x0004600801007387 */ /* 0x000fe20000100a00 */
[----:B------:R0:W-:Y:S03]  /*3c390*/  STL.64 [R1+0x468], R10 ;  /* 0x0004680a01007387 */ /* 0x0001e60000100a00 */
[----:B0-----:R-:W3:Y:S01]  /*3c3a0*/  LDL.LU.64 R10, [R1+0x1908] ;  /* 0x00190800010a7983 */ /* 0x001ee20000300a00 */
[----:B------:R0:W-:Y:S02]  /*3c3b0*/  STL.64 [R1+0x18d0], R14 ;  /* 0x0018d00e01007387 */ /* 0x0001e40000100a00 */
[----:B------:R-:W2:Y:S02]  /*3c3c0*/  LDL.LU R12, [R1+0x440] ;  /* 0x00044000010c7983 */ /* 0x000ea40000300800 */
[----:B------:R-:W2:Y:S01]  /*3c3d0*/  LDL.LU R13, [R1+0x444] ;  /* 0x00044400010d7983 */ /* 0x000ea20000300800 */
[----:B0-----:R-:W2:Y:S01]  /*3c3e0*/  LDL.LU R14, [R1+0x448] ;  /* 0x00044800010e7983 */ /* 0x001ea20000300800 */
[----:B------:R-:W2:Y:S01]  /*3c3f0*/  LDL.LU R15, [R1+0x44c] ;  /* 0x00044c00010f7983 */ /* 0x000ea20000300800 */
[----:B---3--:R-:W-:Y:S11]  /*3c400*/  HMMA.16816.F32 R4, R24, R10, R4 ;  /* 0x0000000a1804723c */ /* 0x008ff60000001804 */
[----:B------:R-:W-:Y:S11]  /*3c410*/  @!UPT UIADD3 URZ, URZ, URZ, URZ ;  /* 0x0000003f3f3ff290 */ /* 0x000ff6000fffe03f */
[----:B------:R-:W-:Y:S01]  /*3c420*/  @!UPT UIADD3 URZ, URZ, URZ, URZ ;  /* 0x0000003f3f3ff290 */ /* 0x000fe2000fffe03f */
[----:B------:R-:W-:Y:S01]  /*3c430*/  STL.64 [R1+0x450], R4 ;  /* 0x0004500401007387 */ /* 0x000fe20000100a00 */
[----:B------:R0:W-:Y:S03]  /*3c440*/  STL.64 [R1+0x458], R6 ;  /* 0x0004580601007387 */ /* 0x0001e60000100a00 */
[----:B0-----:R-:W3:Y:S01]  /*3c450*/  LDL.LU.64 R6, [R1+0x1900] ;  /* 0x0019000001067983 */ /* 0x001ee20000300a00 */
[----:B------:R-:W2:Y:S02]  /*3c460*/  LDL.LU.64 R4, [R1+0x18f8] ;  /* 0x0018f80001047983 */ /* 0x000ea40000300a00 */
[----:B------:R0:W-:Y:S02]  /*3c470*/  STL.64 [R1+0x17d8], R10 ;  /* 0x0017d80a01007387 */ /* 0x0001e40000100a00 */
[----:B---3--:R-:W-:Y:S02]  /*3c480*/  IMAD.MOV.U32 R8, RZ, RZ, R7 ;  /* 0x000000ffff087224 */ /* 0x008fe400078e0007 */
[----:B------:R-:W3:Y:S01]  /*3c490*/  LDL.LU R7, [R1+0x18f0] ;  /* 0x0018f00001077983 */ /* 0x000ee20000300800 */
[----:B------:R-:W2:Y:S02]  /*3c4a0*/  LDL.LU R9, [R1+0x414] ;  /* 0x0004140001097983 */ /* 0x000ea40000300800 */
[----:B0-----:R-:W2:Y:S02]  /*3c4b0*/  LDL.LU R10, [R1+0x418] ;  /* 0x00041800010a7983 */ /* 0x001ea40000300800 */
[----:B------:R-:W-:-:S02]  /*3c4c0*/  IMAD.MOV.U32 R11, RZ, RZ, R6 ;  /* 0x000000ffff0b7224 */ /* 0x000fc400078e0006 */
[----:B------:R-:W4:Y:S04]  /*3c4d0*/  LDL.LU R6, [R1+0x18ec] ;  /* 0x0018ec0001067983 */ /* 0x000f280000300800 */
[----:B------:R-:W0:Y:S04]  /*3c4e0*/  S2R R17, SR_TID.X ;  /* 0x0000000000117919 */ /* 0x000e280000002100 */
[----:B------:R-:W1:Y:S04]  /*3c4f0*/  S2R R16, SR_TID.X ;  /* 0x0000000000107919 */ /* 0x000e680000002100 */
[----:B--2---:R-:W-:Y:S01]  /*3c500*/  STL.64 [R1+0x18c0], R10 ;  /* 0x0018c00a01007387 */ /* 0x004fe20000100a00 */
[----:B------:R3:W-:Y:S02]  /*3c510*/  STL.64 [R1+0x18b8], R8 ;  /* 0x0018b80801007387 */ /* 0x0007e40000100a00 */
[----:B---3--:R-:W-:-:S02]  /*3c520*/  IMAD.MOV.U32 R8, RZ, RZ, R7 ;  /* 0x000000ffff087224 */ /* 0x008fc400078e0007 */
[----:B------:R-:W4:Y:S01]  /*3c530*/  LDL.LU R7, [R1+0x18e8] ;  /* 0x0018e80001077983 */ /* 0x000f220000300800 */
[----:B0-----:R-:W-:Y:S01]  /*3c540*/  LOP3.LUT R17, R17, 0x7, RZ, 0xc0, !PT ;  /* 0x0000000711117812 */ /* 0x001fe200078ec0ff */
[----:B-1----:R-:W-:Y:S02]  /*3c550*/  IMAD.SHL.U32 R11, R16, 0x2, RZ ;  /* 0x00000002100b7824 */ /* 0x002fe400078e00ff */
[----:B------:R-:W2:Y:S01]  /*3c560*/  LDL.LU R9, [R1+0x434] ;  /* 0x0004340001097983 */ /* 0x000ea20000300800 */
[----:B------:R-:W2:Y:S01]  /*3c570*/  LDL.LU R10, [R1+0x438] ;  /* 0x00043800010a7983 */ /* 0x000ea20000300800 */
[----:B------:R-:W-:-:S05]  /*3c580*/  IMAD R17, R17, 0x90, RZ ;  /* 0x0000009011117824 */ /* 0x000fca00078e02ff */
[----:B------:R-:W-:Y:S02]  /*3c590*/  LOP3.LUT R17, R17, 0x10, R11, 0x78, !PT ;  /* 0x0000001011117812 */ /* 0x000fe400078e780b */
[----:B------:R-:W2:Y:S01]  /*3c5a0*/  LDL.LU R11, [R1+0x43c] ;  /* 0x00043c00010b7983 */ /* 0x000ea20000300800 */
[----:B------:R-:W-:-:S05]  /*3c5b0*/  IMAD.SHL.U32 R16, R16, 0x40, RZ ;  /* 0x0000004010107824 */ /* 0x000fca00078e00ff */
[----:B------:R-:W-:-:S04]  /*3c5c0*/  LOP3.LUT R17, R17, 0x400, R16, 0xf8, !PT ;  /* 0x0000040011117812 */ /* 0x000fc800078ef810 */
[----:B------:R-:W-:Y:S01]  /*3c5d0*/  LOP3.LUT R17, R17, 0x60, RZ, 0x3c, !PT ;  /* 0x0000006011117812 */ /* 0x000fe200078e3cff */
[----:B----4-:R-:W-:Y:S01]  /*3c5e0*/  HMMA.16816.F32 R24, R24, R6, R20 ;  /* 0x000000061818723c */ /* 0x010fe20000001814 */
[----:B------:R-:W3:Y:S01]  /*3c5f0*/  LDL.LU.64 R22, [R1+0x18e0] ;  /* 0x0018e00001167983 */ /* 0x000ee20000300a00 */
[----:B------:R-:W3:Y:S02]  /*3c600*/  LDL.LU.64 R20, [R1+0x18d8] ;  /* 0x0018d80001147983 */ /* 0x000ee40000300a00 */
[----:B------:R-:W-:Y:S11]  /*3c610*/  STL.64 [R1+0x17d0], R6 ;  /* 0x0017d00601007387 */ /* 0x000ff60000100a00 */
[----:B------:R-:W-:Y:S08]  /*3c620*/  @!UPT UIADD3 URZ, URZ, URZ, URZ ;  /* 0x0000003f3f3ff290 */ /* 0x000ff0000fffe03f */
[----:B------:R-:W-:Y:S01]  /*3c630*/  STL.64 [R1+0x2e0], R24 ;  /* 0x0002e01801007387 */ /* 0x000fe20000100a00 */
[----:B------:R-:W-:Y:S02]  /*3c640*/  STL.64 [R1+0x2e8], R26 ;  /* 0x0002e81a01007387 */ /* 0x000fe40000100a00 */
[----:B------:R-:W0:Y:S02]  /*3c650*/  LDSM.16.MT88.4 R24, [R17+0x9800] ;  /* 0x009800001118783b */ /* 0x000e240000004200 */
[----:B0-----:R0:W-:Y:S02]  /*3c660*/  STL.64 [R1+0x1698], R26 ;  /* 0x0016981a01007387 */ /* 0x0011e40000100a00 */
[----:B------:R-:W-:Y:S02]  /*3c670*/  STL.64 [R1+0x1690], R24 ;  /* 0x0016901801007387 */ /* 0x000fe40000100a00 */
[----:B0-----:R-:W4:Y:S01]  /*3c680*/  LDL.LU.64 R26, [R1+0x98] ;  /* 0x00009800011a7983 */ /* 0x001f220000300a00 */
[C---:B---3--:R-:W-:Y:S03]  /*3c690*/  HMMA.16816.F32 R16, R20.reuse, R18, R12 ;  /* 0x000000121410723c */ /* 0x048fe6000000180c */
[----:B------:R-:W3:Y:S11]  /*3c6a0*/  LDL.LU.64 R14, [R1+0x18d0] ;  /* 0x0018d000010e7983 */ /* 0x000ef60000300a00 */
[----:B------:R-:W-:Y:S09]  /*3c6b0*/  @!UPT UIADD3 URZ, URZ, URZ, URZ ;  /* 0x0000003f3f3ff290 */ /* 0x000ff2000fffe03f */
[----:B------:R-:W-:Y:S01]  /*3c6c0*/  STL.64 [R1+0x440], R16 ;  /* 0x0004401001007387 */ /* 0x000fe20000100a00 */
[----:B------:R0:W-:Y:S02]  /*3c6d0*/  STL.64 [R1+0x448], R18 ;  /* 0x0004481201007387 */ /* 0x0001e40000100a00 */
[----:B------:R-:W-:Y:S02]  /*3c6e0*/  IMAD.MOV.U32 R12, RZ, RZ, R18 ;  /* 0x000000ffff0c7224 */ /* 0x000fe400078e0012 */
[----:B0-----:R-:W2:Y:S03]  /*3c6f0*/  LDL.LU.64 R18, [R1+0x18c8] ;  /* 0x0018c80001127983 */ /* 0x001ea60000300a00 */
[----:B------:R-:W-:Y:S01]  /*3c700*/  STL [R1+0x1468], R12 ;  /* 0x0014680c01007387 */ /* 0x000fe20000100800 */
[C---:B--2---:R-:W-:Y:S01]  /*3c710*/  HMMA.16816.F32 R16, R20.reuse, R18, R8 ;  /* 0x000000121410723c */ /* 0x044fe20000001808 */
[----:B------:R-:W4:Y:S01]  /*3c720*/  LDL.LU.64 R10, [R1+0x18c0] ;  /* 0x0018c000010a7983 */ /* 0x000f220000300a00 */
[----:B------:R-:W4:Y:S11]  /*3c730*/  LDL.LU.64 R8, [R1+0x18b8] ;  /* 0x0018b80001087983 */ /* 0x000f360000300a00 */
[----:B------:R-:W-:Y:S10]  /*3c740*/  @!UPT UIADD3 URZ, URZ, URZ, URZ ;  /* 0x0000003f3f3ff290 */ /* 0x000ff4000fffe03f */
[----:B------:R-:W-:Y:S01]  /*3c750*/  STL.64 [R1+0x430], R16 ;  /* 0x0004301001007387 */ /* 0x000fe20000100a00 */
[----:B------:R-:W-:Y:S02]  /*3c760*/  IMAD.MOV.U32 R13, RZ, RZ, R18 ;  /* 0x000000ffff0d7224 */ /* 0x000fe400078e0012 */
[----:B------:R0:W-:Y:S02]  /*3c770*/  STL.64 [R1+0x438], R18 ;  /* 0x0004381201007387 */ /* 0x0001e40000100a00 */
[----:B0-----:R-:W2:Y:S01]  /*3c780*/  LDL.LU.64 R18, [R1+0x18b0] ;  /* 0x0018b00001127983 */ /* 0x001ea20000300a00 */
[----:B------:R-:W2:Y:S02]  /*3c790*/  LDL.LU.64 R16, [R1+0x18a8] ;  /* 0x0018a80001107983 */ /* 0x000ea40000300a00 */
[----:B------:R-:W-:Y:S02]  /*3c7a0*/  STL [R1+0x146c], R13 ;  /* 0x00146c0d01007387 */ /* 0x000fe40000100800 */
[----:B---3--:R0:W-:Y:S02]  /*3c7b0*/  STL.64 [R1+0x17e0], R14 ;  /* 0x0017e00e01007387 */ /* 0x0081e40000100a00 */
[----:B0-----:R-:W2:Y:S04]  /*3c7c0*/  LDL R14, [R1+0xa8] ;  /* 0x0000a800010e7983 */ /* 0x001ea80000100800 */
[----:B------:R-:W2:Y:S02]  /*3c7d0*/  LDL R15, [R1+0xac] ;  /* 0x0000ac00010f7983 */ /* 0x000ea40000100800 */
[C---:B--2---:R-:W-:Y:S02]  /*3c7e0*/  HMMA.16816.F32 R12, R20.reuse, R14, R16 ;  /* 0x0000000e140c723c */ /* 0x044fe40000001810 */
[----:B------:R-:W2:Y:S11]  /*3c7f0*/  LDL.LU.64 R16, [R1+0x18a0] ;  /* 0x0018a00001107983 */ /* 0x000eb60000300a00 */
[----:B------:R-:W-:Y:S10]  /*3c800*/  @!UPT UIADD3 URZ, URZ, URZ, URZ ;  /* 0x0000003f3f3ff290 */ /* 0x000ff4000fffe03f */
[----:B------:R-:W-:Y:S01]  /*3c810*/  STL.64 [R1+0x420], R12 ;  /* 0x0004200c01007387 */ /* 0x000fe20000100a00 */
[----:B------:R0:W-:Y:S03]  /*3c820*/  STL.64 [R1+0x428], R14 ;  /* 0x0004280e01007387 */ /* 0x0001e60000100a00 */
[----:B0-----:R-:W3:Y:S01]  /*3c830*/  LDL.LU.64 R14, [R1+0x8] ;  /* 0x00000800010e7983 */ /* 0x001ee20000300a00 */
[----:B----4-:R-:W-:Y:S03]  /*3c840*/  HMMA.16816.F32 R8, R20, R26, R8 ;  /* 0x0000001a1408723c */ /* 0x010fe60000001808 */
[----:B---3--:R-:W-:Y:S11]  /*3c850*/  STL.64 [R1+0x17f8], R14 ;  /* 0x0017f80e01007387 */ /* 0x008ff60000100a00 */
[----:B------:R-:W-:Y:S09]  /*3c860*/  @!UPT UIADD3 URZ, URZ, URZ, URZ ;  /* 0x0000003f3f3ff290 */ /* 0x000ff2000fffe03f */
[----:B------:R0:W-:Y:S02]  /*3c870*/  STL.64 [R1+0x410], R8 ;  /* 0x0004100801007387 */ /* 0x0001e40000100a00 */
[----:B------:R1:W-:Y:S01]  /*3c880*/  STL.64 [R1+0x418], R10 ;  /* 0x0004180a01007387 */ /* 0x0003e20000100a00 */
[----:B0-----:R-:W3:Y:S01]  /*3c890*/  LDL.LU R8, [R1+0x370] ;  /* 0x0003700001087983 */ /* 0x001ee20000300800 */
[----:B------:R-:W3:Y:S02]  /*3c8a0*/  LDL.LU R9, [R1+0x374] ;  /* 0x0003740001097983 */ /* 0x000ee40000300800 */
[----:B-1----:R-:W4:Y:S02]  /*3c8b0*/  LDL.LU R10, [R1+0x378] ;  /* 0x00037800010a7983 */ /* 0x002f240000300800 */
[----:B------:R-:W4:Y:S02]  /*3c8c0*/  LDL.LU R11, [R1+0x37c] ;  /* 0x00037c00010b7983 */ /* 0x000f240000300800 */
[----:B--2---:R-:W-:-:S02]  /*3c8d0*/  IMAD.MOV.U32 R14, RZ, RZ, R17 ;  /* 0x000000ffff0e7224 */ /* 0x004fc400078e0011 */
[----:B------:R-:W-:-:S05]  /*3c8e0*/  IMAD.MOV.U32 R15, RZ, RZ, R16 ;  /* 0x000000ffff0f7224 */ /* 0x000fca00078e0010 */
[----:B------:R0:W-:Y:S02]  /*3c8f0*/  STL.64 [R1+0x1810], R14 ;  /* 0x0018100e01007387 */ /* 0x0001e40000100a00 */
[----:B0-----:R-:W-:Y:S02]  /*3c900*/  IMAD.MOV.U32 R15, RZ, RZ, R4 ;  /* 0x000000ffff0f7224 */ /* 0x001fe400078e0004 */
[----:B------:R-:W-:Y:S01]  /*3c910*/  IMAD.MOV.U32 R14, RZ, RZ, R5 ;  /* 0x000000ffff0e7224 */ /* 0x000fe200078e0005 */
[----:B----4-:R-:W-:Y:S01]  /*3c920*/  STL.64 [R1+0x17f0], R10 ;  /* 0x0017f00a01007387 */ /* 0x010fe20000100a00 */
[----:B---3--:R0:W-:Y:S03]  /*3c930*/  STL.64 [R1+0x17e8], R8 ;  /* 0x0017e80801007387 */ /* 0x0081e60000100a00 */
        /* <DEDUP_REMOVED lines=8> */
[----:B--2---:R0:W-:Y:S01]  /*3c9c0*/  STL.64 [R1+0x1868], R6 ;  /* 0x0018680601007387 */ /* 0x0041e20000100a00 */
[----:B----4-:R-:W-:Y:S02]  /*3c9d0*/  STL.64 [R1+0x1860], R4 ;  /* 0x0018600401007387 */ /* 0x010fe40000100a00 */
[----:B------:R-:W2:Y:S02]  /*3c9e0*/  LDL.LU R16, [R1+0x3e0] ;  /* 0x0003e00001107983 */ /* 0x000ea40000300800 */
[----:B------:R-:W2:Y:S01]  /*3c9f0*/  LDL.LU R17, [R1+0x3e4] ;  /* 0x0003e40001117983 */ /* 0x000ea20000300800 */
[----:B------:R-:W4:Y:S01]  /*3ca00*/  LDL.LU R18, [R1+0x3e8] ;  /* 0x0003e80001127983 */ /* 0x000f220000300800 */
[----:B------:R-:W4:Y:S03]  /*3ca10*/  LDL.LU R19, [R1+0x3ec] ;  /* 0x0003ec0001137983 */ /* 0x000f260000300800 */
[----:B----4-:R-:W-:Y:S01]  /*3ca20*/  STL.64 [R1+0x1878], R18 ;  /* 0x0018781201007387 */ /* 0x010fe20000100a00 */
[----:B--2---:R1:W-:Y:S02]  /*3ca30*/  STL.64 [R1+0x1870], R16 ;  /* 0x0018701001007387 */ /* 0x0043e40000100a00 */
[----:B0-----:R-:W2:Y:S02]  /*3ca40*/  LDL R6, [R1+0x78] ;  /* 0x0000780001067983 */ /* 0x001ea40000100800 */
[----:B------:R-:W2:Y:S02]  /*3ca50*/  LDL R7, [R1+0x7c] ;  /* 0x00007c0001077983 */ /* 0x000ea40000100800 */
[----:B--2---:R0:W-:Y:S01]  /*3ca60*/  STL.64 [R1+0x1880], R6 ;  /* 0x0018800601007387 */ /* 0x0041e20000100a00 */
[----:B-1----:R-:W2:Y:S02]  /*3ca70*/  LDL.LU R16, [R1+0x3f0] ;  /* 0x0003f00001107983 */ /* 0x002ea40000300800 */
[----:B------:R-:W2:Y:S02]  /*3ca80*/  LDL.LU R17, [R1+0x3f4] ;  /* 0x0003f40001117983 */ /* 0x000ea40000300800 */
[----:B------:R-:W4:Y:S01]  /*3ca90*/  LDL.LU R18, [R1+0x3f8] ;  /* 0x0003f80001127983 */ /* 0x000f220000300800 */
[----:B------:R-:W4:Y:S04]  /*3caa0*/  LDL.LU R19, [R1+0x3fc] ;  /* 0x0003fc0001137983 */ /* 0x000f280000300800 */
[----:B----4-:R-:W-:Y:S01]  /*3cab0*/  STL.64 [R1+0x1890], R18 ;  /* 0x0018901201007387 */ /* 0x010fe20000100a00 */
[----:B--2---:R1:W-:Y:S02]  /*3cac0*/  STL.64 [R1+0x1888], R16 ;  /* 0x0018881001007387 */ /* 0x0043e40000100a00 */
[----:B0-----:R-:W2:Y:S02]  /*3cad0*/  LDL R6, [R1+0x88] ;  /* 0x0000880001067983 */ /* 0x001ea40000100800 */
[----:B------:R-:W2:Y:S01]  /*3cae0*/  LDL R7, [R1+0x8c] ;  /* 0x00008c0001077983 */ /* 0x000ea20000100800 */
[----:B-1----:R-:W2:Y:S01]  /*3caf0*/  LDL.LU R16, [R1+0x400] ;  /* 0x0004000001107983 */ /* 0x002ea20000300800 */
[----:B------:R-:W2:Y:S02]  /*3cb00*/  LDL.LU R17, [R1+0x404] ;  /* 0x0004040001117983 */ /* 0x000ea40000300800 */
[----:B------:R-:W2:Y:S02]  /*3cb10*/  LDL.LU R18, [R1+0x408] ;  /* 0x0004080001127983 */ /* 0x000ea40000300800 */
[----:B------:R-:W2:Y:S01]  /*3cb20*/  LDL.LU R19, [R1+0x40c] ;  /* 0x00040c0001137983 */ /* 0x000ea20000300800 */
[----:B------:R-:W-:Y:S01]  /*3cb30*/  STL.64 [R1+0x1828], R14 ;  /* 0x0018280e01007387 */ /* 0x000fe20000100a00 */
[----:B---3--:R-:W-:Y:S02]  /*3cb40*/  STL.64 [R1+0x1808], R10 ;  /* 0x0018080a01007387 */ /* 0x008fe40000100a00 */
[----:B------:R0:W-:Y:S02]  /*3cb50*/  STL.64 [R1+0x1800], R8 ;  /* 0x0018000801007387 */ /* 0x0001e40000100a00 */
[----:B0-----:R-:W3:Y:S01]  /*3cb60*/  LDL.LU R8, [R1+0x390] ;  /* 0x0003900001087983 */ /* 0x001ee20000300800 */
[----:B------:R-:W3:Y:S02]  /*3cb70*/  LDL.LU R9, [R1+0x394] ;  /* 0x0003940001097983 */ /* 0x000ee40000300800 */
[----:B------:R-:W4:Y:S02]  /*3cb80*/  LDL.LU R10, [R1+0x398] ;  /* 0x00039800010a7983 */ /* 0x000f240000300800 */
[----:B------:R-:W4:Y:S02]  /*3cb90*/  LDL.LU R11, [R1+0x39c] ;  /* 0x00039c00010b7983 */ /* 0x000f240000300800 */
[----:B------:R-:W-:-:S02]  /*3cba0*/  IMAD.MOV.U32 R14, RZ, RZ, R2 ;  /* 0x000000ffff0e7224 */ /* 0x000fc400078e0002 */
[----:B------:R-:W-:Y:S01]  /*3cbb0*/  IMAD.MOV.U32 R15, RZ, RZ, R29 ;  /* 0x000000ffff0f7224 */ /* 0x000fe200078e001d */
[----:B------:R-:W2:Y:S04]  /*3cbc0*/  LDL.LU R2, [R1+0x1898] ;  /* 0x0018980001027983 */ /* 0x000ea80000300800 */
[----:B------:R-:W-:Y:S04]  /*3cbd0*/  STL.64 [R1+0x1840], R14 ;  /* 0x0018400e01007387 */ /* 0x000fe80000100a00 */
[----:B----4-:R-:W-:Y:S01]  /*3cbe0*/  STL.64 [R1+0x1820], R10 ;  /* 0x0018200a01007387 */ /* 0x010fe20000100a00 */
[----:B---3--:R0:W-:Y:S03]  /*3cbf0*/  STL.64 [R1+0x1818], R8 ;  /* 0x0018180801007387 */ /* 0x0081e60000100a00 */
[----:B0-----:R-:W3:Y:S01]  /*3cc00*/  LDL.LU R8, [R1+0x3a0] ;  /* 0x0003a00001087983 */ /* 0x001ee20000300800 */
[----:B------:R-:W3:Y:S02]  /*3cc10*/  LDL.LU R9, [R1+0x3a4] ;  /* 0x0003a40001097983 */ /* 0x000ee40000300800 */
[----:B------:R-:W4:Y:S02]  /*3cc20*/  LDL.LU R10, [R1+0x3a8] ;  /* 0x0003a800010a7983 */ /* 0x000f240000300800 */
[----:B------:R-:W4:Y:S01]  /*3cc30*/  LDL.LU R11, [R1+0x3ac] ;  /* 0x0003ac00010b7983 */ /* 0x000f220000300800 */
[----:B--2---:R-:W-:Y:S01]  /*3cc40*/  HMMA.16816.F32 R4, R20, R6, R16 ;  /* 0x000000061404723c */ /* 0x004fe20000001810 */
[----:B----4-:R-:W-:Y:S01]  /*3cc50*/  STL.64 [R1+0x1838], R10 ;  /* 0x0018380a01007387 */ /* 0x010fe20000100a00 */
[----:B---3--:R0:W-:Y:S03]  /*3cc60*/  STL.64 [R1+0x1830], R8 ;  /* 0x0018300801007387 */ /* 0x0081e60000100a00 */
        /* <DEDUP_REMOVED lines=9> */
[----:B------:R-:W2:Y:S01]  /*3cd00*/  LDL.LU R11, [R1+0x3cc] ;  /* 0x0003cc00010b7983 */ /* 0x000ea20000300800 */
[----:B------:R-:W-:Y:S01]  /*3cd10*/  STL.64 [R1+0x1790], R26 ;  /* 0x0017901a01007387 */ /* 0x000fe20000100a00 */
[----:B------:R-:W3:Y:S02]  /*3cd20*/  LDL.LU.64 R18, [R1+0x1890] ;  /* 0x0018900001127983 */ /* 0x000ee40000300a00 */
[----:B------:R-:W3:Y:S02]  /*3cd30*/  LDL.LU.64 R16, [R1+0x1888] ;  /* 0x0018880001107983 */ /* 0x000ee40000300a00 */
[----:B------:R-:W-:Y:S01]  /*3cd40*/  STL.64 [R1+0x400], R4 ;  /* 0x0004000401007387 */ /* 0x000fe20000100a00 */
[----:B------:R0:W-:Y:S04]  /*3cd50*/  STL.64 [R1+0x408], R6 ;  /* 0x0004080601007387 */ /* 0x0001e80000100a00 */
[----:B0-----:R-:W3:Y:S01]  /*3cd60*/  LDL.LU.64 R6, [R1+0x1880] ;  /* 0x0018800001067983 */ /* 0x001ee20000300a00 */
[----:B------:R-:W-:-:S02]  /*3cd70*/  IMAD.MOV.U32 R26, RZ, RZ, R2 ;  /* 0x000000ffff1a7224 */ /* 0x000fc400078e0002 */
[----:B------:R-:W-:Y:S01]  /*3cd80*/  IMAD.MOV.U32 R27, RZ, RZ, R0 ;  /* 0x000000ffff1b7224 */ /* 0x000fe200078e0000 */
[C---:B---3--:R-:W-:Y:S01]  /*3cd90*/  HMMA.16816.F32 R4, R20.reuse, R6, R16 ;  /* 0x000000061404723c */ /* 0x048fe20000001810 */
[----:B------:R-:W3:Y:S01]  /*3cda0*/  LDL.LU.64 R18, [R1+0x1878] ;  /* 0x0018780001127983 */ /* 0x000ee20000300a00 */
[----:B------:R-:W3:Y:S11]  /*3cdb0*/  LDL.LU.64 R16, [R1+0x1870] ;  /* 0x0018700001107983 */ /* 0x000ef60000300a00 */
[----:B------:R-:W-:Y:S10]  /*3cdc0*/  @!UPT UIADD3 URZ, URZ, URZ, URZ ;  /* 0x0000003f3f3ff290 */ /* 0x000ff4000fffe03f */
[----:B------:R-:W-:Y:S01]  /*3cdd0*/  STL.64 [R1+0x3f0], R4 ;  /* 0x0003f00401007387 */ /* 0x000fe20000100a00 */
[----:B------:R0:W-:Y:S03]  /*3cde0*/  STL.64 [R1+0x3f8], R6 ;  /* 0x0003f80601007387 */ /* 0x0001e60000100a00 */
[----:B0-----:R-:W4:Y:S01]  /*3cdf0*/  LDL.LU.64 R6, [R1+0x1868] ;  /* 0x0018680001067983 */ /* 0x001f220000300a00 */
[----:B------:R-:W4:Y:S01]  /*3ce00*/  LDL.LU.64 R4, [R1+0x1860] ;  /* 0x0018600001047983 */ /* 0x000f220000300a00 */
[C---:B---3--:R-:W-:Y:S02]  /*3ce10*/  HMMA.16816.F32 R24, R20.reuse, R26, R16 ;  /* 0x0000001a1418723c */ /* 0x048fe40000001810 */
[----:B------:R-:W4:Y:S06]  /*3ce20*/  LDL.LU.64 R18, [R1+0x1858] ;  /* 0x0018580001127983 */ /* 0x000f2c0000300a00 */
[----:B----4-:R-:W-:Y:S01]  /*3ce30*/  HMMA.16816.F32 R16, R20, R18, R4 ;  /* 0x000000121410723c */ /* 0x010fe20000001804 */
[----:B------:R-:W3:Y:S11]  /*3ce40*/  LDL.LU R4, [R1+0x360] ;  /* 0x0003600001047983 */ /* 0x000ef60000300800 */
[----:B------:R-:W-:Y:S03]  /*3ce50*/  @!UPT UIADD3 URZ, URZ, URZ, URZ ;  /* 0x0000003f3f3ff290 */ /* 0x000fe6000fffe03f */
[----:B------:R-:W-:Y:S02]  /*3ce60*/  STL.64 [R1+0x3e0], R24 ;  /* 0x0003e01801007387 */ /* 0x000fe40000100a00 */
[----:B------:R-:W-:Y:S06]  /*3ce70*/  STL.64 [R1+0x3e8], R26 ;  /* 0x0003e81a01007387 */ /* 0x000fec0000100a00 */
[----:B------:R0:W-:Y:S01]  /*3ce80*/  STL.64 [R1+0x3d0], R16 ;  /* 0x0003d01001007387 */ /* 0x0001e20000100a00 */
[----:B------:R1:W-:Y:S02]  /*3ce90*/  STL.64 [R1+0x3d8], R18 ;  /* 0x0003d81201007387 */ /* 0x0003e40000100a00 */
[----:B------:R-:W3:Y:S02]  /*3cea0*/  LDL.LU R5, [R1+0x364] ;  /* 0x0003640001057983 */ /* 0x000ee40000300800 */
[----:B------:R-:W3:Y:S01]  /*3ceb0*/  LDL.LU R6, [R1+0x368] ;  /* 0x0003680001067983 */ /* 0x000ee20000300800 */
[----:B------:R-:W3:Y:S04]  /*3cec0*/  LDL.LU R7, [R1+0x36c] ;  /* 0x00036c0001077983 */ /* 0x000ee80000300800 */
[----:B0-----:R-:W4:Y:S01]  /*3ced0*/  LDL.LU R16, [R1+0x2d0] ;  /* 0x0002d00001107983 */ /* 0x001f220000300800 */
[----:B------:R-:W4:Y:S02]  /*3cee0*/  LDL.LU R17, [R1+0x2d4] ;  /* 0x0002d40001117983 */ /* 0x000f240000300800 */
[----:B-1----:R-:W4:Y:S02]  /*3cef0*/  LDL.LU R18, [R1+0x2d8] ;  /* 0x0002d80001127983 */ /* 0x002f240000300800 */
[----:B------:R-:W4:Y:S01]  /*3cf00*/  LDL.LU R19, [R1+0x2dc] ;  /* 0x0002dc0001137983 */ /* 0x000f220000300800 */
[----:B------:R-:W3:Y:S01]  /*3cf10*/  LDL.LU R24, [R1+0x2b0] ;  /* 0x0002b00001187983 */ /* 0x000ee20000300800 */
[----:B------:R-:W3:Y:S02]  /*3cf20*/  LDL.LU R25, [R1+0x2b4] ;  /* 0x0002b40001197983 */ /* 0x000ee40000300800 */
[----:B------:R-:W3:Y:S02]  /*3cf30*/  LDL.LU R26, [R1+0x2b8] ;  /* 0x0002b800011a7983 */ /* 0x000ee40000300800 */
[----:B------:R-:W3:Y:S02]  /*3cf40*/  LDL.LU R27, [R1+0x2bc] ;  /* 0x0002bc00011b7983 */ /* 0x000ee40000300800 */
[----:B------:R-:W-:-:S02]  /*3cf50*/  IMAD.MOV.U32 R14, RZ, RZ, R28 ;  /* 0x000000ffff0e7224 */ /* 0x000fc400078e001c */
[----:B------:R-:W-:-:S07]  /*3cf60*/  IMAD.MOV.U32 R15, RZ, RZ, R3 ;  /* 0x000000ffff0f7224 */ /* 0x000fce00078e0003 */
[C---:B--2---:R-:W-:Y:S01]  /*3cf70*/  HMMA.16816.F32 R12, R20.reuse, R14, R8 ;  /* 0x0000000e140c723c */ /* 0x044fe20000001808 */
[----:B---3--:R-:W-:Y:S01]  /*3cf80*/  STL.64 [R1+0x17b0], R26 ;  /* 0x0017b01a01007387 */ /* 0x008fe20000100a00 */
[----:B------:R0:W-:Y:S03]  /*3cf90*/  STL.64 [R1+0x17a8], R24 ;  /* 0x0017a81801007387 */ /* 0x0001e60000100a00 */
[----:B0-----:R-:W2:Y:S01]  /*3cfa0*/  LDL.LU R24, [R1+0x2c0] ;  /* 0x0002c00001187983 */ /* 0x001ea20000300800 */
[----:B------:R-:W2:Y:S02]  /*3cfb0*/  LDL.LU R25, [R1+0x2c4] ;  /* 0x0002c40001197983 */ /* 0x000ea40000300800 */
[----:B------:R-:W2:Y:S02]  /*3cfc0*/  LDL.LU R26, [R1+0x2c8] ;  /* 0x0002c800011a7983 */ /* 0x000ea40000300800 */
[----:B------:R-:W2:Y:S01]  /*3cfd0*/  LDL.LU R27, [R1+0x2cc] ;  /* 0x0002cc00011b7983 */ /* 0x000ea20000300800 */
[----:B------:R-:W3:Y:S01]  /*3cfe0*/  LDL.LU.64 R10, [R1+0x1850] ;  /* 0x00185000010a7983 */ /* 0x000ee20000300a00 */
[----:B------:R-:W3:Y:S11]  /*3cff0*/  LDL.LU.64 R8, [R1+0x1848] ;  /* 0x0018480001087983 */ /* 0x000ef60000300a00 */
[----:B------:R-:W-:Y:S02]  /*3d000*/  STL.64 [R1+0x3c0], R12 ;  /* 0x0003c00c01007387 */ /* 0x000fe40000100a00 */
[----:B------:R0:W-:Y:S02]  /*3d010*/  STL.64 [R1+0x3c8], R14 ;  /* 0x0003c80e01007387 */ /* 0x0001e40000100a00 */
        /* <DEDUP_REMOVED lines=37> */
[----:B------:R0:W-:Y:S02]  /*3d270*/  STL [R1+0x16c8], R14 ;  /* 0x0016c80e01007387 */ /* 0x0001e40000100800 */
[----:B------:R1:W-:Y:S02]  /*3d280*/  STL [R1+0x16c4], R15 ;  /* 0x0016c40f01007387 */ /* 0x0003e40000100800 */
[----:B------:R-:W2:Y:S01]  /*3d290*/  LDL.LU R12, [R1+0x290] ;  /* 0x00029000010c7983 */ /* 0x000ea20000300800 */
[----:B------:R-:W2:Y:S04]  /*3d2a0*/  LDL.LU R13, [R1+0x294] ;  /* 0x00029400010d7983 */ /* 0x000ea80000300800 */
[----:B0-----:R-:W2:Y:S01]  /*3d2b0*/  LDL.LU R14, [R1+0x298] ;  /* 0x00029800010e7983 */ /* 0x001ea20000300800 */
[----:B-1----:R-:W2:Y:S03]  /*3d2c0*/  LDL.LU R15, [R1+0x29c] ;  /* 0x00029c00010f7983 */ /* 0x002ea60000300800 */
[----:B--2---:R0:W-:Y:S01]  /*3d2d0*/  STL.64 [R1+0x17a0], R14 ;  /* 0x0017a00e01007387 */ /* 0x0041e20000100a00 */
[----:B------:R-:W-:Y:S03]  /*3d2e0*/  STL.64 [R1+0x1798], R12 ;  /* 0x0017980c01007387 */ /* 0x000fe60000100a00 */
[----:B0-----:R-:W2:Y:S01]  /*3d2f0*/  LDL.LU.64 R14, [R1+0xb8] ;  /* 0x0000b800010e7983 */ /* 0x001ea20000300a00 */
[C---:B---3--:R-:W-:Y:S03]  /*3d300*/  HMMA.16816.F32 R4, R20.reuse, R10, R4 ;  /* 0x0000000a1404723c */ /* 0x048fe60000001804 */
[----:B--2---:R0:W-:Y:S04]  /*3d310*/  STL.64 [R1+0x17b8], R14 ;  /* 0x0017b80e01007387 */ /* 0x0041e80000100a00 */
[----:B0-----:R-:W2:Y:S11]  /*3d320*/  LDL.LU.64 R14, [R1+0xc8] ;  /* 0x0000c800010e7983 */ /* 0x001eb60000300a00 */
[----:B------:R-:W-:Y:S05]  /*3d330*/  @!UPT UIADD3 URZ, URZ, URZ, URZ ;  /* 0x0000003f3f3ff290 */ /* 0x000fea000fffe03f */
[----:B------:R-:W-:Y:S02]  /*3d340*/  STL.64 [R1+0x360], R4 ;  /* 0x0003600401007387 */ /* 0x000fe40000100a00 */
[----:B------:R0:W-:Y:S02]  /*3d350*/  STL.64 [R1+0x368], R6 ;  /* 0x0003680601007387 */ /* 0x0001e40000100a00 */
[----:B0-----:R-:W4:Y:S02]  /*3d360*/  LDL.LU.64 R6, [R1+0x17d0] ;  /* 0x0017d00001067983 */ /* 0x001f240000300a00 */
[----:B----4-:R-:W-:Y:S02]  /*3d370*/  HMMA.16816.F32 R20, R20, R6, R16 ;  /* 0x000000061414723c */ /* 0x010fe40000001810 */
[----:B------:R-:W3:Y:S01]  /*3d380*/  LDL.LU.64 R18, [R1+0x17c8] ;  /* 0x0017c80001127983 */ /* 0x000ee20000300a00 */
[----:B------:R-:W3:Y:S02]  /*3d390*/  LDL.LU.64 R16, [R1+0x17c0] ;  /* 0x0017c00001107983 */ /* 0x000ee40000300a00 */
[----:B--2---:R-:W-:Y:S11]  /*3d3a0*/  IMAD.MOV.U32 R3, RZ, RZ, R15 ;  /* 0x000000ffff037224 */ /* 0x004ff600078e000f */
[----:B------:R-:W-:Y:S07]  /*3d3b0*/  @!UPT UIADD3 URZ, URZ, URZ, URZ ;  /* 0x0000003f3f3ff290 */ /* 0x000fee000fffe03f */
[----:B------:R0:W-:Y:S01]  /*3d3c0*/  STL.64 [R1+0x2d0], R20 ;  /* 0x0002d01401007387 */ /* 0x0001e20000100a00 */
[----:B------:R-:W-:Y:S02]  /*3d3d0*/  STL.64 [R1+0x2d8], R22 ;  /* 0x0002d81601007387 */ /* 0x000fe40000100a00 */
[----:B0-----:R-:W-:Y:S01]  /*3d3e0*/  IMAD.MOV.U32 R20, RZ, RZ, R14 ;  /* 0x000000ffff147224 */ /* 0x001fe200078e000e */
[----:B---3--:R-:W-:Y:S01]  /*3d3f0*/  HMMA.16816.F32 R24, R16, R14, R24 ;  /* 0x0000000e1018723c */ /* 0x008fe20000001818 */
[----:B------:R-:W2:Y:S11]  /*3d400*/  LDL.LU.64 R14, [R1+0x17b8] ;  /* 0x0017b800010e7983 */ /* 0x000eb60000300a00 */
[----:B------:R-:W-:Y:S11]  /*3d410*/  @!UPT UIADD3 URZ, URZ, URZ, URZ ;  /* 0x0000003f3f3ff290 */ /* 0x000ff6000fffe03f */
[----:B------:R-:W-:Y:S01]  /*3d420*/  STL.64 [R1+0x2c0], R24 ;  /* 0x0002c01801007387 */ /* 0x000fe20000100a00 */
[----:B------:R-:W-:Y:S02]  /*3d430*/  IMAD.MOV.U32 R4, RZ, RZ, R26 ;  /* 0x000000ffff047224 */ /* 0x000fe400078e001a */
[----:B------:R0:W-:Y:S02]  /*3d440*/  STL.64 [R1+0x2c8], R26 ;  /* 0x0002c81a01007387 */ /* 0x0001e40000100a00 */
[----:B------:R-:W-:Y:S01]  /*3d450*/  IMAD.MOV.U32 R8, RZ, RZ, R24 ;  /* 0x000000ffff087224 */ /* 0x000fe200078e0018 */
[----:B0-----:R-:W3:Y:S01]  /*3d460*/  LDL.LU.64 R26, [R1+0x17b0] ;  /* 0x0017b000011a7983 */ /* 0x001ee20000300a00 */
[----:B------:R-:W3:Y:S02]  /*3d470*/  LDL.LU.64 R24, [R1+0x17a8] ;  /* 0x0017a80001187983 */ /* 0x000ee40000300a00 */
[----:B------:R-:W-:Y:S02]  /*3d480*/  IMAD.MOV.U32 R22, RZ, RZ, R2 ;  /* 0x000000ffff167224 */ /* 0x000fe400078e0002 */
[----:B------:R-:W-:Y:S01]  /*3d490*/  IMAD.MOV.U32 R23, RZ, RZ, R0 ;  /* 0x000000ffff177224 */ /* 0x000fe200078e0000 */
[----:B------:R-:W-:Y:S01]  /*3d4a0*/  STL [R1+0x16cc], R3 ;  /* 0x0016cc0301007387 */ /* 0x000fe20000100800 */
[----:B------:R-:W-:Y:S03]  /*3d4b0*/  STL [R1+0x16c0], R20 ;  /* 0x0016c01401007387 */ /* 0x000fe60000100800 */
[----:B------:R0:W-:Y:S04]  /*3d4c0*/  STL.64 [R1+0x1788], R22 ;  /* 0x0017881601007387 */ /* 0x0001e80000100a00 */
[----:B0-----:R-:W4:Y:S01]  /*3d4d0*/  LDL.LU.64 R22, [R1+0xa8] ;  /* 0x0000a80001167983 */ /* 0x001f220000300a00 */
[----:B------:R2:W-:Y:S02]  /*3d4e0*/  STL [R1+0x1474], R8 ;  /* 0x0014740801007387 */ /* 0x0005e40000100800 */
[----:B------:R0:W-:Y:S02]  /*3d4f0*/  STL [R1+0x1470], R4 ;  /* 0x0014700401007387 */ /* 0x0001e40000100800 */
[----:B--2---:R-:W-:-:S02]  /*3d500*/  IMAD.MOV.U32 R8, RZ, RZ, R14 ;  /* 0x000000ffff087224 */ /* 0x004fc400078e000e */
[----:B0-----:R-:W-:Y:S01]  /*3d510*/  IMAD.MOV.U32 R4, RZ, RZ, R15 ;  /* 0x000000ffff047224 */ /* 0x001fe200078e000f */
[C---:B---3--:R-:W-:Y:S01]  /*3d520*/  HMMA.16816.F32 R24, R16.reuse, R14, R24 ;  /* 0x0000000e1018723c */ /* 0x048fe20000001818 */
[----:B------:R-:W2:Y:S01]  /*3d530*/  LDL.LU.64 R14, [R1+0x17a0] ;  /* 0x0017a000010e7983 */ /* 0x000ea20000300a00 */
[----:B------:R-:W2:Y:S11]  /*3d540*/  LDL.LU.64 R12, [R1+0x1798] ;  /* 0x00179800010c7983 */ /* 0x000eb60000300a00 */
[----:B------:R-:W-:Y:S10]  /*3d550*/  @!UPT UIADD3 URZ, URZ, URZ, URZ ;  /* 0x0000003f3f3ff290 */ /* 0x000ff4000fffe03f */
[----:B------:R-:W-:Y:S01]  /*3d560*/  STL.64 [R1+0x2b0], R24 ;  /* 0x0002b01801007387 */ /* 0x000fe20000100a00 */
[----:B------:R-:W-:Y:S02]  /*3d570*/  IMAD.MOV.U32 R9, RZ, RZ, R24 ;  /* 0x000000ffff097224 */ /* 0x000fe400078e0018 */
[----:B------:R-:W-:Y:S02]  /*3d580*/  IMAD.MOV.U32 R5, RZ, RZ, R26 ;  /* 0x000000ffff057224 */ /* 0x000fe400078e001a */
[----:B------:R0:W-:Y:S02]  /*3d590*/  STL.64 [R1+0x2b8], R26 ;  /* 0x0002b81a01007387 */ /* 0x0001e40000100a00 */
[----:B0-----:R-:W2:Y:S01]  /*3d5a0*/  LDL.LU.64 R26, [R1+0x1790] ;  /* 0x00179000011a7983 */ /* 0x001ea20000300a00 */
[----:B------:R0:W-:Y:S02]  /*3d5b0*/  STL [R1+0x16d0], R4 ;  /* 0x0016d00401007387 */ /* 0x0001e40000100800 */
[----:B------:R-:W-:Y:S02]  /*3d5c0*/  STL [R1+0x147c], R9 ;  /* 0x00147c0901007387 */ /* 0x000fe40000100800 */
[----:B------:R1:W-:Y:S01]  /*3d5d0*/  STL [R1+0x1478], R5 ;  /* 0x0014780501007387 */ /* 0x0003e20000100800 */
[----:B------:R3:W-:Y:S04]  /*3d5e0*/  STL.64 [R1+0x16a0], R6 ;  /* 0x0016a00601007387 */ /* 0x0007e80000100a00 */
[----:B0-----:R-:W4:Y:S01]  /*3d5f0*/  LDL.LU R4, [R1+0x2a0] ;  /* 0x0002a00001047983 */ /* 0x001f220000300800 */
[----:B-1----:R-:W4:Y:S03]  /*3d600*/  LDL.LU R5, [R1+0x2a4] ;  /* 0x0002a40001057983 */ /* 0x002f260000300800 */
[----:B---3--:R-:W4:Y:S01]  /*3d610*/  LDL.LU R6, [R1+0x2a8] ;  /* 0x0002a80001067983 */ /* 0x008f220000300800 */
[----:B------:R-:W4:Y:S01]  /*3d620*/  LDL.LU R7, [R1+0x2ac] ;  /* 0x0002ac0001077983 */ /* 0x000f220000300800 */
[C---:B--2---:R-:W-:Y:S08]  /*3d630*/  HMMA.16816.F32 R12, R16.reuse, R26, R12 ;  /* 0x0000001a100c723c */ /* 0x044ff0000000180c */
[----:B----4-:R-:W-:Y:S01]  /*3d640*/  HMMA.16816.F32 R4, R16, R22, R4 ;  /* 0x000000161004723c */ /* 0x010fe20000001804 */
[----:B------:R-:W-:Y:S11]  /*3d650*/  IMAD.MOV.U32 R9, RZ, RZ, R26 ;  /* 0x000000ffff097224 */ /* 0x000ff600078e001a */
[----:B------:R-:W-:Y:S11]  /*3d660*/  @!UPT UIADD3 URZ, URZ, URZ, URZ ;  /* 0x0000003f3f3ff290 */ /* 0x000ff6000fffe03f */
[----:B------:R0:W-:Y:S01]  /*3d670*/  STL.64 [R1+0x2a0], R4 ;  /* 0x0002a00401007387 */ /* 0x0001e20000100a00 */
[----:B------:R1:W-:Y:S02]  /*3d680*/  STL.64 [R1+0x2a8], R6 ;  /* 0x0002a80601007387 */ /* 0x0003e40000100a00 */
[----:B------:R-:W-:Y:S02]  /*3d690*/  STL.64 [R1+0x290], R12 ;  /* 0x0002900c01007387 */ /* 0x000fe40000100a00 */
[----:B------:R-:W-:Y:S02]  /*3d6a0*/  STL.64 [R1+0x298], R14 ;  /* 0x0002980e01007387 */ /* 0x000fe40000100a00 */
[----:B0-----:R-:W-:Y:S02]  /*3d6b0*/  IMAD.MOV.U32 R5, RZ, RZ, R23 ;  /* 0x000000ffff057224 */ /* 0x001fe400078e0017 */
[----:B-1----:R-:W-:Y:S02]  /*3d6c0*/  IMAD.MOV.U32 R6, RZ, RZ, R22 ;  /* 0x000000ffff067224 */ /* 0x002fe400078e0016 */
[----:B------:R-:W-:-:S05]  /*3d6d0*/  IMAD.MOV.U32 R7, RZ, RZ, R27 ;  /* 0x000000ffff077224 */ /* 0x000fca00078e001b */
[----:B------:R-:W-:Y:S01]  /*3d6e0*/  STL.64 [R1+0x1700], R6 ;  /* 0x0017000601007387 */ /* 0x000fe20000100a00 */
[----:B------:R-:W-:Y:S02]  /*3d6f0*/  STL [R1+0x16f8], R5 ;  /* 0x0016f80501007387 */ /* 0x000fe40000100800 */
[----:B------:R-:W-:Y:S02]  /*3d700*/  STL.64 [R1+0x16b0], R10 ;  /* 0x0016b00a01007387 */ /* 0x000fe40000100a00 */
[----:B------:R0:W-:Y:S02]  /*3d710*/  STL.64 [R1+0x16a8], R8 ;  /* 0x0016a80801007387 */ /* 0x0001e40000100a00 */
[----:B0-----:R-:W2:Y:S01]  /*3d720*/  LDL.LU R8, [R1+0x1f0] ;  /* 0x0001f00001087983 */ /* 0x001ea20000300800 */
[----:B------:R-:W2:Y:S02]  /*3d730*/  LDL.LU R9, [R1+0x1f4] ;  /* 0x0001f40001097983 */ /* 0x000ea40000300800 */
[----:B------:R-:W3:Y:S02]  /*3d740*/  LDL.LU R10, [R1+0x1f8] ;  /* 0x0001f800010a7983 */ /* 0x000ee40000300800 */
[----:B------:R-:W3:Y:S01]  /*3d750*/  LDL.LU R11, [R1+0x1fc] ;  /* 0x0001fc00010b7983 */ /* 0x000ee20000300800 */
[----:B------:R-:W4:Y:S01]  /*3d760*/  LDL.LU R4, [R1+0x210] ;  /* 0x0002100001047983 */ /* 0x000f220000300800 */
[----:B------:R-:W4:Y:S02]  /*3d770*/  LDL.LU R5, [R1+0x214] ;  /* 0x0002140001057983 */ /* 0x000f240000300800 */
        /* <DEDUP_REMOVED lines=12> */
[----:B----4-:R-:W-:Y:S01]  /*3d840*/  STL.64 [R1+0x1708], R4 ;  /* 0x0017080401007387 */ /* 0x010fe20000100a00 */
[----:B0-----:R-:W4:Y:S04]  /*3d850*/  LDL.LU.64 R6, [R1+0x28] ;  /* 0x0000280001067983 */ /* 0x001f280000300a00 */
[----:B----4-:R0:W-:Y:S04]  /*3d860*/  STL.64 [R1+0x1720], R6 ;  /* 0x0017200601007387 */ /* 0x0101e80000100a00 */
[----:B0-----:R-:W4:Y:S04]  /*3d870*/  LDL.LU.64 R6, [R1+0x38] ;  /* 0x0000380001067983 */ /* 0x001f280000300a00 */
[----:B----4-:R0:W-:Y:S04]  /*3d880*/  STL.64 [R1+0x1738], R6 ;  /* 0x0017380601007387 */ /* 0x0101e80000100a00 */
[----:B0-----:R-:W4:Y:S04]  /*3d890*/  LDL.LU.64 R6, [R1+0x48] ;  /* 0x0000480001067983 */ /* 0x001f280000300a00 */
[----:B----4-:R0:W-:Y:S04]  /*3d8a0*/  STL.64 [R1+0x1750], R6 ;  /* 0x0017500601007387 */ /* 0x0101e80000100a00 */
[----:B0-----:R-:W4:Y:S04]  /*3d8b0*/  LDL.LU.64 R6, [R1+0x58] ;  /* 0x0000580001067983 */ /* 0x001f280000300a00 */
[----:B----4-:R0:W-:Y:S01]  /*3d8c0*/  STL.64 [R1+0x1768], R6 ;  /* 0x0017680601007387 */ /* 0x0101e20000100a00 */
[----:B------:R-:W4:Y:S02]  /*3d8d0*/  LDL.LU R4, [R1+0x260] ;  /* 0x0002600001047983 */ /* 0x000f240000300800 */
[----:B------:R-:W4:Y:S01]  /*3d8e0*/  LDL.LU R5, [R1+0x264] ;  /* 0x0002640001057983 */ /* 0x000f220000300800 */
[----:B0-----:R-:W2:Y:S01]  /*3d8f0*/  LDL.LU R6, [R1+0x268] ;  /* 0x0002680001067983 */ /* 0x001ea20000300800 */
[----:B------:R-:W2:Y:S02]  /*3d900*/  LDL.LU R7, [R1+0x26c] ;  /* 0x00026c0001077983 */ /* 0x000ea40000300800 */
[----:B------:R-:W3:Y:S02]  /*3d910*/  LDL.LU R24, [R1+0x280] ;  /* 0x0002800001187983 */ /* 0x000ee40000300800 */
[----:B------:R-:W3:Y:S01]  /*3d920*/  LDL.LU R25, [R1+0x284] ;  /* 0x0002840001197983 */ /* 0x000ee20000300800 */
[----:B------:R-:W3:Y:S01]  /*3d930*/  LDL.LU R26, [R1+0x288] ;  /* 0x00028800011a7983 */ /* 0x000ee20000300800 */
[----:B------:R-:W3:Y:S02]  /*3d940*/  LDL.LU R27, [R1+0x28c] ;  /* 0x00028c00011b7983 */ /* 0x000ee40000300800 */
[----:B------:R-:W3:Y:S01]  /*3d950*/  LDL.LU.64 R22, [R1+0x88] ;  /* 0x0000880001167983 */ /* 0x000ee20000300a00 */
[----:B--2---:R-:W-:Y:S01]  /*3d960*/  STL.64 [R1+0x1780], R6 ;  /* 0x0017800601007387 */ /* 0x004fe20000100a00 */
[----:B----4-:R0:W-:Y:S03]  /*3d970*/  STL.64 [R1+0x1778], R4 ;  /* 0x0017780401007387 */ /* 0x0101e60000100a00 */
        /* <DEDUP_REMOVED lines=8> */
[----:B------:R-:W4:Y:S02]  /*3da00*/  LDL.LU R10, [R1+0x208] ;  /* 0x00020800010a7983 */ /* 0x000f240000300800 */
[----:B------:R-:W4:Y:S02]  /*3da10*/  LDL.LU R11, [R1+0x20c] ;  /* 0x00020c00010b7983 */ /* 0x000f240000300800 */
[----:B----4-:R0:W-:Y:S01]  /*3da20*/  STL.64 [R1+0x16f0], R10 ;  /* 0x0016f00a01007387 */ /* 0x0101e20000100a00 */
[----:B---3--:R1:W-:Y:S03]  /*3da30*/  STL.64 [R1+0x16e8], R8 ;  /* 0x0016e80801007387 */ /* 0x0083e60000100a00 */
[----:B0-----:R-:W3:Y:S04]  /*3da40*/  LDL.LU.64 R10, [R1+0x18] ;  /* 0x00001800010a7983 */ /* 0x001ee80000300a00 */
[----:B---3--:R0:W-:Y:S01]  /*3da50*/  STL.64 [R1+0x1718], R10 ;  /* 0x0017180a01007387 */ /* 0x0081e20000100a00 */
[----:B-1----:R-:W3:Y:S02]  /*3da60*/  LDL.LU R8, [R1+0x220] ;  /* 0x0002200001087983 */ /* 0x002ee40000300800 */
[----:B------:R-:W3:Y:S01]  /*3da70*/  LDL.LU R9, [R1+0x224] ;  /* 0x0002240001097983 */ /* 0x000ee20000300800 */
[----:B0-----:R-:W4:Y:S01]  /*3da80*/  LDL.LU R10, [R1+0x228] ;  /* 0x00022800010a7983 */ /* 0x001f220000300800 */
[----:B------:R-:W4:Y:S01]  /*3da90*/  LDL.LU R11, [R1+0x22c] ;  /* 0x00022c00010b7983 */ /* 0x000f220000300800 */
[C---:B------:R-:W-:Y:S08]  /*3daa0*/  HMMA.16816.F32 R24, R16.reuse, R22, R24 ;  /* 0x000000161018723c */ /* 0x040ff00000001818 */
[----:B--2---:R-:W-:Y:S01]  /*3dab0*/  HMMA.16816.F32 R4, R16, R14, R4 ;  /* 0x0000000e1004723c */ /* 0x004fe20000001804 */
[----:B----4-:R-:W-:Y:S01]  /*3dac0*/  STL.64 [R1+0x1730], R10 ;  /* 0x0017300a01007387 */ /* 0x010fe20000100a00 */
[----:B---3--:R0:W-:Y:S03]  /*3dad0*/  STL.64 [R1+0x1728], R8 ;  /* 0x0017280801007387 */ /* 0x0081e60000100a00 */
[----:B0-----:R-:W2:Y:S01]  /*3dae0*/  LDL.LU R8, [R1+0x230] ;  /* 0x0002300001087983 */ /* 0x001ea20000300800 */
[----:B------:R-:W2:Y:S02]  /*3daf0*/  LDL.LU R9, [R1+0x234] ;  /* 0x0002340001097983 */ /* 0x000ea40000300800 */
[----:B------:R-:W3:Y:S02]  /*3db00*/  LDL.LU R10, [R1+0x238] ;  /* 0x00023800010a7983 */ /* 0x000ee40000300800 */
[----:B------:R-:W3:Y:S02]  /*3db10*/  LDL.LU R11, [R1+0x23c] ;  /* 0x00023c00010b7983 */ /* 0x000ee40000300800 */
[----:B------:R-:W-:Y:S01]  /*3db20*/  IMAD.MOV.U32 R21, RZ, RZ, R23 ;  /* 0x000000ffff157224 */ /* 0x000fe200078e0017 */
[----:B---3--:R-:W-:Y:S01]  /*3db30*/  STL.64 [R1+0x1748], R10 ;  /* 0x0017480a01007387 */ /* 0x008fe20000100a00 */
[----:B--2---:R0:W-:Y:S03]  /*3db40*/  STL.64 [R1+0x1740], R8 ;  /* 0x0017400801007387 */ /* 0x0041e60000100a00 */
[----:B0-----:R-:W2:Y:S01]  /*3db50*/  LDL.LU R8, [R1+0x240] ;  /* 0x0002400001087983 */ /* 0x001ea20000300800 */
[----:B------:R-:W2:Y:S02]  /*3db60*/  LDL.LU R9, [R1+0x244] ;  /* 0x0002440001097983 */ /* 0x000ea40000300800 */
[----:B------:R-:W2:Y:S02]  /*3db70*/  LDL.LU R10, [R1+0x248] ;  /* 0x00024800010a7983 */ /* 0x000ea40000300800 */
[----:B------:R-:W2:Y:S01]  /*3db80*/  LDL.LU R11, [R1+0x24c] ;  /* 0x00024c00010b7983 */ /* 0x000ea20000300800 */
[----:B------:R0:W-:Y:S01]  /*3db90*/  STL.64 [R1+0x280], R24 ;  /* 0x0002801801007387 */ /* 0x0001e20000100a00 */
[----:B------:R1:W-:Y:S02]  /*3dba0*/  STL.64 [R1+0x288], R26 ;  /* 0x0002881a01007387 */ /* 0x0003e40000100a00 */
[----:B0-----:R-:W-:-:S02]  /*3dbb0*/  IMAD.MOV.U32 R24, RZ, RZ, R22 ;  /* 0x000000ffff187224 */ /* 0x001fc400078e0016 */
[----:B------:R-:W3:Y:S01]  /*3dbc0*/  LDL.LU.64 R22, [R1+0x1788] ;  /* 0x0017880001167983 */ /* 0x000ee20000300a00 */
[----:B------:R-:W-:Y:S02]  /*3dbd0*/  STL.64 [R1+0x270], R4 ;  /* 0x0002700401007387 */ /* 0x000fe40000100a00 */
[----:B------:R0:W-:Y:S02]  /*3dbe0*/  STL.64 [R1+0x278], R6 ;  /* 0x0002780601007387 */ /* 0x0001e40000100a00 */
[----:B-1----:R-:W-:Y:S02]  /*3dbf0*/  IMAD.MOV.U32 R26, RZ, RZ, R14 ;  /* 0x000000ffff1a7224 */ /* 0x002fe400078e000e */
[----:B------:R-:W-:Y:S01]  /*3dc00*/  IMAD.MOV.U32 R25, RZ, RZ, R15 ;  /* 0x000000ffff197224 */ /* 0x000fe200078e000f */
        /* <DEDUP_REMOVED lines=16> */
[----:B------:R-:W-:Y:S02]  /*3dd10*/  STL.64 [R1+0x258], R14 ;  /* 0x0002580e01007387 */ /* 0x000fe40000100a00 */
        /* <DEDUP_REMOVED lines=36> */
[----:B-1----:R-:W2:Y:S01]  /*3df60*/  LDL.LU.64 R6, [R1+0x1700] ;  /* 0x0017000001067983 */ /* 0x002ea20000300a00 */
[----:B------:R-:W4:Y:S02]  /*3df70*/  LDL.LU R5, [R1+0x16f8] ;  /* 0x0016f80001057983 */ /* 0x000f240000300800 */
[----:B------:R-:W3:Y:S02]  /*3df80*/  LDL.LU.64 R10, [R1+0x16f0] ;  /* 0x0016f000010a7983 */ /* 0x000ee40000300a00 */
[----:B------:R-:W3:Y:S02]  /*3df90*/  LDL.LU.64 R8, [R1+0x16e8] ;  /* 0x0016e80001087983 */ /* 0x000ee40000300a00 */
[----:B---3--:R-:W-:Y:S11]  /*3dfa0*/  HMMA.16816.F32 R8, R16, R22, R8 ;  /* 0x000000161008723c */ /* 0x008ff60000001808 */
        /* <DEDUP_REMOVED lines=9> */
[----:B------:R-:W2:Y:S01]  /*3e040*/  LDL.LU R4, [R1+0x16d0] ;  /* 0x0016d00001047983 */ /* 0x000ea20000300800 */
[----:B------:R-:W2:Y:S03]  /*3e050*/  LDL.LU R3, [R1+0x16cc] ;  /* 0x0016cc0001037983 */ /* 0x000ea60000300800 */
        /* <DEDUP_REMOVED lines=13> */
[----:B------:R-:W2:Y:S04]  /*3e130*/  LDL.LU R2, [R1+0x16b8] ;  /* 0x0016b80001027983 */ /* 0x000ea80000300800 */
        /* <DEDUP_REMOVED lines=9> */
[----:B------:R-:W2:Y:S02]  /*3e1d0*/  LDL.LU.64 R8, [R1+0x16a8] ;  /* 0x0016a80001087983 */ /* 0x000ea40000300a00 */
[----:B------:R-:W-:Y:S02]  /*3e1e0*/  STL.64 [R1+0x15e8], R22 ;  /* 0x0015e81601007387 */ /* 0x000fe40000100a00 */
[----:B------:R0:W-:Y:S01]  /*3e1f0*/  STL.64 [R1+0x1598], R14 ;  /* 0x0015980e01007387 */ /* 0x0001e20000100a00 */
[----:B------:R-:W2:Y:S01]  /*3e200*/  LDL.LU R12, [R1+0x120] ;  /* 0x00012000010c7983 */ /* 0x000ea20000300800 */
[----:B------:R-:W2:Y:S03]  /*3e210*/  LDL.LU R13, [R1+0x124] ;  /* 0x00012400010d7983 */ /* 0x000ea60000300800 */
[----:B0-----:R-:W2:Y:S01]  /*3e220*/  LDL.LU R14, [R1+0x128] ;  /* 0x00012800010e7983 */ /* 0x001ea20000300800 */
[----:B------:R-:W2:Y:S02]  /*3e230*/  LDL.LU R15, [R1+0x12c] ;  /* 0x00012c00010f7983 */ /* 0x000ea40000300800 */
[----:B------:R-:W-:-:S02]  /*3e240*/  IMAD.MOV.U32 R22, RZ, RZ, R28 ;  /* 0x000000ffff167224 */ /* 0x000fc400078e001c */
[----:B------:R-:W-:-:S05]  /*3e250*/  IMAD.MOV.U32 R23, RZ, RZ, R27 ;  /* 0x000000ffff177224 */ /* 0x000fca00078e001b */
        /* <DEDUP_REMOVED lines=29> */
[----:B----4-:R-:W-:-:S05]  /*3e430*/  IMAD.MOV.U32 R23, RZ, RZ, R5 ;  /* 0x000000ffff177224 */ /* 0x010fca00078e0005 */
[----:B------:R-:W-:Y:S04]  /*3e440*/  STL.64 [R1+0x1660], R22 ;  /* 0x0016601601007387 */ /* 0x000fe80000100a00 */
[----:B--2---:R-:W-:Y:S01]  /*3e450*/  STL.64 [R1+0x15f8], R14 ;  /* 0x0015f80e01007387 */ /* 0x004fe20000100a00 */
[----:B------:R0:W-:Y:S03]  /*3e460*/  STL.64 [R1+0x15f0], R12 ;  /* 0x0015f00c01007387 */ /* 0x0001e60000100a00 */
[----:B0-----:R-:W2:Y:S01]  /*3e470*/  LDL.LU R12, [R1+0x160] ;  /* 0x00016000010c7983 */ /* 0x001ea20000300800 */
[----:B------:R-:W2:Y:S02]  /*3e480*/  LDL.LU R13, [R1+0x164] ;  /* 0x00016400010d7983 */ /* 0x000ea40000300800 */
[----:B------:R-:W4:Y:S02]  /*3e490*/  LDL.LU R14, [R1+0x168] ;  /* 0x00016800010e7983 */ /* 0x000f240000300800 */
[----:B------:R-:W4:Y:S02]  /*3e4a0*/  LDL.LU R15, [R1+0x16c] ;  /* 0x00016c00010f7983 */ /* 0x000f240000300800 */
[----:B------:R-:W-:-:S02]  /*3e4b0*/  IMAD.MOV.U32 R22, RZ, RZ, R8 ;  /* 0x000000ffff167224 */ /* 0x000fc400078e0008 */
[----:B------:R-:W-:-:S05]  /*3e4c0*/  IMAD.MOV.U32 R23, RZ, RZ, R4 ;  /* 0x000000ffff177224 */ /* 0x000fca00078e0004 */
[----:B------:R-:W-:Y:S04]  /*3e4d0*/  STL.64 [R1+0x1678], R22 ;  /* 0x0016781601007387 */ /* 0x000fe80000100a00 */
[----:B----4-:R-:W-:Y:S01]  /*3e4e0*/  STL.64 [R1+0x1610], R14 ;  /* 0x0016100e01007387 */ /* 0x010fe20000100a00 */
[----:B--2---:R0:W-:Y:S03]  /*3e4f0*/  STL.64 [R1+0x1608], R12 ;  /* 0x0016080c01007387 */ /* 0x0041e60000100a00 */
[----:B0-----:R-:W2:Y:S01]  /*3e500*/  LDL.LU R12, [R1+0x170] ;  /* 0x00017000010c7983 */ /* 0x001ea20000300800 */
[----:B------:R-:W2:Y:S02]  /*3e510*/  LDL.LU R13, [R1+0x174] ;  /* 0x00017400010d7983 */ /* 0x000ea40000300800 */
[----:B------:R-:W4:Y:S02]  /*3e520*/  LDL.LU R14, [R1+0x178] ;  /* 0x00017800010e7983 */ /* 0x000f240000300800 */
[----:B------:R-:W4:Y:S01]  /*3e530*/  LDL.LU R15, [R1+0x17c] ;  /* 0x00017c00010f7983 */ /* 0x000f220000300800 */
[----:B------:R-:W2:Y:S01]  /*3e540*/  LDL.LU R24, [R1+0x1d0] ;  /* 0x0001d00001187983 */ /* 0x000ea20000300800 */
[----:B------:R-:W3:Y:S02]  /*3e550*/  LDL.LU R25, [R1+0x1d4] ;  /* 0x0001d40001197983 */ /* 0x000ee40000300800 */
[----:B------:R-:W3:Y:S02]  /*3e560*/  LDL.LU R26, [R1+0x1d8] ;  /* 0x0001d800011a7983 */ /* 0x000ee40000300800 */
[----:B------:R-:W3:Y:S01]  /*3e570*/  LDL.LU R27, [R1+0x1dc] ;  /* 0x0001dc00011b7983 */ /* 0x000ee20000300800 */
[----:B------:R-:W3:Y:S01]  /*3e580*/  LDL.LU R4, [R1+0x1e0] ;  /* 0x0001e00001047983 */ /* 0x000ee20000300800 */
[----:B------:R-:W3:Y:S02]  /*3e590*/  LDL.LU R5, [R1+0x1e4] ;  /* 0x0001e40001057983 */ /* 0x000ee40000300800 */
[----:B------:R-:W3:Y:S02]  /*3e5a0*/  LDL.LU R6, [R1+0x1e8] ;  /* 0x0001e80001067983 */ /* 0x000ee40000300800 */
[----:B------:R-:W3:Y:S01]  /*3e5b0*/  LDL.LU R7, [R1+0x1ec] ;  /* 0x0001ec0001077983 */ /* 0x000ee20000300800 */
        /* <DEDUP_REMOVED lines=34> */
[----:B------:R-:W-:-:S02]  /*3e7e0*/  IMAD.MOV.U32 R22, RZ, RZ, R20 ;  /* 0x000000ffff167224 */ /* 0x000fc400078e0014 */
[----:B------:R-:W-:Y:S01]  /*3e7f0*/  IMAD.MOV.U32 R23, RZ, RZ, R3 ;  /* 0x000000ffff177224 */ /* 0x000fe200078e0003 */
[----:B---3--:R-:W-:Y:S01]  /*3e800*/  HMMA.16816.F32 R16, R16, R6, R24 ;  /* 0x000000061010723c */ /* 0x008fe20000001818 */
[----:B------:R-:W2:Y:S01]  /*3e810*/  LDL.LU.64 R26, [R1+0x1698] ;  /* 0x00169800011a7983 */ /* 0x000ea20000300a00 */
        /* <DEDUP_REMOVED lines=81> */
[----:B------:R-:W-:Y:S01]  /*3ed30*/  STL.64 [R1+0x120], R20 ;  /* 0x0001201401007387 */ /* 0x000fe20000100a00 */
[----:B------:R0:W-:Y:S03]  /*3ed40*/  STL.64 [R1+0x128], R22 ;  /* 0x0001281601007387 */ /* 0x0001e60000100a00 */
[----:B0-----:R-:W3:Y:S02]  /*3ed50*/  LDL.LU.64 R22, [R1+0x1590] ;  /* 0x0015900001167983 */ /* 0x001ee40000300a00 */
[C---:B---3--:R-:W-:Y:S11]  /*3ed60*/  HMMA.16816.F32 R20, R24.reuse, R22, R16 ;  /* 0x000000161814723c */ /* 0x048ff60000001810 */
[----:B------:R-:W-:Y:S11]  /*3ed70*/  @!UPT UIADD3 URZ, URZ, URZ, URZ ;  /* 0x0000003f3f3ff290 */ /* 0x000ff6000fffe03f */
[----:B------:R-:W-:Y:S02]  /*3ed80*/  @!UPT UIADD3 URZ, URZ, URZ, URZ ;  /* 0x0000003f3f3ff290 */ /* 0x000fe4000fffe03f */
[----:B------:R-:W-:Y:S02]  /*3ed90*/  IMAD.MOV.U32 R16, RZ, RZ, R23 ;  /* 0x000000ffff107224 */ /* 0x000fe400078e0017 */
[----:B------:R-:W-:Y:S01]  /*3eda0*/  IMAD.MOV.U32 R17, RZ, RZ, R22 ;  /* 0x000000ffff117224 */ /* 0x000fe200078e0016 */
[----:B------:R-:W-:Y:S01]  /*3edb0*/  STL.64 [R1+0x4e0], R20 ;  /* 0x0004e01401007387 */ /* 0x000fe20000100a00 */
[----:B------:R0:W-:Y:S03]  /*3edc0*/  STL.64 [R1+0x4e8], R22 ;  /* 0x0004e81601007387 */ /* 0x0001e60000100a00 */
[----:B0-----:R-:W3:Y:S01]  /*3edd0*/  LDL.LU.64 R22, [R1+0x1588] ;  /* 0x0015880001167983 */ /* 0x001ee20000300a00 */
[----:B------:R0:W-:Y:S02]  /*3ede0*/  STL [R1+0x1484], R16 ;  /* 0x0014841001007387 */ /* 0x0001e40000100800 */
[----:B------:R1:W-:Y:S01]  /*3edf0*/  STL [R1+0x1480], R17 ;  /* 0x0014801101007387 */ /* 0x0003e20000100800 */
[----:B0-----:R-:W3:Y:S01]  /*3ee00*/  LDL.LU R16, [R1+0x100] ;  /* 0x0001000001107983 */ /* 0x001ee20000300800 */
[----:B-1----:R-:W3:Y:S02]  /*3ee10*/  LDL.LU R17, [R1+0x104] ;  /* 0x0001040001117983 */ /* 0x002ee40000300800 */
[----:B------:R-:W3:Y:S02]  /*3ee20*/  LDL.LU R18, [R1+0x108] ;  /* 0x0001080001127983 */ /* 0x000ee40000300800 */
[----:B------:R-:W3:Y:S02]  /*3ee30*/  LDL.LU R19, [R1+0x10c] ;  /* 0x00010c0001137983 */ /* 0x000ee40000300800 */
[----:B---3--:R-:W-:Y:S01]  /*3ee40*/  HMMA.16816.F32 R20, R24, R22, R16 ;  /* 0x000000161814723c */ /* 0x008fe20000001810 */
[----:B------:R-:W3:Y:S01]  /*3ee50*/  LDL.LU R17, [R1+0x828] ;  /* 0x0008280001117983 */ /* 0x000ee20000300800 */
[----:B------:R-:W3:Y:S11]  /*3ee60*/  LDL.LU R16, [R1+0x820] ;  /* 0x0008200001107983 */ /* 0x000ef60000300800 */
[----:B------:R-:W-:Y:S10]  /*3ee70*/  @!UPT UIADD3 URZ, URZ, URZ, URZ ;  /* 0x0000003f3f3ff290 */ /* 0x000ff4000fffe03f */
[----:B------:R-:W-:Y:S01]  /*3ee80*/  STL.64 [R1+0x100], R20 ;  /* 0x0001001401007387 */ /* 0x000fe20000100a00 */
[----:B------:R-:W-:Y:S02]  /*3ee90*/  STL.64 [R1+0x108], R22 ;  /* 0x0001081601007387 */ /* 0x000fe40000100a00 */
[----:B------:R-:W4:Y:S02]  /*3eea0*/  LDL.LU R18, [R1+0x818] ;  /* 0x0008180001127983 */ /* 0x000f240000300800 */
[----:B------:R-:W4:Y:S02]  /*3eeb0*/  LDL.LU R19, [R1+0x810] ;  /* 0x0008100001137983 */ /* 0x000f240000300800 */
[----:B----4-:R-:W-:Y:S01]  /*3eec0*/  STL.64 [R1+0x1550], R18 ;  /* 0x0015501201007387 */ /* 0x010fe20000100a00 */
[----:B---3--:R0:W-:Y:S03]  /*3eed0*/  STL.64 [R1+0x1548], R16 ;  /* 0x0015481001007387 */ /* 0x0081e60000100a00 */
[----:B0-----:R-:W3:Y:S01]  /*3eee0*/  LDL.LU R16, [R1+0xd0] ;  /* 0x0000d00001107983 */ /* 0x001ee20000300800 */
[----:B------:R-:W3:Y:S02]  /*3eef0*/  LDL.LU R17, [R1+0xd4] ;  /* 0x0000d40001117983 */ /* 0x000ee40000300800 */
[----:B------:R-:W-:-:S02]  /*3ef00*/  IMAD.MOV.U32 R18, RZ, RZ, R2 ;  /* 0x000000ffff127224 */ /* 0x000fc400078e0002 */
[----:B------:R-:W-:Y:S01]  /*3ef10*/  IMAD.MOV.U32 R19, RZ, RZ, R0 ;  /* 0x000000ffff137224 */ /* 0x000fe200078e0000 */
[----:B------:R-:W4:Y:S01]  /*3ef20*/  LDL.LU R2, [R1+0x1580] ;  /* 0x0015800001027983 */ /* 0x000f220000300800 */
[----:B------:R-:W2:Y:S03]  /*3ef30*/  LDL.LU R0, [R1+0x157c] ;  /* 0x00157c0001007983 */ /* 0x000ea60000300800 */
[----:B------:R-:W-:Y:S04]  /*3ef40*/  STL.64 [R1+0x1560], R18 ;  /* 0x0015601201007387 */ /* 0x000fe80000100a00 */
[----:B---3--:R0:W-:Y:S04]  /*3ef50*/  STL.64 [R1+0x1558], R16 ;  /* 0x0015581001007387 */ /* 0x0081e80000100a00 */
[----:B0-----:R-:W3:Y:S01]  /*3ef60*/  LDL.LU R16, [R1+0xe0] ;  /* 0x0000e00001107983 */ /* 0x001ee20000300800 */
[----:B------:R-:W3:Y:S02]  /*3ef70*/  LDL.LU R17, [R1+0xe4] ;  /* 0x0000e40001117983 */ /* 0x000ee40000300800 */
[----:B------:R-:W2:Y:S02]  /*3ef80*/  LDL.LU R18, [R1+0xe8] ;  /* 0x0000e80001127983 */ /* 0x000ea40000300800 */
[----:B------:R-:W2:Y:S02]  /*3ef90*/  LDL.LU R19, [R1+0xec] ;  /* 0x0000ec0001137983 */ /* 0x000ea40000300800 */
[----:B--2---:R-:W-:Y:S01]  /*3efa0*/  STL.64 [R1+0x1570], R18 ;  /* 0x0015701201007387 */ /* 0x004fe20000100a00 */
[----:B---3--:R0:W-:Y:S03]  /*3efb0*/  STL.64 [R1+0x1568], R16 ;  /* 0x0015681001007387 */ /* 0x0081e60000100a00 */
[----:B0-----:R-:W2:Y:S01]  /*3efc0*/  LDL.LU R16, [R1+0xf0] ;  /* 0x0000f00001107983 */ /* 0x001ea20000300800 */
[----:B------:R-:W2:Y:S02]  /*3efd0*/  LDL.LU R17, [R1+0xf4] ;  /* 0x0000f40001117983 */ /* 0x000ea40000300800 */
[----:B------:R-:W-:-:S02]  /*3efe0*/  IMAD.MOV.U32 R18, RZ, RZ, R0 ;  /* 0x000000ffff127224 */ /* 0x000fc400078e0000 */
[----:B----4-:R-:W-:Y:S01]  /*3eff0*/  IMAD.MOV.U32 R19, RZ, RZ, R2 ;  /* 0x000000ffff137224 */ /* 0x010fe200078e0002 */
[----:B------:R-:W3:Y:S01]  /*3f000*/  LDL.LU R0, [R1+0x1578] ;  /* 0x0015780001007983 */ /* 0x000ee20000300800 */
[----:B------:R-:W4:Y:S02]  /*3f010*/  LDL.LU R5, [R1+0x808] ;  /* 0x0008080001057983 */ /* 0x000f240000300800 */
        /* <DEDUP_REMOVED lines=13> */
[C---:B--2---:R-:W-:Y:S11]  /*3f0f0*/  HMMA.16816.F32 R16, R24.reuse, R14, R16 ;  /* 0x0000000e1810723c */ /* 0x044ff60000001810 */
[----:B------:R-:W-:Y:S11]  /*3f100*/  @!UPT UIADD3 URZ, URZ, URZ, URZ ;  /* 0x0000003f3f3ff290 */ /* 0x000ff6000fffe03f */
[----:B------:R-:W-:Y:S01]  /*3f110*/  @!UPT UIADD3 URZ, URZ, URZ, URZ ;  /* 0x0000003f3f3ff290 */ /* 0x000fe2000fffe03f */
[----:B------:R-:W-:Y:S01]  /*3f120*/  STL.64 [R1+0xf0], R16 ;  /* 0x0000f01001007387 */ /* 0x000fe20000100a00 */
[----:B------:R0:W-:Y:S03]  /*3f130*/  STL.64 [R1+0xf8], R18 ;  /* 0x0000f81201007387 */ /* 0x0001e60000100a00 */
[----:B0-----:R-:W2:Y:S01]  /*3f140*/  LDL.LU.64 R18, [R1+0x1570] ;  /* 0x0015700001127983 */ /* 0x001ea20000300a00 */
[----:B------:R-:W2:Y:S02]  /*3f150*/  LDL.LU.64 R16, [R1+0x1568] ;  /* 0x0015680001107983 */ /* 0x000ea40000300a00 */
        /* <DEDUP_REMOVED lines=8> */
[----:B------:R-:W2:Y:S01]  /*3f1e0*/  LDL.LU.64 R16, [R1+0x1558] ;  /* 0x0015580001107983 */ /* 0x000ea20000300a00 */
[----:B---3--:R-:W-:Y:S01]  /*3f1f0*/  IADD3 R14, R14, 0x1, RZ ;  /* 0x000000010e0e7810 */ /* 0x008fe20007ffe0ff */
[----:B--2---:R-:W-:Y:S01]  /*3f200*/  HMMA.16816.F32 R24, R24, R6, R16 ;  /* 0x000000061818723c */ /* 0x004fe20000001810 */
[----:B------:R-:W2:Y:S01]  /*3f210*/  LDL.LU.64 R18, [R1+0x1550] ;  /* 0x0015500001127983 */ /* 0x000ea20000300a00 */
[----:B------:R-:W3:Y:S11]  /*3f220*/  LDL.LU.64 R16, [R1+0x1548] ;  /* 0x0015480001107983 */ /* 0x000ef60000300a00 */
[----:B------:R-:W-:Y:S10]  /*3f230*/  @!UPT UIADD3 URZ, URZ, URZ, URZ ;  /* 0x0000003f3f3ff290 */ /* 0x000ff4000fffe03f */
[----:B------:R-:W-:Y:S01]  /*3f240*/  STL.64 [R1+0xd0], R24 ;  /* 0x0000d01801007387 */ /* 0x000fe20000100a00 */
[----:B------:R0:W-:Y:S02]  /*3f250*/  STL.64 [R1+0xd8], R26 ;  /* 0x0000d81a01007387 */ /* 0x0001e40000100a00 */
[----:B------:R-:W-:Y:S02]  /*3f260*/  IMAD.MOV.U32 R6, RZ, RZ, R27 ;  /* 0x000000ffff067224 */ /* 0x000fe400078e001b */
[----:B0-----:R-:W-:-:S04]  /*3f270*/  IMAD.MOV.U32 R27, RZ, RZ, c[0x0][0x188] ;  /* 0x00006200ff1b7624 */ /* 0x001fc800078e00ff */
[----:B------:R-:W-:-:S04]  /*3f280*/  IMAD.SHL.U32 R27, R27, 0x40, RZ ;  /* 0x000000401b1b7824 */ /* 0x000fc800078e00ff */
[----:B------:R-:W-:Y:S02]  /*3f290*/  IMAD.SHL.U32 R27, R27, 0x2, RZ ;  /* 0x000000021b1b7824 */ /* 0x000fe400078e00ff */
[----:B------:R-:W-:Y:S01]  /*3f2a0*/  IMAD.MOV.U32 R7, RZ, RZ, R26 ;  /* 0x000000ffff077224 */ /* 0x000fe200078e001a */
[----:B------:R-:W-:Y:S02]  /*3f2b0*/  STL [R1+0x62c], R14 ;  /* 0x00062c0e01007387 */ /* 0x000fe40000100800 */
[-C--:B------:R-:W-:Y:S02]  /*3f2c0*/  IADD3 R15, P6, R15, R27.reuse, RZ ;  /* 0x0000001b0f0f7210 */ /* 0x080fe40007fde0ff */
[----:B------:R-:W-:Y:S01]  /*3f2d0*/  STL [R1+0x148c], R6 ;  /* 0x00148c0601007387 */ /* 0x000fe20000100800 */
[----:B------:R-:W-:Y:S01]  /*3f2e0*/  STL [R1+0x1488], R7 ;  /* 0x0014880701007387 */ /* 0x000fe20000100800 */
[-C--:B----4-:R-:W-:Y:S02]  /*3f2f0*/  IADD3 R5, P5, R5, R27.reuse, RZ ;  /* 0x0000001b05057210 */ /* 0x090fe40007fbe0ff */
[----:B------:R-:W-:Y:S01]  /*3f300*/  STL [R1+0x624], R15 ;  /* 0x0006240f01007387 */ /* 0x000fe20000100800 */
[--C-:B------:R-:W-:Y:S01]  /*3f310*/  IMAD.X R9, R9, 0x1, R0.reuse, P6 ;  /* 0x0000000109097824 */ /* 0x100fe200030e0600 */
[-C--:B------:R-:W-:Y:S01]  /*3f320*/  IADD3 R4, P6, R4, R27.reuse, RZ ;  /* 0x0000001b04047210 */ /* 0x080fe20007fde0ff */
[----:B------:R-:W-:Y:S01]  /*3f330*/  IMAD.X R28, R28, 0x1, R0, P5 ;  /* 0x000000011c1c7824 */ /* 0x000fe200028e0600 */
[----:B------:R-:W-:-:S02]  /*3f340*/  IADD3 R3, P5, R3, R27, RZ ;  /* 0x0000001b03037210 */ /* 0x000fc40007fbe0ff */
[-C--:B---3--:R-:W-:Y:S02]  /*3f350*/  IADD3 R17, P1, R17, R27.reuse, RZ ;  /* 0x0000001b11117210 */ /* 0x088fe40007f3e0ff */
[-C--:B------:R-:W-:Y:S02]  /*3f360*/  IADD3 R16, P2, R16, R27.reuse, RZ ;  /* 0x0000001b10107210 */ /* 0x080fe40007f5e0ff */
[-C--:B--2---:R-:W-:Y:S02]  /*3f370*/  IADD3 R18, P3, R18, R27.reuse, RZ ;  /* 0x0000001b12127210 */ /* 0x084fe40007f7e0ff */
[-C--:B------:R-:W-:Y:S01]  /*3f380*/  IADD3 R19, P4, R19, R27.reuse, RZ ;  /* 0x0000001b13137210 */ /* 0x080fe20007f9e0ff */
[----:B------:R-:W-:Y:S01]  /*3f390*/  STL [R1+0x828], R17 ;  /* 0x0008281101007387 */ /* 0x000fe20000100800 */
[----:B------:R-:W-:Y:S02]  /*3f3a0*/  STL [R1+0x820], R16 ;  /* 0x0008201001007387 */ /* 0x000fe40000100800 */
[----:B------:R-:W-:Y:S02]  /*3f3b0*/  STL [R1+0x818], R18 ;  /* 0x0008181201007387 */ /* 0x000fe40000100800 */
[--C-:B------:R-:W-:Y:S01]  /*3f3c0*/  IMAD.X R8, R8, 0x1, R0.reuse, P1 ;  /* 0x0000000108087824 */ /* 0x100fe200008e0600 */
[----:B------:R-:W-:Y:S01]  /*3f3d0*/  STL [R1+0x810], R19 ;  /* 0x0008101301007387 */ /* 0x000fe20000100800 */
[-C--:B------:R-:W-:Y:S01]  /*3f3e0*/  IADD3 R20, P1, R20, R27.reuse, RZ ;  /* 0x0000001b14147210 */ /* 0x080fe20007f3e0ff */
        /* <DEDUP_REMOVED lines=11> */
[----:B------:R-:W-:Y:S01]  /*3f4a0*/  IADD3 R29, P4, R29, R27, RZ ;  /* 0x0000001b1d1d7210 */ /* 0x000fe20007f9e0ff */
[----:B------:R-:W-:Y:S02]  /*3f4b0*/  STL [R1+0x7f0], R22 ;  /* 0x0007f01601007387 */ /* 0x000fe40000100800 */
[----:B------:R-:W-:Y:S01]  /*3f4c0*/  STL [R1+0x814], R23 ;  /* 0x0008141701007387 */ /* 0x000fe20000100800 */
[----:B------:R-:W-:Y:S01]  /*3f4d0*/  STL [R1+0x7e8], R13 ;  /* 0x0007e80d01007387 */ /* 0x000fe20000100800 */
[----:B------:R-:W-:Y:S02]  /*3f4e0*/  STL [R1+0x80c], R12 ;  /* 0x00080c0c01007387 */ /* 0x000fe40000100800 */
[----:B------:R-:W-:Y:S02]  /*3f4f0*/  STL [R1+0x7e0], R29 ;  /* 0x0007e01d01007387 */ /* 0x000fe40000100800 */
[----:B------:R0:W-:Y:S01]  /*3f500*/  STL [R1+0x7d8], R3 ;  /* 0x0007d80301007387 */ /* 0x0001e20000100800 */
[----:B------:R-:W-:Y:S04]  /*3f510*/  STL [R1+0x804], R28 ;  /* 0x0008041c01007387 */ /* 0x000fe80000100800 */
[----:B0-----:R-:W2:Y:S01]  /*3f520*/  LDL.LU R3, [R1+0x7d0] ;  /* 0x0007d00001037983 */ /* 0x001ea20000300800 */
[----:B------:R-:W3:Y:S02]  /*3f530*/  LDL.LU R7, [R1+0x7c0] ;  /* 0x0007c00001077983 */ /* 0x000ee40000300800 */
[----:B------:R-:W-:Y:S01]  /*3f540*/  IMAD.X R2, R2, 0x1, R0, P6 ;  /* 0x0000000102027824 */ /* 0x000fe200030e0600 */
[----:B---3--:R0:W-:Y:S04]  /*3f550*/  STL [R1+0x1538], R7 ;  /* 0x0015380701007387 */ /* 0x0081e80000100800 */
[----:B------:R-:W-:Y:S01]  /*3f560*/  STL [R1+0x7fc], R2 ;  /* 0x0007fc0201007387 */ /* 0x000fe20000100800 */
[----:B0-----:R-:W3:Y:S04]  /*3f570*/  LDL.LU R7, [R1+0x7ec] ;  /* 0x0007ec0001077983 */ /* 0x001ee80000300800 */
[----:B---3--:R0:W-:Y:S04]  /*3f580*/  STL [R1+0x153c], R7 ;  /* 0x00153c0701007387 */ /* 0x0081e80000100800 */
[----:B0-----:R-:W3:Y:S01]  /*3f590*/  LDL.LU R7, [R1+0x7c8] ;  /* 0x0007c80001077983 */ /* 0x001ee20000300800 */
[----:B------:R-:W-:-:S05]  /*3f5a0*/  IMAD.MOV.U32 R10, RZ, RZ, 0x3f ;  /* 0x0000003fff0a7424 */ /* 0x000fca00078e00ff */
[----:B------:R-:W-:-:S04]  /*3f5b0*/  IADD3 R10, R10, c[0x0][0x180], RZ ;  /* 0x000060000a0a7a10 */ /* 0x000fc80007ffe0ff */
[----:B------:R-:W-:-:S04]  /*3f5c0*/  SHF.R.S32.HI R11, RZ, 0x1f, R10 ;  /* 0x0000001fff0b7819 */ /* 0x000fc8000001140a */
[----:B------:R-:W-:-:S04]  /*3f5d0*/  LEA.HI R11, R11, R10, RZ, 0x6 ;  /* 0x0000000a0b0b7211 */ /* 0x000fc800078f30ff */
[----:B------:R-:W-:Y:S01]  /*3f5e0*/  SHF.R.S32.HI R11, RZ, 0x6, R11 ;  /* 0x00000006ff0b7819 */ /* 0x000fe2000001140b */
[----:B---3--:R0:W-:Y:S04]  /*3f5f0*/  STL [R1+0x1540], R7 ;  /* 0x0015400701007387 */ /* 0x0081e80000100800 */
[----:B0-----:R-:W3:Y:S01]  /*3f600*/  LDL.LU R7, [R1+0x7f4] ;  /* 0x0007f40001077983 */ /* 0x001ee20000300800 */
[----:B------:R-:W4:Y:S02]  /*3f610*/  LDL.LU R6, [R1+0x7e4] ;  /* 0x0007e40001067983 */ /* 0x000f240000300800 */
[----:B------:R-:W4:Y:S02]  /*3f620*/  LDL.LU R24, [R1+0x7b8] ;  /* 0x0007b80001187983 */ /* 0x000f240000300800 */
[----:B------:R-:W4:Y:S01]  /*3f630*/  LDL.LU R25, [R1+0x7dc] ;  /* 0x0007dc0001197983 */ /* 0x000f220000300800 */
[----:B------:R-:W4:Y:S01]  /*3f640*/  LDL.LU R26, [R1+0x7b0] ;  /* 0x0007b000011a7983 */ /* 0x000f220000300800 */
[----:B------:R-:W-:Y:S01]  /*3f650*/  ISETP.NE.U32.AND P0, PT, R14, R11, PT ;  /* 0x0000000b0e00720c */ /* 0x000fe20003f05070 */
        /* <DEDUP_REMOVED lines=16> */
[----:B------:R-:W4:Y:S01]  /*3f760*/  LDL.LU R13, [R1+0x794] ;  /* 0x00079400010d7983 */ /* 0x000f220000300800 */
[----:B--2---:R-:W-:Y:S01]  /*3f770*/  IADD3 R3, P6, R3, R27, RZ ;  /* 0x0000001b03037210 */ /* 0x004fe20007fde0ff */
[----:B------:R-:W2:Y:S01]  /*3f780*/  LDL.LU R12, [R1+0x768] ;  /* 0x00076800010c7983 */ /* 0x000ea20000300800 */
[----:B------:R-:W2:Y:S02]  /*3f790*/  LDL.LU R29, [R1+0x78c] ;  /* 0x00078c00011d7983 */ /* 0x000ea40000300800 */
[----:B------:R-:W2:Y:S02]  /*3f7a0*/  LDL.LU R28, [R1+0x760] ;  /* 0x00076000011c7983 */ /* 0x000ea40000300800 */
[----:B------:R-:W2:Y:S01]  /*3f7b0*/  LDL.LU R2, [R1+0x784] ;  /* 0x0007840001027983 */ /* 0x000ea20000300800 */
[----:B------:R0:W-:Y:S04]  /*3f7c0*/  STL [R1+0x7d0], R3 ;  /* 0x0007d00301007387 */ /* 0x0001e80000100800 */
[----:B0-----:R-:W2:Y:S01]  /*3f7d0*/  LDL.LU R3, [R1+0x758] ;  /* 0x0007580001037983 */ /* 0x001ea20000300800 */
[----:B---3--:R-:W-:-:S05]  /*3f7e0*/  IMAD.X R7, R7, 0x1, R0, P1 ;  /* 0x0000000107077824 */ /* 0x008fca00008e0600 */
[----:B------:R0:W-:Y:S04]  /*3f7f0*/  STL [R1+0x7f4], R7 ;  /* 0x0007f40701007387 */ /* 0x0001e80000100800 */
[----:B0-----:R-:W3:Y:S02]  /*3f800*/  LDL.LU R7, [R1+0x1540] ;  /* 0x0015400001077983 */ /* 0x001ee40000300800 */
[----:B---3--:R-:W-:-:S05]  /*3f810*/  IADD3 R7, P1, R7, R27, RZ ;  /* 0x0000001b07077210 */ /* 0x008fca0007f3e0ff */
[----:B------:R0:W-:Y:S04]  /*3f820*/  STL [R1+0x7c8], R7 ;  /* 0x0007c80701007387 */ /* 0x0001e80000100800 */
[----:B0-----:R-:W3:Y:S02]  /*3f830*/  LDL.LU R7, [R1+0x153c] ;  /* 0x00153c0001077983 */ /* 0x001ee40000300800 */
[----:B---3--:R-:W-:-:S05]  /*3f840*/  IMAD.X R7, R7, 0x1, R0, P2 ;  /* 0x0000000107077824 */ /* 0x008fca00010e0600 */
[----:B------:R0:W-:Y:S04]  /*3f850*/  STL [R1+0x7ec], R7 ;  /* 0x0007ec0701007387 */ /* 0x0001e80000100800 */
[----:B0-----:R-:W3:Y:S01]  /*3f860*/  LDL.LU R7, [R1+0x1538] ;  /* 0x0015380001077983 */ /* 0x001ee20000300800 */
[--C-:B----4-:R-:W-:Y:S01]  /*3f870*/  IMAD.X R6, R6, 0x1, R0.reuse, P3 ;  /* 0x0000000106067824 */ /* 0x110fe200018e0600 */
[-C--:B------:R-:W-:Y:S01]  /*3f880*/  IADD3 R24, P3, R24, R27.reuse, RZ ;  /* 0x0000001b18187210 */ /* 0x080fe20007f7e0ff */
[--C-:B------:R-:W-:Y:S01]  /*3f890*/  IMAD.X R25, R25, 0x1, R0.reuse, P4 ;  /* 0x0000000119197824 */ /* 0x100fe200020e0600 */
        /* <DEDUP_REMOVED lines=16> */
[-C--:B--2---:R-:W-:Y:S01]  /*3f9a0*/  IADD3 R12, P1, R12, R27.reuse, RZ ;  /* 0x0000001b0c0c7210 */ /* 0x084fe20007f3e0ff */
[----:B------:R-:W-:Y:S01]  /*3f9b0*/  IMAD.X R2, R2, 0x1, R0, P3 ;  /* 0x0000000102027824 */ /* 0x000fe200018e0600 */
[----:B---3--:R-:W-:-:S05]  /*3f9c0*/  IADD3 R7, P2, R7, R27, RZ ;  /* 0x0000001b07077210 */ /* 0x008fca0007f5e0ff */
[----:B------:R-:W-:Y:S01]  /*3f9d0*/  STL [R1+0x7c0], R7 ;  /* 0x0007c00701007387 */ /* 0x000fe20000100800 */
[----:B------:R-:W-:Y:S02]  /*3f9e0*/  STL [R1+0x7e4], R6 ;  /* 0x0007e40601007387 */ /* 0x000fe40000100800 */
[----:B------:R-:W-:Y:S02]  /*3f9f0*/  STL [R1+0x7b8], R24 ;  /* 0x0007b81801007387 */ /* 0x000fe40000100800 */
[----:B------:R-:W-:Y:S01]  /*3fa00*/  STL [R1+0x7dc], R25 ;  /* 0x0007dc1901007387 */ /* 0x000fe20000100800 */
[----:B------:R-:W-:Y:S01]  /*3fa10*/  STL [R1+0x7b0], R26 ;  /* 0x0007b01a01007387 */ /* 0x000fe20000100800 */
[----:B------:R-:W-:Y:S02]  /*3fa20*/  STL [R1+0x7d4], R10 ;  /* 0x0007d40a01007387 */ /* 0x000fe40000100800 */
        /* <DEDUP_REMOVED lines=16> */
[----:B------:R-:W-:-:S02]  /*3fb30*/  IMAD.X R29, R29, 0x1, R0, P2 ;  /* 0x000000011d1d7824 */ /* 0x000fc400010e0600 */
[----:B------:R-:W-:Y:S01]  /*3fb40*/  STL [R1+0x770], R23 ;  /* 0x0007701701007387 */ /* 0x000fe20000100800 */
[-C--:B------:R-:W-:Y:S01]  /*3fb50*/  IADD3 R28, P2, R28, R27.reuse, RZ ;  /* 0x0000001b1c1c7210 */ /* 0x080fe20007f5e0ff */
[----:B------:R-:W-:Y:S01]  /*3fb60*/  STL [R1+0x794], R13 ;  /* 0x0007940d01007387 */ /* 0x000fe20000100800 */
[----:B------:R-:W-:Y:S02]  /*3fb70*/  STL [R1+0x768], R12 ;  /* 0x0007680c01007387 */ /* 0x000fe40000100800 */
[----:B------:R0:W-:Y:S02]  /*3fb80*/  STL [R1+0x784], R2 ;  /* 0x0007840201007387 */ /* 0x0001e40000100800 */
[----:B------:R-:W-:Y:S01]  /*3fb90*/  STL [R1+0x78c], R29 ;  /* 0x00078c1d01007387 */ /* 0x000fe20000100800 */
[----:B0-----:R-:W2:Y:S01]  /*3fba0*/  LDL.LU R2, [R1+0x77c] ;  /* 0x00077c0001027983 */ /* 0x001ea20000300800 */
[----:B------:R-:W-:Y:S02]  /*3fbb0*/  STL [R1+0x760], R28 ;  /* 0x0007601c01007387 */ /* 0x000fe40000100800 */
[----:B------:R-:W3:Y:S01]  /*3fbc0*/  LDL.LU R7, [R1+0x76c] ;  /* 0x00076c0001077983 */ /* 0x000ee20000300800 */
[----:B------:R-:W-:Y:S01]  /*3fbd0*/  IADD3 R3, P3, R3, R27, RZ ;  /* 0x0000001b03037210 */ /* 0x000fe20007f7e0ff */
[----:B---3--:R0:W-:Y:S04]  /*3fbe0*/  STL [R1+0x152c], R7 ;  /* 0x00152c0701007387 */ /* 0x0081e80000100800 */
[----:B0-----:R-:W3:Y:S01]  /*3fbf0*/  LDL.LU R7, [R1+0x748] ;  /* 0x0007480001077983 */ /* 0x001ee20000300800 */
[----:B------:R-:W-:Y:S03]  /*3fc00*/  STL [R1+0x758], R3 ;  /* 0x0007580301007387 */ /* 0x000fe60000100800 */
[----:B---3--:R0:W-:Y:S04]  /*3fc10*/  STL [R1+0x1530], R7 ;  /* 0x0015300701007387 */ /* 0x0081e80000100800 */
[----:B0-----:R-:W3:Y:S01]  /*3fc20*/  LDL.LU R7, [R1+0x774] ;  /* 0x0007740001077983 */ /* 0x001ee20000300800 */
[----:B--2---:R-:W-:-:S03]  /*3fc30*/  IMAD.X R2, R2, 0x1, R0, P4 ;  /* 0x0000000102027824 */ /* 0x004fc600020e0600 */
[----:B---3--:R0:W-:Y:S04]  /*3fc40*/  STL [R1+0x1534], R7 ;  /* 0x0015340701007387 */ /* 0x0081e80000100800 */
[----:B0-----:R-:W2:Y:S01]  /*3fc50*/  LDL.LU R7, [R1+0x750] ;  /* 0x0007500001077983 */ /* 0x001ea20000300800 */
[----:B------:R-:W3:Y:S02]  /*3fc60*/  LDL.LU R6, [R1+0x740] ;  /* 0x0007400001067983 */ /* 0x000ee40000300800 */
[----:B------:R-:W4:Y:S02]  /*3fc70*/  LDL.LU R24, [R1+0x764] ;  /* 0x0007640001187983 */ /* 0x000f240000300800 */
        /* <DEDUP_REMOVED lines=23> */
[----:B------:R0:W-:Y:S02]  /*3fdf0*/  STL [R1+0x77c], R2 ;  /* 0x00077c0201007387 */ /* 0x0001e40000100800 */
[----:B0-----:R-:W3:Y:S01]  /*3fe00*/  LDL.LU R2, [R1+0x704] ;  /* 0x0007040001027983 */ /* 0x001ee20000300800 */
[----:B--2---:R-:W-:-:S05]  /*3fe10*/  IADD3 R7, P4, R7, R27, RZ ;  /* 0x0000001b07077210 */ /* 0x004fca0007f9e0ff */
[----:B------:R0:W-:Y:S04]  /*3fe20*/  STL [R1+0x750], R7 ;  /* 0x0007500701007387 */ /* 0x0001e80000100800 */
[----:B0-----:R-:W2:Y:S02]  /*3fe30*/  LDL.LU R7, [R1+0x1534] ;  /* 0x0015340001077983 */ /* 0x001ea40000300800 */
[----:B--2---:R-:W-:-:S05]  /*3fe40*/  IMAD.X R7, R7, 0x1, R0, P5 ;  /* 0x0000000107077824 */ /* 0x004fca00028e0600 */
[----:B------:R0:W-:Y:S04]  /*3fe50*/  STL [R1+0x774], R7 ;  /* 0x0007740701007387 */ /* 0x0001e80000100800 */
[----:B0-----:R-:W2:Y:S02]  /*3fe60*/  LDL.LU R7, [R1+0x1530] ;  /* 0x0015300001077983 */ /* 0x001ea40000300800 */
[----:B--2---:R-:W-:-:S05]  /*3fe70*/  IADD3 R7, P5, R7, R27, RZ ;  /* 0x0000001b07077210 */ /* 0x004fca0007fbe0ff */
[----:B------:R0:W-:Y:S04]  /*3fe80*/  STL [R1+0x748], R7 ;  /* 0x0007480701007387 */ /* 0x0001e80000100800 */
[----:B0-----:R-:W2:Y:S01]  /*3fe90*/  LDL.LU R7, [R1+0x152c] ;  /* 0x00152c0001077983 */ /* 0x001ea20000300800 */
[--C-:B----4-:R-:W-:Y:S01]  /*3fea0*/  IMAD.X R24, R24, 0x1, R0.reuse, P1 ;  /* 0x0000000118187824 */ /* 0x110fe200008e0600 */
[-C--:B---3--:R-:W-:Y:S01]  /*3feb0*/  IADD3 R25, P1, R25, R27.reuse, RZ ;  /* 0x0000001b19197210 */ /* 0x088fe20007f3e0ff */
        /* <DEDUP_REMOVED lines=13> */
[----:B------:R-:W-:Y:S01]  /*3ff90*/  IADD3 R22, P3, R22, R27, RZ ;  /* 0x0000001b16167210 */ /* 0x000fe20007f7e0ff */
[----:B------:R-:W-:-:S02]  /*3ffa0*/  IMAD.X R3, R3, 0x1, R0, P5 ;  /* 0x0000000103037824 */ /* 0x000fc400028e0600 */
[--C-:B------:R-:W-:Y:S01]  /*3ffb0*/  IMAD.X R23, R23, 0x1, R0.reuse, P4 ;  /* 0x0000000117177824 */ /* 0x100fe200020e0600 */
[-C--:B------:R-:W-:Y:S02]  /*3ffc0*/  IADD3 R13, P4, R13, R27.reuse, RZ ;  /* 0x0000001b0d0d7210 */ /* 0x080fe40007f9e0ff */
[-C--:B------:R-:W-:Y:S01]  /*3ffd0*/  IADD3 R12, P5, R12, R27.reuse, RZ ;  /* 0x0000001b0c0c7210 */ /* 0x080fe20007fbe0ff */
[----:B--2---:R-:W-:Y:S01]  /*3ffe0*/  IMAD.X R7, R7, 0x1, R0, P6 ;  /* 0x0000000107077824 */ /* 0x004fe200030e0600 */
[----:B------:R-:W-:-:S04]  /*3fff0*/  IADD3 R6, P6, R6, R27, RZ ;  /* 0x0000001b06067210 */ /* 0x000fc80007fde0ff */
[----:B------:R-:W-:Y:S01]  /*40000*/  STL [R1+0x76c], R7 ;  /* 0x00076c0701007387 */ /* 0x000fe20000100800 */
[----:B------:R-:W-:Y:S02]  /*40010*/  STL [R1+0x740], R6 ;  /* 0x0007400601007387 */ /* 0x000fe40000100800 */
[----:B------:R-:W-:Y:S02]  /*40020*/  STL [R1+0x764], R24 ;  /* 0x0007641801007387 */ /* 0x000fe40000100800 */
[----:B------:R-:W-:Y:S01]  /*40030*/  STL [R1+0x738], R25 ;  /* 0x0007381901007387 */ /* 0x000fe20000100800 */
[----:B------:R-:W-:Y:S01]  /*40040*/  STL [R1+0x75c], R26 ;  /* 0x00075c1a01007387 */ /* 0x000fe20000100800 */
[----:B------:R-:W-:Y:S02]  /*40050*/  STL [R1+0x730], R10 ;  /* 0x0007300a01007387 */ /* 0x000fe40000100800 */
[----:B------:R-:W-:Y:S02]  /*40060*/  STL [R1+0x754], R11 ;  /* 0x0007540b01007387 */ /* 0x000fe40000100800 */
[----:B------:R-:W-:Y:S02]  /*40070*/  STL [R1+0x728], R14 ;  /* 0x0007280e01007387 */ /* 0x000fe40000100800 */
[--C-:B------:R-:W-:Y:S01]  /*40080*/  IMAD.X R19, R19, 0x1, R0.reuse, P6 ;  /* 0x0000000113137824 */ /* 0x100fe200030e0600 */
[----:B------:R-:W-:Y:S01]  /*40090*/  STL [R1+0x74c], R15 ;  /* 0x00074c0f01007387 */ /* 0x000fe20000100800 */
[-C--:B------:R-:W-:Y:S01]  /*400a0*/  IADD3 R5, P6, R5, R27.reuse, RZ ;  /* 0x0000001b05057210 */ /* 0x080fe20007fde0ff */
        /* <DEDUP_REMOVED lines=11> */
[----:B------:R0:W-:Y:S02]  /*40160*/  STL [R1+0x714], R3 ;  /* 0x0007140301007387 */ /* 0x0001e40000100800 */
[----:B------:R-:W-:Y:S01]  /*40170*/  STL [R1+0x71c], R23 ;  /* 0x00071c1701007387 */ /* 0x000fe20000100800 */
[----:B0-----:R-:W2:Y:S01]  /*40180*/  LDL.LU R3, [R1+0x6d8] ;  /* 0x0006d80001037983 */ /* 0x001ea20000300800 */
[----:B------:R-:W-:Y:S02]  /*40190*/  STL [R1+0x6f0], R13 ;  /* 0x0006f00d01007387 */ /* 0x000fe40000100800 */
[----:B------:R-:W-:Y:S02]  /*401a0*/  STL [R1+0x6e8], R12 ;  /* 0x0006e80c01007387 */ /* 0x000fe40000100800 */
[----:B------:R-:W3:Y:S02]  /*401b0*/  LDL.LU R7, [R1+0x6c8] ;  /* 0x0006c80001077983 */ /* 0x000ee40000300800 */
[----:B------:R-:W-:Y:S01]  /*401c0*/  IMAD.X R29, R29, 0x1, R0, P6 ;  /* 0x000000011d1d7824 */ /* 0x000fe200030e0600 */
[----:B------:R-:W-:-:S04]  /*401d0*/  IADD3 R28, P6, R28, R27, RZ ;  /* 0x0000001b1c1c7210 */ /* 0x000fc80007fde0ff */
[----:B------:R-:W-:Y:S04]  /*401e0*/  STL [R1+0x70c], R29 ;  /* 0x00070c1d01007387 */ /* 0x000fe80000100800 */
[----:B---3--:R0:W-:Y:S01]  /*401f0*/  STL [R1+0x1520], R7 ;  /* 0x0015200701007387 */ /* 0x0081e20000100800 */
[----:B------:R-:W-:Y:S03]  /*40200*/  STL [R1+0x6e0], R28 ;  /* 0x0006e01c01007387 */ /* 0x000fe60000100800 */
[----:B0-----:R-:W3:Y:S01]  /*40210*/  LDL.LU R7, [R1+0x6f4] ;  /* 0x0006f40001077983 */ /* 0x001ee20000300800 */
[----:B------:R-:W-:-:S05]  /*40220*/  IMAD.X R2, R2, 0x1, R0, P1 ;  /* 0x0000000102027824 */ /* 0x000fca00008e0600 */
[----:B------:R-:W-:Y:S04]  /*40230*/  STL [R1+0x704], R2 ;  /* 0x0007040201007387 */ /* 0x000fe80000100800 */
[----:B---3--:R0:W-:Y:S04]  /*40240*/  STL [R1+0x1524], R7 ;  /* 0x0015240701007387 */ /* 0x0081e80000100800 */
[----:B0-----:R-:W3:Y:S01]  /*40250*/  LDL.LU R7, [R1+0x6d0] ;  /* 0x0006d00001077983 */ /* 0x001ee20000300800 */
[----:B--2---:R-:W-:-:S03]  /*40260*/  IADD3 R3, P1, R3, R27, RZ ;  /* 0x0000001b03037210 */ /* 0x004fc60007f3e0ff */
        /* <DEDUP_REMOVED lines=24> */
[----:B------:R0:W-:Y:S01]  /*403f0*/  STL [R1+0x6d8], R3 ;  /* 0x0006d80301007387 */ /* 0x0001e20000100800 */
[----:B------:R-:W3:Y:S01]  /*40400*/  LDL.LU R12, [R1+0x694] ;  /* 0x00069400010c7983 */ /* 0x000ee20000300800 */
[----:B------:R-:W3:Y:S02]  /*40410*/  LDL.LU R29, [R1+0x668] ;  /* 0x00066800011d7983 */ /* 0x000ee40000300800 */
[----:B------:R-:W3:Y:S01]  /*40420*/  LDL.LU R28, [R1+0x68c] ;  /* 0x00068c00011c7983 */ /* 0x000ee20000300800 */
[----:B0-----:R-:W3:Y:S01]  /*40430*/  LDL.LU R3, [R1+0x660] ;  /* 0x0006600001037983 */ /* 0x001ee20000300800 */
[----:B--2---:R-:W-:-:S05]  /*40440*/  IMAD.X R7, R7, 0x1, R0, P2 ;  /* 0x0000000107077824 */ /* 0x004fca00010e0600 */
[----:B------:R0:W-:Y:S04]  /*40450*/  STL [R1+0x6fc], R7 ;  /* 0x0006fc0701007387 */ /* 0x0001e80000100800 */
[----:B0-----:R-:W2:Y:S02]  /*40460*/  LDL.LU R7, [R1+0x1528] ;  /* 0x0015280001077983 */ /* 0x001ea40000300800 */
[----:B--2---:R-:W-:-:S05]  /*40470*/  IADD3 R7, P2, R7, R27, RZ ;  /* 0x0000001b07077210 */ /* 0x004fca0007f5e0ff */
[----:B------:R0:W-:Y:S04]  /*40480*/  STL [R1+0x6d0], R7 ;  /* 0x0006d00701007387 */ /* 0x0001e80000100800 */
[----:B0-----:R-:W2:Y:S02]  /*40490*/  LDL.LU R7, [R1+0x1524] ;  /* 0x0015240001077983 */ /* 0x001ea40000300800 */
[----:B--2---:R-:W-:-:S05]  /*404a0*/  IMAD.X R7, R7, 0x1, R0, P3 ;  /* 0x0000000107077824 */ /* 0x004fca00018e0600 */
[----:B------:R0:W-:Y:S04]  /*404b0*/  STL [R1+0x6f4], R7 ;  /* 0x0006f40701007387 */ /* 0x0001e80000100800 */
[----:B0-----:R-:W2:Y:S01]  /*404c0*/  LDL.LU R7, [R1+0x1520] ;  /* 0x0015200001077983 */ /* 0x001ea20000300800 */
[--C-:B---3--:R-:W-:Y:S01]  /*404d0*/  IMAD.X R6, R6, 0x1, R0.reuse, P4 ;  /* 0x0000000106067824 */ /* 0x108fe200020e0600 */
[-C--:B----4-:R-:W-:Y:S01]  /*404e0*/  IADD3 R24, P4, R24, R27.reuse, RZ ;  /* 0x0000001b18187210 */ /* 0x090fe20007f9e0ff */
        /* <DEDUP_REMOVED lines=16> */
[----:B------:R-:W-:Y:S01]  /*405f0*/  IMAD.X R23, R23, 0x1, R0, P2 ;  /* 0x0000000117177824 */ /* 0x000fe200010e0600 */
[-C--:B------:R-:W-:Y:S02]  /*40600*/  IADD3 R13, P2, R13, R27.reuse, RZ ;  /* 0x0000001b0d0d7210 */ /* 0x080fe40007f5e0ff */
[----:B--2---:R-:W-:-:S05]  /*40610*/  IADD3 R7, P3, R7, R27, RZ ;  /* 0x0000001b07077210 */ /* 0x004fca0007f7e0ff */
        /* <DEDUP_REMOVED lines=19> */
[----:B------:R0:W-:Y:S01]  /*40750*/  STL [R1+0x6a4], R2 ;  /* 0x0006a40201007387 */ /* 0x0001e20000100800 */
[----:B------:R-:W-:Y:S01]  /*40760*/  STL [R1+0x6ac], R20 ;  /* 0x0006ac1401007387 */ /* 0x000fe20000100800 */
[----:B------:R-:W-:-:S03]  /*40770*/  IMAD.X R12, R12, 0x1, R0, P3 ;  /* 0x000000010c0c7824 */ /* 0x000fc600018e0600 */
[----:B0-----:R-:W2:Y:S01]  /*40780*/  LDL.LU R2, [R1+0x684] ;  /* 0x0006840001027983 */ /* 0x001ea20000300800 */
[----:B------:R-:W-:Y:S02]  /*40790*/  STL [R1+0x680], R21 ;  /* 0x0006801501007387 */ /* 0x000fe40000100800 */
[----:B------:R-:W-:Y:S02]  /*407a0*/  STL [R1+0x678], R22 ;  /* 0x0006781601007387 */ /* 0x000fe40000100800 */
[----:B------:R-:W-:Y:S01]  /*407b0*/  STL [R1+0x69c], R23 ;  /* 0x00069c1701007387 */ /* 0x000fe20000100800 */
[----:B------:R-:W-:Y:S01]  /*407c0*/  STL [R1+0x670], R13 ;  /* 0x0006700d01007387 */ /* 0x000fe20000100800 */
[----:B------:R-:W-:Y:S02]  /*407d0*/  STL [R1+0x694], R12 ;  /* 0x0006940c01007387 */ /* 0x000fe40000100800 */
[----:B------:R-:W3:Y:S01]  /*407e0*/  LDL.LU R7, [R1+0x674] ;  /* 0x0006740001077983 */ /* 0x000ee20000300800 */
[----:B------:R-:W-:Y:S01]  /*407f0*/  IADD3 R29, P3, R29, R27, RZ ;  /* 0x0000001b1d1d7210 */ /* 0x000fe20007f7e0ff */
[----:B------:R-:W-:-:S04]  /*40800*/  IMAD.X R28, R28, 0x1, R0, P4 ;  /* 0x000000011c1c7824 */ /* 0x000fc800020e0600 */
[----:B------:R-:W-:Y:S04]  /*40810*/  STL [R1+0x668], R29 ;  /* 0x0006681d01007387 */ /* 0x000fe80000100800 */
[----:B---3--:R0:W-:Y:S01]  /*40820*/  STL [R1+0x1514], R7 ;  /* 0x0015140701007387 */ /* 0x0081e20000100800 */
[----:B------:R-:W-:Y:S03]  /*40830*/  STL [R1+0x68c], R28 ;  /* 0x00068c1c01007387 */ /* 0x000fe60000100800 */
[----:B0-----:R-:W3:Y:S01]  /*40840*/  LDL.LU R7, [R1+0x650] ;  /* 0x0006500001077983 */ /* 0x001ee20000300800 */
[----:B------:R-:W-:-:S05]  /*40850*/  IADD3 R3, P4, R3, R27, RZ ;  /* 0x0000001b03037210 */ /* 0x000fca0007f9e0ff */
[----:B------:R-:W-:Y:S04]  /*40860*/  STL [R1+0x660], R3 ;  /* 0x0006600301007387 */ /* 0x000fe80000100800 */
        /* <DEDUP_REMOVED lines=24> */
[----:B------:R0:W-:Y:S01]  /*409f0*/  STL [R1+0x684], R2 ;  /* 0x0006840201007387 */ /* 0x0001e20000100800 */
[----:B------:R-:W3:Y:S02]  /*40a00*/  LDL.LU R23, [R1+0x630] ;  /* 0x0006300001177983 */ /* 0x000ee40000300800 */
[----:B------:R-:W3:Y:S02]  /*40a10*/  LDL.LU R13, [R1+0xfb0] ;  /* 0x000fb000010d7983 */ /* 0x000ee40000300800 */
[----:B------:R-:W3:Y:S01]  /*40a20*/  LDL.LU R12, [R1+0x83c] ;  /* 0x00083c00010c7983 */ /* 0x000ee20000300800 */
[----:B------:R-:W3:Y:S01]  /*40a30*/  LDL.LU R29, [R1+0xfa8] ;  /* 0x000fa800011d7983 */ /* 0x000ee20000300800 */
[----:B------:R-:W3:Y:S02]  /*40a40*/  LDL.LU R28, [R1+0x838] ;  /* 0x00083800011c7983 */ /* 0x000ee40000300800 */
[----:B------:R-:W3:Y:S01]  /*40a50*/  LDL.LU R3, [R1+0xfa0] ;  /* 0x000fa00001037983 */ /* 0x000ee20000300800 */
        /* <DEDUP_REMOVED lines=13> */
[----:B------:R-:W-:Y:S01]  /*40b30*/  IADD3 R10, P3, R10, R27, RZ ;  /* 0x0000001b0a0a7210 */ /* 0x000fe20007f7e0ff */
[--C-:B------:R-:W-:Y:S01]  /*40b40*/  IMAD.X R11, R11, 0x1, R0.reuse, P4 ;  /* 0x000000010b0b7824 */ /* 0x100fe200020e0600 */
[----:B------:R-:W-:Y:S01]  /*40b50*/  IADD3 R14, P4, R14, UR8, RZ ;  /* 0x000000080e0e7c10 */ /* 0x000fe2000ff9e0ff */
[--C-:B------:R-:W-:Y:S01]  /*40b60*/  IMAD.X R15, R15, 0x1, R0.reuse, P5 ;  /* 0x000000010f0f7824 */ /* 0x100fe200028e0600 */
[----:B------:R-:W-:Y:S01]  /*40b70*/  IADD3 R17, P5, R17, UR8, RZ ;  /* 0x0000000811117c10 */ /* 0x000fe2000ffbe0ff */
[--C-:B------:R-:W-:Y:S01]  /*40b80*/  IMAD.X R16, R16, 0x1, R0.reuse, P6 ;  /* 0x0000000110107824 */ /* 0x100fe200030e0600 */
[----:B------:R-:W-:Y:S01]  /*40b90*/  IADD3 R18, P6, R18, UR8, RZ ;  /* 0x0000000812127c10 */ /* 0x000fe2000ffde0ff */
[--C-:B------:R-:W-:Y:S01]  /*40ba0*/  IMAD.X R9, R9, 0x1, R0.reuse, P2 ;  /* 0x0000000109097824 */ /* 0x100fe200010e0600 */
[----:B------:R-:W-:Y:S01]  /*40bb0*/  IADD3 R4, P2, R4, UR8, RZ ;  /* 0x0000000804047c10 */ /* 0x000fe2000ff5e0ff */
[----:B------:R-:W-:Y:S01]  /*40bc0*/  IMAD.X R8, R8, 0x1, R0, P3 ;  /* 0x0000000108087824 */ /* 0x000fe200018e0600 */
[----:B------:R-:W-:-:S02]  /*40bd0*/  IADD3 R20, P3, R20, UR8, RZ ;  /* 0x0000000814147c10 */ /* 0x000fc4000ff7e0ff */
[----:B------:R-:W-:Y:S01]  /*40be0*/  IADD3.X R21, R21, UR5, RZ, P4, !PT ;  /* 0x0000000515157c10 */ /* 0x000fe2000a7fe4ff */
[----:B------:R-:W-:Y:S01]  /*40bf0*/  IADD3 R22, P4, R22, UR8, RZ ;  /* 0x0000000816167c10 */ /* 0x000fe2000ff9e0ff */
[----:B------:R-:W-:Y:S01]  /*40c00*/  IADD3.X R23, R23, UR5, RZ, P5, !PT ;  /* 0x0000000517177c10 */ /* 0x000fe2000affe4ff */
[----:B------:R-:W-:Y:S01]  /*40c10*/  IADD3 R13, P5, R13, UR8, RZ ;  /* 0x000000080d0d7c10 */ /* 0x000fe2000ffbe0ff */
[----:B------:R-:W-:Y:S01]  /*40c20*/  IADD3.X R12, R12, UR5, RZ, P6, !PT ;  /* 0x000000050c0c7c10 */ /* 0x000fe2000b7fe4ff */
[----:B------:R-:W-:Y:S02]  /*40c30*/  IADD3 R29, P6, R29, UR8, RZ ;  /* 0x000000081d1d7c10 */ /* 0x000fe4000ffde0ff */
        /* <DEDUP_REMOVED lines=10> */
[----:B------:R-:W-:Y:S01]  /*40ce0*/  IMAD.X R19, R19, 0x1, R0, P1 ;  /* 0x0000000113137824 */ /* 0x000fe200008e0600 */
[----:B------:R-:W-:Y:S01]  /*40cf0*/  STL [R1+0x654], R15 ;  /* 0x0006540f01007387 */ /* 0x000fe20000100800 */
[----:B------:R-:W-:Y:S01]  /*40d00*/  IADD3 R5, P1, R5, UR8, RZ ;  /* 0x0000000805057c10 */ /* 0x000fe2000ff3e0ff */
[----:B------:R-:W-:Y:S02]  /*40d10*/  STL [R1+0x840], R17 ;  /* 0x0008401101007387 */ /* 0x000fe40000100800 */
[----:B------:R-:W-:Y:S01]  /*40d20*/  STL [R1+0x64c], R16 ;  /* 0x00064c1001007387 */ /* 0x000fe20000100800 */
[----:B------:R-:W-:Y:S01]  /*40d30*/  STL [R1+0xfc4], R18 ;  /* 0x000fc41201007387 */ /* 0x000fe20000100800 */
[----:B------:R-:W-:Y:S02]  /*40d40*/  STL [R1+0x644], R19 ;  /* 0x0006441301007387 */ /* 0x000fe40000100800 */
[----:B------:R-:W-:Y:S02]  /*40d50*/  STL [R1+0xfc0], R5 ;  /* 0x000fc00501007387 */ /* 0x000fe40000100800 */
[----:B------:R0:W-:Y:S01]  /*40d60*/  STL [R1+0x1490], R0 ;  /* 0x0014900001007387 */ /* 0x0001e20000100800 */
        /* <DEDUP_REMOVED lines=10> */
[----:B0-----:R-:W2:Y:S01]  /*40e10*/  LDL.LU R0, [R1+0xf90] ;  /* 0x000f900001007983 */ /* 0x001ea20000300800 */
[----:B------:R-:W-:Y:S01]  /*40e20*/  IADD3.X R28, R28, UR5, RZ, P1, !PT ;  /* 0x000000051c1c7c10 */ /* 0x000fe20008ffe4ff */
[----:B------:R-:W-:-:S04]  /*40e30*/  IADD3 R3, P1, R3, UR8, RZ ;  /* 0x0000000803037c10 */ /* 0x000fc8000ff3e0ff */
[----:B------:R-:W-:Y:S04]  /*40e40*/  STL [R1+0x838], R28 ;  /* 0x0008381c01007387 */ /* 0x000fe80000100800 */
[----:B--2---:R0:W-:Y:S01]  /*40e50*/  STL [R1+0x150c], R0 ;  /* 0x00150c0001007387 */ /* 0x0041e20000100800 */
[----:B------:R-:W-:Y:S03]  /*40e60*/  STL [R1+0xfa0], R3 ;  /* 0x000fa00301007387 */ /* 0x000fe60000100800 */
[----:B0-----:R-:W2:Y:S01]  /*40e70*/  LDL.LU R0, [R1+0x830] ;  /* 0x0008300001007983 */ /* 0x001ea20000300800 */
[----:B------:R-:W-:-:S05]  /*40e80*/  IADD3.X R2, R2, UR5, RZ, P2, !PT ;  /* 0x0000000502027c10 */ /* 0x000fca00097fe4ff */
[----:B------:R-:W-:Y:S04]  /*40e90*/  STL [R1+0x834], R2 ;  /* 0x0008340201007387 */ /* 0x000fe80000100800 */
[----:B--2---:R0:W-:Y:S04]  /*40ea0*/  STL [R1+0x1510], R0 ;  /* 0x0015100001007387 */ /* 0x0041e80000100800 */
        /* <DEDUP_REMOVED lines=29> */
[----:B--2---:R-:W-:-:S05]  /*41080*/  IADD3 R0, P2, R0, UR8, RZ ;  /* 0x0000000800007c10 */ /* 0x004fca000ff5e0ff */
[----:B------:R0:W-:Y:S04]  /*41090*/  STL [R1+0xf98], R0 ;  /* 0x000f980001007387 */ /* 0x0001e80000100800 */
[----:B0-----:R-:W2:Y:S02]  /*410a0*/  LDL.LU R0, [R1+0x1510] ;  /* 0x0015100001007983 */ /* 0x001ea40000300800 */
[----:B--2---:R-:W-:-:S05]  /*410b0*/  IADD3.X R0, R0, UR5, RZ, P3, !PT ;  /* 0x0000000500007c10 */ /* 0x004fca0009ffe4ff */
[----:B------:R0:W-:Y:S04]  /*410c0*/  STL [R1+0x830], R0 ;  /* 0x0008300001007387 */ /* 0x0001e80000100800 */
[----:B0-----:R-:W2:Y:S01]  /*410d0*/  LDL.LU R0, [R1+0x150c] ;  /* 0x00150c0001007983 */ /* 0x001ea20000300800 */
[----:B---3--:R-:W-:Y:S01]  /*410e0*/  IADD3.X R7, R7, UR5, RZ, P4, !PT ;  /* 0x0000000507077c10 */ /* 0x008fe2000a7fe4ff */
[----:B----4-:R-:W-:Y:S01]  /*410f0*/  IADD3 R6, P4, R6, UR8, RZ ;  /* 0x0000000806067c10 */ /* 0x010fe2000ff9e0ff */
[----:B------:R-:W-:Y:S01]  /*41100*/  IADD3.X R24, R24, UR5, RZ, P5, !PT ;  /* 0x0000000518187c10 */ /* 0x000fe2000affe4ff */
[----:B------:R-:W-:Y:S01]  /*41110*/  IADD3 R25, P5, R25, UR8, RZ ;  /* 0x0000000819197c10 */ /* 0x000fe2000ffbe0ff */
        /* <DEDUP_REMOVED lines=16> */
[----:B------:R-:W-:-:S02]  /*41220*/  IADD3.X R29, R29, UR5, RZ, P4, !PT ;  /* 0x000000051d1d7c10 */ /* 0x000fc4000a7fe4ff */
[----:B--2---:R-:W-:-:S05]  /*41230*/  IADD3 R0, P3, R0, UR8, RZ ;  /* 0x0000000800007c10 */ /* 0x004fca000ff7e0ff */
[----:B------:R0:W-:Y:S01]  /*41240*/  STL [R1+0xf90], R0 ;  /* 0x000f900001007387 */ /* 0x0001e20000100800 */
[----:B------:R-:W-:Y:S02]  /*41250*/  STL [R1+0x82c], R7 ;  /* 0x00082c0701007387 */ /* 0x000fe40000100800 */
[----:B------:R-:W-:Y:S02]  /*41260*/  STL [R1+0xf88], R6 ;  /* 0x000f880601007387 */ /* 0x000fe40000100800 */
[----:B------:R-:W-:Y:S01]  /*41270*/  STL [R1+0xfac], R24 ;  /* 0x000fac1801007387 */ /* 0x000fe20000100800 */
[----:B------:R-:W-:Y:S01]  /*41280*/  STL [R1+0xf80], R25 ;  /* 0x000f801901007387 */ /* 0x000fe20000100800 */
[----:B------:R-:W-:Y:S02]  /*41290*/  STL [R1+0xfa4], R26 ;  /* 0x000fa41a01007387 */ /* 0x000fe40000100800 */
[----:B------:R-:W-:Y:S01]  /*412a0*/  STL [R1+0xf78], R27 ;  /* 0x000f781b01007387 */ /* 0x000fe20000100800 */
[----:B------:R-:W-:Y:S01]  /*412b0*/  IADD3.X R17, R17, UR5, RZ, P3, !PT ;  /* 0x0000000511117c10 */ /* 0x000fe20009ffe4ff */
[----:B------:R-:W-:Y:S01]  /*412c0*/  STL [R1+0xf9c], R10 ;  /* 0x000f9c0a01007387 */ /* 0x000fe20000100800 */
[----:B------:R-:W-:Y:S01]  /*412d0*/  IADD3 R16, P3, R16, UR8, RZ ;  /* 0x0000000810107c10 */ /* 0x000fe2000ff7e0ff */
        /* <DEDUP_REMOVED lines=11> */
[----:B------:R-:W-:Y:S01]  /*41390*/  IADD3.X R13, R13, UR5, RZ, P3, !PT ;  /* 0x000000050d0d7c10 */ /* 0x000fe20009ffe4ff */
[----:B------:R-:W-:Y:S01]  /*413a0*/  STL [R1+0xf6c], R20 ;  /* 0x000f6c1401007387 */ /* 0x000fe20000100800 */
[----:B------:R-:W-:Y:S01]  /*413b0*/  IADD3 R12, P3, R12, UR8, RZ ;  /* 0x000000080c0c7c10 */ /* 0x000fe2000ff7e0ff */
[----:B------:R-:W-:Y:S01]  /*413c0*/  STL [R1+0xf40], R21 ;  /* 0x000f401501007387 */ /* 0x000fe20000100800 */
[----:B------:R-:W-:Y:S02]  /*413d0*/  STL [R1+0xf64], R22 ;  /* 0x000f641601007387 */ /* 0x000fe40000100800 */
[----:B------:R-:W-:Y:S02]  /*413e0*/  STL [R1+0xf38], R23 ;  /* 0x000f381701007387 */ /* 0x000fe40000100800 */
[----:B------:R-:W-:Y:S01]  /*413f0*/  STL [R1+0xf5c], R13 ;  /* 0x000f5c0d01007387 */ /* 0x000fe20000100800 */
[----:B------:R-:W-:Y:S01]  /*41400*/  STL [R1+0xf30], R12 ;  /* 0x000f300c01007387 */ /* 0x000fe20000100800 */
[----:B------:R-:W-:Y:S02]  /*41410*/  STL [R1+0xf54], R29 ;  /* 0x000f541d01007387 */ /* 0x000fe40000100800 */
[----:B0-----:R-:W2:Y:S01]  /*41420*/  LDL.LU R0, [R1+0xf3c] ;  /* 0x000f3c0001007983 */ /* 0x001ea20000300800 */
[----:B------:R-:W-:-:S02]  /*41430*/  IADD3 R28, P4, R28, UR8, RZ ;  /* 0x000000081c1c7c10 */ /* 0x000fc4000ff9e0ff */
[----:B------:R-:W-:-:S03]  /*41440*/  IADD3.X R3, R3, UR5, RZ, P5, !PT ;  /* 0x0000000503037c10 */ /* 0x000fc6000affe4ff */
[----:B------:R-:W-:Y:S04]  /*41450*/  STL [R1+0xf28], R28 ;  /* 0x000f281c01007387 */ /* 0x000fe80000100800 */
[----:B--2---:R0:W-:Y:S01]  /*41460*/  STL [R1+0x1504], R0 ;  /* 0x0015040001007387 */ /* 0x0041e20000100800 */
[----:B------:R-:W-:Y:S03]  /*41470*/  STL [R1+0xf4c], R3 ;  /* 0x000f4c0301007387 */ /* 0x000fe60000100800 */
[----:B0-----:R-:W2:Y:S01]  /*41480*/  LDL.LU R0, [R1+0xf18] ;  /* 0x000f180001007983 */ /* 0x001ea20000300800 */
[----:B------:R-:W-:-:S05]  /*41490*/  IADD3 R2, P5, R2, UR8, RZ ;  /* 0x0000000802027c10 */ /* 0x000fca000ffbe0ff */
        /* <DEDUP_REMOVED lines=31> */
[----:B--2---:R-:W-:-:S05]  /*41690*/  IADD3.X R0, R0, UR5, RZ, P6, !PT ;  /* 0x0000000500007c10 */ /* 0x004fca000b7fe4ff */
[----:B------:R0:W-:Y:S04]  /*416a0*/  STL [R1+0xf44], R0 ;  /* 0x000f440001007387 */ /* 0x0001e80000100800 */
[----:B0-----:R-:W2:Y:S02]  /*416b0*/  LDL.LU R0, [R1+0x1508] ;  /* 0x0015080001007983 */ /* 0x001ea40000300800 */
[----:B--2---:R-:W-:-:S05]  /*416c0*/  IADD3 R0, P6, R0, UR8, RZ ;  /* 0x0000000800007c10 */ /* 0x004fca000ffde0ff */
[----:B------:R0:W-:Y:S04]  /*416d0*/  STL [R1+0xf18], R0 ;  /* 0x000f180001007387 */ /* 0x0001e80000100800 */
[----:B0-----:R-:W2:Y:S01]  /*416e0*/  LDL.LU R0, [R1+0x1504] ;  /* 0x0015040001007983 */ /* 0x001ea20000300800 */
[----:B----4-:R-:W-:Y:S01]  /*416f0*/  IADD3.X R6, R6, UR5, RZ, P2, !PT ;  /* 0x0000000506067c10 */ /* 0x010fe200097fe4ff */
[----:B---3--:R-:W-:Y:S01]  /*41700*/  IADD3 R24, P2, R24, UR8, RZ ;  /* 0x0000000818187c10 */ /* 0x008fe2000ff5e0ff */
        /* <DEDUP_REMOVED lines=18> */
[----:B--2---:R-:W-:Y:S01]  /*41830*/  IADD3.X R0, R0, UR5, RZ, P1, !PT ;  /* 0x0000000500007c10 */ /* 0x004fe20008ffe4ff */
[----:B------:R-:W-:-:S04]  /*41840*/  IADD3 R7, P1, R7, UR8, RZ ;  /* 0x0000000807077c10 */ /* 0x000fc8000ff3e0ff */
[----:B------:R0:W-:Y:S01]  /*41850*/  STL [R1+0xf3c], R0 ;  /* 0x000f3c0001007387 */ /* 0x0001e20000100800 */
[----:B------:R-:W-:Y:S02]  /*41860*/  STL [R1+0xf10], R7 ;  /* 0x000f100701007387 */ /* 0x000fe40000100800 */
[----:B------:R-:W-:Y:S02]  /*41870*/  STL [R1+0xf34], R6 ;  /* 0x000f340601007387 */ /* 0x000fe40000100800 */
[----:B------:R-:W-:Y:S01]  /*41880*/  STL [R1+0xf08], R24 ;  /* 0x000f081801007387 */ /* 0x000fe20000100800 */
[----:B------:R-:W-:Y:S01]  /*41890*/  STL [R1+0xf2c], R25 ;  /* 0x000f2c1901007387 */ /* 0x000fe20000100800 */
[----:B------:R-:W-:Y:S02]  /*418a0*/  STL [R1+0xf00], R26 ;  /* 0x000f001a01007387 */ /* 0x000fe40000100800 */
        /* <DEDUP_REMOVED lines=1341> */
[----:B--2---:R-:W-:Y:S01]  /*46c80*/  IADD3.X R0, R0, UR5, RZ, P2, !PT ;  /* 0x0000000500007c10 */ /* 0x004fe200097fe4ff */
[----:B------:R-:W-:-:S04]  /*46c90*/  IADD3 R6, P2, R6, UR8, RZ ;  /* 0x0000000806067c10 */ /* 0x000fc8000ff5e0ff */
[----:B------:R0:W-:Y:S04]  /*46ca0*/  STL [R1+0x874], R0 ;  /* 0x0008740001007387 */ /* 0x0001e80000100800 */
[----:B0-----:R0:W5:Y:S01]  /*46cb0*/  LDL.LU R0, [R1+0x1490] ;  /* 0x0014900001007983 */ /* 0x0011620000300800 */
[----:B------:R1:W-:Y:S03]  /*46cc0*/  STL [R1+0xfe8], R6 ;  /* 0x000fe80601007387 */ /* 0x0003e60000100800 */
[----:B-1----:R0:W5:Y:S01]  /*46cd0*/  LDL.LU R6, [R1+0x148c] ;  /* 0x00148c0001067983 */ /* 0x0021620000300800 */
[----:B------:R1:W-:Y:S03]  /*46ce0*/  STL [R1+0x86c], R7 ;  /* 0x00086c0701007387 */ /* 0x0003e60000100800 */
[----:B-1----:R0:W5:Y:S01]  /*46cf0*/  LDL.LU R7, [R1+0x1488] ;  /* 0x0014880001077983 */ /* 0x0021620000300800 */
[----:B------:R1:W-:Y:S03]  /*46d00*/  STL [R1+0xff0], R16 ;  /* 0x000ff01001007387 */ /* 0x0003e60000100800 */
[----:B-1----:R0:W5:Y:S01]  /*46d10*/  LDL.LU R16, [R1+0x1484] ;  /* 0x0014840001107983 */ /* 0x0021620000300800 */
[----:B------:R1:W-:Y:S03]  /*46d20*/  STL [R1+0x864], R17 ;  /* 0x0008641101007387 */ /* 0x0003e60000100800 */
[----:B-1----:R0:W5:Y:S01]  /*46d30*/  LDL.LU R17, [R1+0x1480] ;  /* 0x0014800001117983 */ /* 0x0021620000300800 */
[----:B------:R1:W-:Y:S01]  /*46d40*/  STL [R1+0xff8], R9 ;  /* 0x000ff80901007387 */ /* 0x0003e20000100800 */
[----:B------:R-:W-:-:S02]  /*46d50*/  IADD3.X R3, R3, UR5, RZ, P2, !PT ;  /* 0x0000000503037c10 */ /* 0x000fc400097fe4ff */
[----:B-1----:R0:W5:Y:S01]  /*46d60*/  LDL.LU R9, [R1+0x147c] ;  /* 0x00147c0001097983 */ /* 0x0021620000300800 */
[----:B------:R1:W-:Y:S01]  /*46d70*/  STL [R1+0x860], R5 ;  /* 0x0008600501007387 */ /* 0x0003e20000100800 */
[----:B------:R-:W-:Y:S02]  /*46d80*/  IADD3 R28, P2, R28, UR8, RZ ;  /* 0x000000081c1c7c10 */ /* 0x000fe4000ff5e0ff */
[----:B-1----:R0:W5:Y:S01]  /*46d90*/  LDL.LU R5, [R1+0x1478] ;  /* 0x0014780001057983 */ /* 0x0021620000300800 */
        /* <DEDUP_REMOVED lines=15> */
[----:B-1----:R-:W2:Y:S01]  /*46e90*/  LDL.LU R2, [R1+0x1458] ;  /* 0x0014580001027983 */ /* 0x002ea20000300800 */
[----:B------:R-:W-:-:S02]  /*46ea0*/  IADD3 R24, P3, R24, UR8, RZ ;  /* 0x0000000818187c10 */ /* 0x000fc4000ff7e0ff */
[----:B------:R-:W-:Y:S01]  /*46eb0*/  IADD3.X R25, R25, UR5, RZ, P4, !PT ;  /* 0x0000000519197c10 */ /* 0x000fe2000a7fe4ff */
[----:B------:R-:W-:Y:S01]  /*46ec0*/  IADD3 R26, P4, R26, UR8, RZ ;  /* 0x000000081a1a7c10 */ /* 0x000fe2000ff9e0ff */
[----:B------:R-:W-:Y:S01]  /*46ed0*/  IADD3.X R27, R27, UR5, RZ, P5, !PT ;  /* 0x000000051b1b7c10 */ /* 0x000fe2000affe4ff */
[----:B------:R-:W-:Y:S01]  /*46ee0*/  IADD3 R10, P5, R10, UR8, RZ ;  /* 0x000000080a0a7c10 */ /* 0x000fe2000ffbe0ff */
[----:B------:R-:W-:Y:S01]  /*46ef0*/  STL [R1+0x101c], R24 ;  /* 0x00101c1801007387 */ /* 0x000fe20000100800 */
[----:B------:R-:W-:Y:S01]  /*46f00*/  IADD3.X R11, R11, UR5, RZ, P6, !PT ;  /* 0x000000050b0b7c10 */ /* 0x000fe2000b7fe4ff */
[----:B------:R-:W-:Y:S01]  /*46f10*/  STL [R1+0x84c], R25 ;  /* 0x00084c1901007387 */ /* 0x000fe20000100800 */
        /* <DEDUP_REMOVED lines=8> */
[----:B------:R-:W-:Y:S01]  /*46fa0*/  IADD3.X R20, R20, UR5, RZ, P3, !PT ;  /* 0x0000000514147c10 */ /* 0x000fe20009ffe4ff */
[----:B------:R-:W-:Y:S01]  /*46fb0*/  STL [R1+0x1010], R14 ;  /* 0x0010100e01007387 */ /* 0x000fe20000100800 */
[----:B------:R-:W-:Y:S01]  /*46fc0*/  IADD3.X R21, R21, UR5, RZ, P4, !PT ;  /* 0x0000000515157c10 */ /* 0x000fe2000a7fe4ff */
[----:B------:R-:W-:Y:S02]  /*46fd0*/  STL [R1+0xfd4], R15 ;  /* 0x000fd40f01007387 */ /* 0x000fe40000100800 */
[----:B------:R-:W-:Y:S01]  /*46fe0*/  STL [R1+0x100c], R18 ;  /* 0x00100c1201007387 */ /* 0x000fe20000100800 */
[----:B------:R-:W-:Y:S01]  /*46ff0*/  STL [R1+0xfdc], R19 ;  /* 0x000fdc1301007387 */ /* 0x000fe20000100800 */
[----:B------:R-:W-:Y:S02]  /*47000*/  STL [R1+0xfe4], R20 ;  /* 0x000fe41401007387 */ /* 0x000fe40000100800 */
[----:B------:R-:W-:Y:S01]  /*47010*/  STL [R1+0xfec], R21 ;  /* 0x000fec1501007387 */ /* 0x000fe20000100800 */
[----:B------:R-:W-:-:S02]  /*47020*/  IADD3.X R22, R22, UR5, RZ, P5, !PT ;  /* 0x0000000516167c10 */ /* 0x000fc4000affe4ff */
[----:B------:R-:W-:Y:S02]  /*47030*/  IADD3.X R23, R23, UR5, RZ, P6, !PT ;  /* 0x0000000517177c10 */ /* 0x000fe4000b7fe4ff */
[----:B--2---:R-:W-:-:S05]  /*47040*/  IADD3.X R2, R2, UR5, RZ, P1, !PT ;  /* 0x0000000502027c10 */ /* 0x004fca0008ffe4ff */
[----:B------:R1:W-:Y:S01]  /*47050*/  STL [R1+0x1004], R2 ;  /* 0x0010040201007387 */ /* 0x0003e20000100800 */
[----:B------:R0:W-:Y:S03]  /*47060*/  STL [R1+0xff4], R22 ;  /* 0x000ff41601007387 */ /* 0x0001e60000100800 */
[----:B-1----:R-:W1:Y:S01]  /*47070*/  S2R R2, SR_TID.X ;  /* 0x0000000000027919 */ /* 0x002e620000002100 */
[----:B------:R0:W-:Y:S01]  /*47080*/  STL [R1+0xffc], R23 ;  /* 0x000ffc1701007387 */ /* 0x0001e20000100800 */
[----:B-1----:R-:W-:-:S05]  /*47090*/  LOP3.LUT R2, R2, 0x3f, RZ, 0xc0, !PT ;  /* 0x0000003f02027812 */ /* 0x002fca00078ec0ff */
[----:B------:R-:W-:Y:S01]  /*470a0*/  IMAD.SHL.U32 R2, R2, 0x2, RZ ;  /* 0x0000000202027824 */ /* 0x000fe200078e00ff */
[----:B0-----:R-:W-:Y:S01]  /*470b0*/  @!P0 CALL.REL.NOINC `(.L_x_2) ;  /* 0x0000001000008944 */ /* 0x001fe20003c00000 */
[----:B------:R-:W-:Y:S05]  /*470c0*/  BRA `(.L_x_3) ;  /* 0xfffdab9000007947 */ /* 0x000fea000383ffff */
.L_x_2:
[----:B-----5:R0:W-:Y:S04]  /*470d0*/  STL [R1+0x1600], R17 ;  /* 0x0016001101007387 */ /* 0x0201e80000100800 */
[----:B0-----:R-:W2:Y:S04]  /*470e0*/  LDL.LU R17, [R1+0x368] ;  /* 0x0003680001117983 */ /* 0x001ea80000300800 */
[----:B--2---:R0:W-:Y:S04]  /*470f0*/  STL [R1+0x1608], R17 ;  /* 0x0016081101007387 */ /* 0x0041e80000100800 */
        /* <DEDUP_REMOVED lines=32> */
[----:B------:R1:W-:Y:S01]  /*47300*/  STL [R1+0x15fc], R16 ;  /* 0x0015fc1001007387 */ /* 0x0003e20000100800 */
[----:B0-----:R-:W-:-:S03]  /*47310*/  IMAD.MOV.U32 R17, RZ, RZ, R7 ;  /* 0x000000ffff117224 */ /* 0x001fc600078e0007 */
[----:B-1----:R-:W2:Y:S04]  /*47320*/  LDL.LU R16, [R1+0x37c] ;  /* 0x00037c0001107983 */ /* 0x002ea80000300800 */
        /* <DEDUP_REMOVED lines=35> */
[----:B------:R-:W2:Y:S04]  /*47560*/  LDL.LU R2, [R1+0x384] ;  /* 0x0003840001027983 */ /* 0x000ea80000300800 */
[----:B------:R-:W2:Y:S01]  /*47570*/  LDL.LU R0, [R1+0x380] ;  /* 0x0003800001007983 */ /* 0x000ea20000300800 */
[----:B0-----:R-:W-:-:S03]  /*47580*/  IMAD.MOV.U32 R16, RZ, RZ, R6 ;  /* 0x000000ffff107224 */ /* 0x001fc600078e0006 */
[----:B------:R-:W3:Y:S04]  /*47590*/  LDL.LU R24, [R1+0x2ec] ;  /* 0x0002ec0001187983 */ /* 0x000ee80000300800 */
[----:B------:R-:W3:Y:S04]  /*475a0*/  LDL.LU R25, [R1+0x2e8] ;  /* 0x0002e80001197983 */ /* 0x000ee80000300800 */
[----:B------:R-:W4:Y:S04]  /*475b0*/  LDL.LU R26, [R1+0x45c] ;  /* 0x00045c00011a7983 */ /* 0x000f280000300800 */
        /* <DEDUP_REMOVED lines=13> */
[----:B------:R0:W-:Y:S04]  /*47690*/  STL [R1+0x149c], R5 ;  /* 0x00149c0501007387 */ /* 0x0001e80000100800 */
[----:B0-----:R-:W2:Y:S04]  /*476a0*/  LDL.LU R5, [R1+0x370] ;  /* 0x0003700001057983 */ /* 0x001ea80000300800 */
[----:B------:R0:W-:Y:S04]  /*476b0*/  STL [R1+0x1498], R4 ;  /* 0x0014980401007387 */ /* 0x0001e80000100800 */
[----:B0-----:R-:W2:Y:S04]  /*476c0*/  LDL.LU R4, [R1+0x374] ;  /* 0x0003740001047983 */ /* 0x001ea80000300800 */
[----:B------:R0:W-:Y:S01]  /*476d0*/  STL [R1+0x148c], R9 ;  /* 0x00148c0901007387 */ /* 0x0001e20000100800 */
[----:B------:R-:W-:-:S03]  /*476e0*/  F2FP.PACK_AB R17, R16, R17 ;  /* 0x000000111011723e */ /* 0x000fc600000000ff */
        /* <DEDUP_REMOVED lines=13> */
[----:B------:R-:W2:Y:S04]  /*477c0*/  LDL.LU R16, [R1+0x168c] ;  /* 0x00168c0001107983 */ /* 0x000ea80000300800 */
[----:B------:R0:W-:Y:S04]  /*477d0*/  STL [R1+0x52c], R17 ;  /* 0x00052c1101007387 */ /* 0x0001e80000100800 */
[----:B0-----:R-:W2:Y:S02]  /*477e0*/  LDL.LU R17, [R1+0x1688] ;  /* 0x0016880001117983 */ /* 0x001ea40000300800 */
[----:B--2---:R-:W-:-:S02]  /*477f0*/  F2FP.PACK_AB R17, R16, R17 ;  /* 0x000000111011723e */ /* 0x004fc400000000ff */
        /* <DEDUP_REMOVED lines=65> */
[----:B------:R0:W-:Y:S01]  /*47c10*/  STL [R1+0x208], R17 ;  /* 0x0002081101007387 */ /* 0x0001e20000100800 */
[----:B------:R-:W-:-:S03]  /*47c20*/  F2FP.PACK_AB R8, R8, R9 ;  /* 0x000000090808723e */ /* 0x000fc600000000ff */
[----:B0-----:R-:W3:Y:S01]  /*47c30*/  LDL.LU R17, [R1+0x1600] ;  /* 0x0016000001117983 */ /* 0x001ee20000300800 */
[----:B------:R-:W-:Y:S02]  /*47c40*/  F2FP.PACK_AB R4, R4, R5 ;  /* 0x000000050404723e */ /* 0x000fe400000000ff */
[----:B--2---:R-:W-:Y:S02]  /*47c50*/  F2FP.PACK_AB R28, R16, R28 ;  /* 0x0000001c101c723e */ /* 0x004fe400000000ff */
[----:B------:R-:W2:Y:S04]  /*47c60*/  LDL.LU R16, [R1+0x15fc] ;  /* 0x0015fc0001107983 */ /* 0x000ea80000300800 */
[----:B------:R0:W-:Y:S02]  /*47c70*/  STL [R1+0x204], R28 ;  /* 0x0002041c01007387 */ /* 0x0001e40000100800 */
[----:B0-----:R-:W-:-:S02]  /*47c80*/  F2FP.PACK_AB R28, R3, R29 ;  /* 0x0000001d031c723e */ /* 0x001fc400000000ff */
[----:B------:R-:W-:-:S03]  /*47c90*/  F2FP.PACK_AB R3, R12, R13 ;  /* 0x0000000d0c03723e */ /* 0x000fc600000000ff */
[----:B------:R-:W-:Y:S04]  /*47ca0*/  STL [R1+0x200], R28 ;  /* 0x0002001c01007387 */ /* 0x000fe80000100800 */
[----:B------:R0:W-:Y:S04]  /*47cb0*/  STL [R1+0x1fc], R3 ;  /* 0x0001fc0301007387 */ /* 0x0001e80000100800 */
[----:B------:R-:W-:Y:S01]  /*47cc0*/  STL [R1+0x1f8], R8 ;  /* 0x0001f80801007387 */ /* 0x000fe20000100800 */
[----:B0-----:R-:W-:-:S03]  /*47cd0*/  F2FP.PACK_AB R3, R2, R0 ;  /* 0x000000000203723e */ /* 0x001fc600000000ff */
[----:B------:R-:W-:Y:S01]  /*47ce0*/  STL [R1+0x1f4], R4 ;  /* 0x0001f40401007387 */ /* 0x000fe20000100800 */
[----:B---3--:R-:W-:Y:S02]  /*47cf0*/  F2FP.PACK_AB R2, R24, R25 ;  /* 0x000000191802723e */ /* 0x008fe400000000ff */
[----:B----4-:R-:W-:Y:S01]  /*47d00*/  F2FP.PACK_AB R0, R26, R27 ;  /* 0x0000001b1a00723e */ /* 0x010fe200000000ff */
[----:B------:R0:W-:Y:S04]  /*47d10*/  STL [R1+0x1f0], R3 ;  /* 0x0001f00301007387 */ /* 0x0001e80000100800 */
[----:B------:R1:W-:Y:S01]  /*47d20*/  STL [R1+0x1ec], R2 ;  /* 0x0001ec0201007387 */ /* 0x0003e20000100800 */
[----:B0-----:R-:W-:-:S03]  /*47d30*/  F2FP.PACK_AB R3, R6, R7 ;  /* 0x000000070603723e */ /* 0x001fc600000000ff */
[----:B------:R0:W-:Y:S01]  /*47d40*/  STL [R1+0x1e8], R0 ;  /* 0x0001e80001007387 */ /* 0x0001e20000100800 */
[----:B-1----:R-:W-:-:S03]  /*47d50*/  F2FP.PACK_AB R2, R10, R11 ;  /* 0x0000000b0a02723e */ /* 0x002fc600000000ff */
[----:B------:R1:W-:Y:S01]  /*47d60*/  STL [R1+0x1e4], R3 ;  /* 0x0001e40301007387 */ /* 0x0003e20000100800 */
[----:B0-----:R-:W-:-:S03]  /*47d70*/  F2FP.PACK_AB R0, R14, R15 ;  /* 0x0000000f0e00723e */ /* 0x001fc600000000ff */
[----:B------:R0:W-:Y:S01]  /*47d80*/  STL [R1+0x1e0], R2 ;  /* 0x0001e00201007387 */ /* 0x0001e20000100800 */
[----:B-1----:R-:W-:-:S03]  /*47d90*/  F2FP.PACK_AB R3, R18, R19 ;  /* 0x000000131203723e */ /* 0x002fc600000000ff */
[----:B------:R1:W-:Y:S04]  /*47da0*/  STL [R1+0x1dc], R0 ;  /* 0x0001dc0001007387 */ /* 0x0003e80000100800 */
[----:B------:R-:W-:Y:S04]  /*47db0*/  STL [R1+0x1d8], R3 ;  /* 0x0001d80301007387 */ /* 0x000fe80000100800 */
[----:B------:R-:W3:Y:S01]  /*47dc0*/  LDL.LU R28, [R1+0x3a8] ;  /* 0x0003a800011c7983 */ /* 0x000ee20000300800 */
[----:B0-----:R-:W-:Y:S02]  /*47dd0*/  F2FP.PACK_AB R2, R20, R21 ;  /* 0x000000151402723e */ /* 0x001fe400000000ff */
[----:B-1----:R-:W-:-:S03]  /*47de0*/  F2FP.PACK_AB R0, R22, R23 ;  /* 0x000000171600723e */ /* 0x002fc600000000ff */
[----:B------:R-:W-:Y:S04]  /*47df0*/  STL [R1+0x1d4], R2 ;  /* 0x0001d40201007387 */ /* 0x000fe80000100800 */
[----:B---3--:R0:W-:Y:S04]  /*47e00*/  STL [R1+0x1574], R28 ;  /* 0x0015741c01007387 */ /* 0x0081e80000100800 */
[----:B------:R-:W-:Y:S04]  /*47e10*/  STL [R1+0x1d0], R0 ;  /* 0x0001d00001007387 */ /* 0x000fe80000100800 */
[----:B0-----:R-:W3:Y:S04]  /*47e20*/  LDL.LU R28, [R1+0x398] ;  /* 0x00039800011c7983 */ /* 0x001ee80000300800 */
[----:B---3--:R0:W-:Y:S04]  /*47e30*/  STL [R1+0x157c], R28 ;  /* 0x00157c1c01007387 */ /* 0x0081e80000100800 */
        /* <DEDUP_REMOVED lines=29> */
[----:B---3--:R-:W-:Y:S04]  /*48010*/  STL [R1+0x15f4], R28 ;  /* 0x0015f41c01007387 */ /* 0x008fe80000100800 */
[----:B------:R-:W3:Y:S04]  /*48020*/  LDL.LU R3, [R1+0x3bc] ;  /* 0x0003bc0001037983 */ /* 0x000ee80000300800 */
        /* <DEDUP_REMOVED lines=33> */
[----:B0-----:R-:W3:Y:S01]  /*48240*/  LDL.LU R3, [R1+0x12c] ;  /* 0x00012c0001037983 */ /* 0x001ee20000300800 */
[----:B------:R-:W-:-:S03]  /*48250*/  IMAD.MOV.U32 R28, RZ, RZ, R17 ;  /* 0x000000ffff1c7224 */ /* 0x000fc600078e0011 */
[----:B---3--:R2:W-:Y:S04]  /*48260*/  STL [R1+0x15f8], R3 ;  /* 0x0015f80301007387 */ /* 0x0085e80000100800 */
[----:B------:R-:W3:Y:S04]  /*48270*/  LDL.LU R29, [R1+0x3b8] ;  /* 0x0003b800011d7983 */ /* 0x000ee80000300800 */
[----:B------:R-:W4:Y:S04]  /*48280*/  LDL.LU R12, [R1+0x3cc] ;  /* 0x0003cc00010c7983 */ /* 0x000f280000300800 */
[----:B------:R-:W4:Y:S04]  /*48290*/  LDL.LU R13, [R1+0x3c8] ;  /* 0x0003c800010d7983 */ /* 0x000f280000300800 */
        /* <DEDUP_REMOVED lines=12> */
[----:B--2---:R-:W-:-:S03]  /*48360*/  IMAD.MOV.U32 R3, RZ, RZ, R16 ;  /* 0x000000ffff037224 */ /* 0x004fc600078e0010 */
[----:B------:R-:W2:Y:S04]  /*48370*/  LDL.LU R10, [R1+0x4ac] ;  /* 0x0004ac00010a7983 */ /* 0x000ea80000300800 */
[----:B------:R-:W2:Y:S04]  /*48380*/  LDL.LU R11, [R1+0x4a8] ;  /* 0x0004a800010b7983 */ /* 0x000ea80000300800 */
[----:B------:R-:W2:Y:S04]  /*48390*/  LDL.LU R14, [R1+0x4bc] ;  /* 0x0004bc00010e7983 */ /* 0x000ea80000300800 */
[----:B------:R-:W2:Y:S04]  /*483a0*/  LDL.LU R15, [R1+0x4b8] ;  /* 0x0004b800010f7983 */ /* 0x000ea80000300800 */
[----:B------:R-:W2:Y:S01]  /*483b0*/  LDL.LU R16, [R1+0x484] ;  /* 0x0004840001107983 */ /* 0x000ea20000300800 */
[----:B------:R-:W-:-:S03]  /*483c0*/  F2FP.PACK_AB R28, R3, R28 ;  /* 0x0000001c031c723e */ /* 0x000fc600000000ff */
        /* <DEDUP_REMOVED lines=75> */
[----:B------:R-:W2:Y:S01]  /*48880*/  LDL.LU R3, [R1+0x1570] ;  /* 0x0015700001037983 */ /* 0x000ea20000300800 */
[----:B----4-:R-:W-:-:S03]  /*48890*/  F2FP.PACK_AB R12, R12, R13 ;  /* 0x0000000d0c0c723e */ /* 0x010fc600000000ff */
[----:B------:R2:W-:Y:S01]  /*488a0*/  STL [R1+0xd8], R28 ;  /* 0x0000d81c01007387 */ /* 0x0005e20000100800 */
[----:B---3--:R-:W-:Y:S02]  /*488b0*/  F2FP.PACK_AB R4, R4, R5 ;  /* 0x000000050404723e */ /* 0x008fe400000000ff */
[----:B------:R-:W-:Y:S02]  /*488c0*/  F2FP.PACK_AB R0, R2, R0 ;  /* 0x000000000200723e */ /* 0x000fe400000000ff */
[----:B------:R-:W-:Y:S02]  /*488d0*/  F2FP.PACK_AB R2, R26, R27 ;  /* 0x0000001b1a02723e */ /* 0x000fe400000000ff */
[----:B--2---:R-:W-:Y:S02]  /*488e0*/  F2FP.PACK_AB R28, R3, R29 ;  /* 0x0000001d031c723e */ /* 0x004fe400000000ff */
[----:B------:R-:W-:-:S03]  /*488f0*/  F2FP.PACK_AB R3, R8, R9 ;  /* 0x000000090803723e */ /* 0x000fc600000000ff */
[----:B------:R-:W-:Y:S04]  /*48900*/  STL [R1+0xd4], R28 ;  /* 0x0000d41c01007387 */ /* 0x000fe80000100800 */
[----:B------:R-:W-:Y:S04]  /*48910*/  STL [R1+0xd0], R12 ;  /* 0x0000d00c01007387 */ /* 0x000fe80000100800 */
[----:B------:R0:W-:Y:S04]  /*48920*/  STL [R1+0xcc], R3 ;  /* 0x0000cc0301007387 */ /* 0x0001e80000100800 */
[----:B------:R-:W-:Y:S01]  /*48930*/  STL [R1+0xc8], R4 ;  /* 0x0000c80401007387 */ /* 0x000fe20000100800 */
[----:B0-----:R-:W-:-:S03]  /*48940*/  F2FP.PACK_AB R3, R24, R25 ;  /* 0x000000191803723e */ /* 0x001fc600000000ff */
[----:B------:R0:W-:Y:S04]  /*48950*/  STL [R1+0xc4], R0 ;  /* 0x0000c40001007387 */ /* 0x0001e80000100800 */
[----:B------:R1:W-:Y:S01]  /*48960*/  STL [R1+0xc0], R3 ;  /* 0x0000c00301007387 */ /* 0x0003e20000100800 */
[----:B0-----:R-:W-:-:S03]  /*48970*/  F2FP.PACK_AB R0, R6, R7 ;  /* 0x000000070600723e */ /* 0x001fc600000000ff */
[----:B------:R0:W-:Y:S01]  /*48980*/  STL [R1+0xbc], R2 ;  /* 0x0000bc0201007387 */ /* 0x0001e20000100800 */
[----:B-1----:R-:W-:-:S03]  /*48990*/  F2FP.PACK_AB R3, R10, R11 ;  /* 0x0000000b0a03723e */ /* 0x002fc600000000ff */
[----:B------:R1:W-:Y:S04]  /*489a0*/  STL [R1+0xb8], R0 ;  /* 0x0000b80001007387 */ /* 0x0003e80000100800 */
[----:B------:R2:W-:Y:S01]  /*489b0*/  STL [R1+0xb4], R3 ;  /* 0x0000b40301007387 */ /* 0x0005e20000100800 */
[----:B0-----:R-:W-:Y:S02]  /*489c0*/  F2FP.PACK_AB R2, R14, R15 ;  /* 0x0000000f0e02723e */ /* 0x001fe400000000ff */
[----:B-1----:R-:W-:-:S03]  /*489d0*/  F2FP.PACK_AB R0, R16, R17 ;  /* 0x000000111000723e */ /* 0x002fc600000000ff */
[----:B------:R0:W-:Y:S01]  /*489e0*/  STL [R1+0xb0], R2 ;  /* 0x0000b00201007387 */ /* 0x0001e20000100800 */
[----:B--2---:R-:W-:-:S03]  /*489f0*/  F2FP.PACK_AB R3, R18, R19 ;  /* 0x000000131203723e */ /* 0x004fc600000000ff */
[----:B------:R1:W-:Y:S04]  /*48a00*/  STL [R1+0xac], R0 ;  /* 0x0000ac0001007387 */ /* 0x0003e80000100800 */
[----:B------:R-:W-:Y:S04]  /*48a10*/  STL [R1+0xa8], R3 ;  /* 0x0000a80301007387 */ /* 0x000fe80000100800 */
[----:B------:R-:W2:Y:S01]  /*48a20*/  LDL.LU R28, [R1+0x3e8] ;  /* 0x0003e800011c7983 */ /* 0x000ea20000300800 */
[----:B0-----:R-:W-:Y:S02]  /*48a30*/  F2FP.PACK_AB R2, R20, R21 ;  /* 0x000000151402723e */ /* 0x001fe400000000ff */
[----:B-1----:R-:W-:-:S03]  /*48a40*/  F2FP.PACK_AB R0, R22, R23 ;  /* 0x000000171600723e */ /* 0x002fc600000000ff */
        /* <DEDUP_REMOVED lines=72> */
[----:B0-----:R-:W2:Y:S04]  /*48ed0*/  LDL.LU R3, [R1+0x15c] ;  /* 0x00015c0001037983 */ /* 0x001ea80000300800 */
        /* <DEDUP_REMOVED lines=27> */
[----:B--2---:R-:W-:-:S03]  /*49090*/  F2FP.PACK_AB R28, R3, R28 ;  /* 0x0000001c031c723e */ /* 0x004fc600000000ff */
        /* <DEDUP_REMOVED lines=136> */
[----:B------:R-:W2:Y:S04]  /*49920*/  LDL.LU R11, [R1+0x290] ;  /* 0x00029000010b7983 */ /* 0x000ea80000300800 */
[----:B--2---:R0:W-:Y:S04]  /*49930*/  STL [R1+0x1494], R11 ;  /* 0x0014940b01007387 */ /* 0x0041e80000100800 */
[----:B0-----:R-:W2:Y:S04]  /*49940*/  LDL.LU R11, [R1+0x2cc] ;  /* 0x0002cc00010b7983 */ /* 0x001ea80000300800 */
[----:B------:R-:W2:Y:S04]  /*49950*/  LDL.LU R9, [R1+0x2a4] ;  /* 0x0002a40001097983 */ /* 0x000ea80000300800 */
[----:B--2---:R0:W-:Y:S04]  /*49960*/  STL [R1+0x1490], R9 ;  /* 0x0014900901007387 */ /* 0x0041e80000100800 */
[----:B0-----:R-:W2:Y:S04]  /*49970*/  LDL.LU R9, [R1+0x294] ;  /* 0x0002940001097983 */ /* 0x001ea80000300800 */
[----:B------:R-:W2:Y:S04]  /*49980*/  LDL.LU R10, [R1+0x2a0] ;  /* 0x0002a000010a7983 */ /* 0x000ea80000300800 */
[----:B------:R-:W2:Y:S04]  /*49990*/  LDL.LU R8, [R1+0x2b4] ;  /* 0x0002b40001087983 */ /* 0x000ea80000300800 */
        /* <DEDUP_REMOVED lines=20> */
[----:B------:R-:W2:Y:S01]  /*49ae0*/  LDL.LU R29, [R1+0x32c] ;  /* 0x00032c00011d7983 */ /* 0x000ea20000300800 */
[----:B------:R-:W-:-:S03]  /*49af0*/  F2FP.PACK_AB R7, R5, R7 ;  /* 0x000000070507723e */ /* 0x000fc600000000ff */
[----:B--2---:R0:W-:Y:S04]  /*49b00*/  STL [R1+0x1464], R29 ;  /* 0x0014641d01007387 */ /* 0x0041e80000100800 */
[----:B0-----:R-:W2:Y:S04]  /*49b10*/  LDL.LU R29, [R1+0x444] ;  /* 0x00044400011d7983 */ /* 0x001ea80000300800 */
        /* <DEDUP_REMOVED lines=41> */
[----:B------:R0:W-:Y:S04]  /*49db0*/  STL [R1], R7 ;  /* 0x0000000701007387 */ /* 0x0001e80000100800 */
[----:B0-----:R-:W2:Y:S02]  /*49dc0*/  LDL.LU R7, [R1+0x14a4] ;  /* 0x0014a40001077983 */ /* 0x001ea40000300800 */
[----:B--2---:R-:W-:-:S02]  /*49dd0*/  F2FP.PACK_AB R7, R5, R7 ;  /* 0x000000070507723e */ /* 0x004fc400000000ff */
[----:B------:R-:W3:Y:S02]  /*49de0*/  LDL.LU R5, [R1+0x14a0] ;  /* 0x0014a00001057983 */ /* 0x000ee40000300800 */
[----:B---3--:R-:W-:Y:S02]  /*49df0*/  F2FP.PACK_AB R6, R5, R6 ;  /* 0x000000060506723e */ /* 0x008fe400000000ff */
[----:B------:R-:W4:Y:S02]  /*49e00*/  LDL.LU R5, [R1+0x149c] ;  /* 0x00149c0001057983 */ /* 0x000f240000300800 */
[----:B----4-:R-:W-:Y:S02]  /*49e10*/  F2FP.PACK_AB R5, R4, R5 ;  /* 0x000000050405723e */ /* 0x010fe400000000ff */
[----:B------:R-:W2:Y:S02]  /*49e20*/  LDL.LU R4, [R1+0x1498] ;  /* 0x0014980001047983 */ /* 0x000ea40000300800 */
[----:B--2---:R-:W-:-:S02]  /*49e30*/  F2FP.PACK_AB R4, R11, R4 ;  /* 0x000000040b04723e */ /* 0x004fc400000000ff */
[----:B------:R-:W2:Y:S02]  /*49e40*/  LDL.LU R11, [R1+0x1494] ;  /* 0x00149400010b7983 */ /* 0x000ea40000300800 */
[----:B--2---:R-:W-:Y:S02]  /*49e50*/  F2FP.PACK_AB R11, R9, R11 ;  /* 0x0000000b090b723e */ /* 0x004fe400000000ff */
[----:B------:R-:W2:Y:S02]  /*49e60*/  LDL.LU R9, [R1+0x1490] ;  /* 0x0014900001097983 */ /* 0x000ea40000300800 */
[----:B--2---:R-:W-:Y:S02]  /*49e70*/  F2FP.PACK_AB R10, R9, R10 ;  /* 0x0000000a090a723e */ /* 0x004fe400000000ff */
        /* <DEDUP_REMOVED lines=20> */
[----:B------:R-:W2:Y:S01]  /*49fc0*/  LDL.LU R29, [R1+0x1464] ;  /* 0x00146400011d7983 */ /* 0x000ea20000300800 */
[----:B------:R-:W-:Y:S02]  /*49fd0*/  F2FP.PACK_AB R22, R3, R22 ;  /* 0x000000160316723e */ /* 0x000fe400000000ff */
[----:B------:R-:W-:Y:S02]  /*49fe0*/  F2FP.PACK_AB R21, R28, R21 ;  /* 0x000000151c15723e */ /* 0x000fe400000000ff */
[----:B--2---:R-:W-:Y:S02]  /*49ff0*/  F2FP.PACK_AB R23, R29, R23 ;  /* 0x000000171d17723e */ /* 0x004fe400000000ff */
[----:B------:R-:W2:Y:S04]  /*4a000*/  LDL.LU R29, [R1+0x1460] ;  /* 0x00146000011d7983 */ /* 0x000ea80000300800 */
[----:B------:R-:W3:Y:S04]  /*4a010*/  LDL.LU R3, [R1+0x145c] ;  /* 0x00145c0001037983 */ /* 0x000ee80000300800 */
[----:B------:R-:W3:Y:S01]  /*4a020*/  LDL.LU R28, [R1+0x1458] ;  /* 0x00145800011c7983 */ /* 0x000ee20000300800 */
[----:B------:R-:W-:-:S02]  /*4a030*/  F2FP.PACK_AB R26, R24, R26 ;  /* 0x0000001a181a723e */ /* 0x000fc400000000ff */
[----:B------:R-:W-:Y:S02]  /*4a040*/  F2FP.PACK_AB R20, R2, R20 ;  /* 0x000000140214723e */ /* 0x000fe400000000ff */
[----:B------:R-:W-:Y:S02]  /*4a050*/  F2FP.PACK_AB R27, R0, R27 ;  /* 0x0000001b001b723e */ /* 0x000fe400000000ff */
[----:B--2---:R-:W-:Y:S02]  /*4a060*/  F2FP.PACK_AB R25, R25, R29 ;  /* 0x0000001d1919723e */ /* 0x004fe400000000ff */
[----:B---3--:R-:W-:Y:S02]  /*4a070*/  F2FP.PACK_AB R24, R28, R3 ;  /* 0x000000031c18723e */ /* 0x008fe400000000ff */
.L_x_1:
[----:B-1----:R-:W2:Y:S04]  /*4a080*/  LDL.LU R0, [R1+0x1048] ;  /* 0x0010480001007983 */ /* 0x002ea80000300800 */
[----:B------:R-:W0:Y:S02]  /*4a090*/  S2R R3, SR_TID.X ;  /* 0x0000000000037919 */ /* 0x000e240000002100 */
[----:B0-----:R-:W-:-:S05]  /*4a0a0*/  IMAD.SHL.U32 R28, R3, 0x100, RZ ;  /* 0x00000100031c7824 */ /* 0x001fca00078e00ff */
[----:B------:R-:W-:Y:S01]  /*4a0b0*/  LOP3.LUT R28, R28, 0x1800, RZ, 0xc0, !PT ;  /* 0x000018001c1c7812 */ /* 0x000fe200078ec0ff */
[----:B------:R-:W-:Y:S03]  /*4a0c0*/  BAR.SYNC.DEFER_BLOCKING 0x0 ;  /* 0x0000000000007b1d */ /* 0x000fe60000010000 */
[----:B--2---:R-:W-:Y:S01]  /*4a0d0*/  LOP3.LUT R28, R28, 0x460, R0, 0xf8, !PT ;  /* 0x000004601c1c7812 */ /* 0x004fe200078ef800 */
[----:B------:R-:W-:-:S05]  /*4a0e0*/  IMAD.SHL.U32 R0, R3, 0x4, RZ ;  /* 0x0000000403007824 */ /* 0x000fca00078e00ff */
[----:B------:R-:W-:-:S05]  /*4a0f0*/  LOP3.LUT R28, R28, 0x70, R0, 0x78, !PT ;  /* 0x000000701c1c7812 */ /* 0x000fca00078e7800 */
[----:B------:R0:W-:Y:S04]  /*4a100*/  STS.128 [R28+0x80], R20 ;  /* 0x000080141c007388 */ /* 0x0001e80000000c00 */
[----:B------:R1:W-:Y:S04]  /*4a110*/  STS.128 [R28+0x100], R16 ;  /* 0x000100101c007388 */ /* 0x0003e80000000c00 */
[----:B------:R2:W-:Y:S04]  /*4a120*/  STS.128 [R28], R24 ;  /* 0x000000181c007388 */ /* 0x0005e80000000c00 */
[----:B0-----:R-:W3:Y:S04]  /*4a130*/  LDL.LU R20, [R1+0x10] ;  /* 0x0000100001147983 */ /* 0x001ee80000300800 */
[----:B------:R-:W3:Y:S04]  /*4a140*/  LDL.LU R21, [R1+0x14] ;  /* 0x0000140001157983 */ /* 0x000ee80000300800 */
[----:B------:R-:W3:Y:S04]  /*4a150*/  LDL.LU R22, [R1+0x18] ;  /* 0x0000180001167983 */ /* 0x000ee80000300800 */
[----:B------:R-:W3:Y:S04]  /*4a160*/  LDL.LU R23, [R1+0x1c] ;  /* 0x00001c0001177983 */ /* 0x000ee80000300800 */
[----:B-1----:R-:W4:Y:S04]  /*4a170*/  LDL.LU R16, [R1] ;  /* 0x0000000001107983 */ /* 0x002f280000300800 */
[----:B------:R-:W4:Y:S04]  /*4a180*/  LDL.LU R17, [R1+0x4] ;  /* 0x0000040001117983 */ /* 0x000f280000300800 */
[----:B------:R-:W4:Y:S04]  /*4a190*/  LDL.LU R18, [R1+0x8] ;  /* 0x0000080001127983 */ /* 0x000f280000300800 */
[----:B------:R-:W4:Y:S01]  /*4a1a0*/  LDL.LU R19, [R1+0xc] ;  /* 0x00000c0001137983 */ /* 0x000f220000300800 */
[C---:B------:R-:W-:Y:S01]  /*4a1b0*/  LOP3.LUT R2, R3.reuse, 0x3f, RZ, 0xc0, !PT ;  /* 0x0000003f03027812 */ /* 0x040fe200078ec0ff */
[----:B------:R-:W-:-:S02]  /*4a1c0*/  IMAD.SHL.U32 R3, R3, 0x400, RZ ;  /* 0x0000040003037824 */ /* 0x000fc400078e00ff */
[----:B------:R-:W-:Y:S03]  /*4a1d0*/  STS.128 [R28+0x180], R12 ;  /* 0x0001800c1c007388 */ /* 0x000fe60000000c00 */
[----:B------:R-:W-:Y:S01]  /*4a1e0*/  LOP3.LUT R3, R3, 0x1800, RZ, 0xc0, !PT ;  /* 0x0000180003037812 */ /* 0x000fe200078ec0ff */
[----:B------:R-:W-:Y:S04]  /*4a1f0*/  STS.128 [R28+0x200], R8 ;  /* 0x000200081c007388 */ /* 0x000fe80000000c00 */
[----:B------:R-:W-:Y:S01]  /*4a200*/  STS.128 [R28+0x280], R4 ;  /* 0x000280041c007388 */ /* 0x000fe20000000c00 */
[----:B------:R-:W-:-:S05]  /*4a210*/  IMAD R3, R2, 0x10, R3 ;  /* 0x0000001002037824 */ /* 0x000fca00078e0203 */
[C---:B--2---:R-:W-:Y:S02]  /*4a220*/  LOP3.LUT R27, R3.reuse, 0x20, RZ, 0x3c, !PT ;  /* 0x00000020031b7812 */ /* 0x044fe400078e3cff */
[C---:B------:R-:W-:Y:S02]  /*4a230*/  LOP3.LUT R29, R3.reuse, 0x40, RZ, 0x3c, !PT ;  /* 0x00000040031d7812 */ /* 0x040fe400078e3cff */
[----:B------:R-:W-:Y:S01]  /*4a240*/  LOP3.LUT R0, R3, 0x60, RZ, 0x3c, !PT ;  /* 0x0000006003007812 */ /* 0x000fe200078e3cff */
[----:B---3--:R-:W-:Y:S04]  /*4a250*/  STS.128 [R28+0x380], R20 ;  /* 0x000380141c007388 */ /* 0x008fe80000000c00 */
[----:B----4-:R-:W-:Y:S04]  /*4a260*/  STS.128 [R28+0x300], R16 ;  /* 0x000300101c007388 */ /* 0x010fe80000000c00 */
[----:B------:R-:W-:Y:S06]  /*4a270*/  BAR.SYNC.DEFER_BLOCKING 0x0 ;  /* 0x0000000000007b1d */ /* 0x000fec0000010000 */
[----:B------:R-:W0:Y:S04]  /*4a280*/  LDS.128 R4, [R3] ;  /* 0x0000000003047984 */ /* 0x000e280000000c00 */
[----:B------:R-:W1:Y:S04]  /*4a290*/  LDS.128 R12, [R3+0x400] ;  /* 0x00040000030c7984 */ /* 0x000e680000000c00 */
[----:B------:R-:W2:Y:S04]  /*4a2a0*/  LDS.128 R8, [R27] ;  /* 0x000000001b087984 */ /* 0x000ea80000000c00 */
[----:B0-----:R-:W-:Y:S04]  /*4a2b0*/  STL.64 [R1], R4 ;  /* 0x0000000401007387 */ /* 0x001fe80000100a00 */
[----:B------:R-:W-:Y:S04]  /*4a2c0*/  STL.64 [R1+0x8], R6 ;  /* 0x0000080601007387 */ /* 0x000fe80000100a00 */
[----:B------:R-:W0:Y:S04]  /*4a2d0*/  LDS.128 R4, [R27+0x400] ;  /* 0x000400001b047984 */ /* 0x000e280000000c00 */
[----:B-1----:R1:W-:Y:S04]  /*4a2e0*/  STL.64 [R1+0x140], R12 ;  /* 0x0001400c01007387 */ /* 0x0023e80000100a00 */
[----:B------:R3:W-:Y:S04]  /*4a2f0*/  STL.64 [R1+0x148], R14 ;  /* 0x0001480e01007387 */ /* 0x0007e80000100a00 */
[----:B------:R-:W-:Y:S04]  /*4a300*/  STL.64 [R1+0x1568], R26 ;  /* 0x0015681a01007387 */ /* 0x000fe80000100a00 */
[----:B--2---:R2:W-:Y:S04]  /*4a310*/  STL.64 [R1+0x10], R8 ;  /* 0x0000100801007387 */ /* 0x0045e80000100a00 */
[----:B------:R4:W-:Y:S04]  /*4a320*/  STL.64 [R1+0x18], R10 ;  /* 0x0000180a01007387 */ /* 0x0009e80000100a00 */
[----:B------:R-:W5:Y:S04]  /*4a330*/  LDL.LU R16, [R1+0x100] ;  /* 0x0001000001107983 */ /* 0x000f680000300800 */
[----:B0-----:R-:W-:Y:S04]  /*4a340*/  STL.64 [R1+0x150], R4 ;  /* 0x0001500401007387 */ /* 0x001fe80000100a00 */
[----:B------:R-:W-:Y:S04]  /*4a350*/  STL.64 [R1+0x158], R6 ;  /* 0x0001580601007387 */ /* 0x000fe80000100a00 */
[----:B------:R-:W5:Y:S04]  /*4a360*/  LDL.LU R17, [R1+0x104] ;  /* 0x0001040001117983 */ /* 0x000f680000300800 */
[----:B------:R-:W2:Y:S04]  /*4a370*/  LDL.LU R18, [R1+0x108] ;  /* 0x0001080001127983 */ /* 0x000ea80000300800 */
[----:B------:R-:W2:Y:S04]  /*4a380*/  LDL.LU R19, [R1+0x10c] ;  /* 0x00010c0001137983 */ /* 0x000ea80000300800 */
[----:B--2---:R-:W-:Y:S04]  /*4a390*/  STL.64 [R1+0x1530], R18 ;  /* 0x0015301201007387 */ /* 0x004fe80000100a00 */
[----:B-----5:R0:W-:Y:S04]  /*4a3a0*/  STL.64 [R1+0x1528], R16 ;  /* 0x0015281001007387 */ /* 0x0201e80000100a00 */
[----:B-1----:R-:W2:Y:S04]  /*4a3b0*/  LDL.LU R12, [R1+0xf0] ;  /* 0x0000f000010c7983 */ /* 0x002ea80000300800 */
[----:B------:R-:W2:Y:S04]  /*4a3c0*/  LDL.LU R13, [R1+0xf4] ;  /* 0x0000f400010d7983 */ /* 0x000ea80000300800 */
[----:B---3--:R-:W3:Y:S04]  /*4a3d0*/  LDL.LU R14, [R1+0xf8] ;  /* 0x0000f800010e7983 */ /* 0x008ee80000300800 */
[----:B------:R-:W3:Y:S04]  /*4a3e0*/  LDL.LU R15, [R1+0xfc] ;  /* 0x0000fc00010f7983 */ /* 0x000ee80000300800 */
[----:B---3--:R-:W-:Y:S04]  /*4a3f0*/  STL.64 [R1+0x1540], R14 ;  /* 0x0015400e01007387 */ /* 0x008fe80000100a00 */
[----:B--2---:R-:W-:Y:S04]  /*4a400*/  STL.64 [R1+0x1538], R12 ;  /* 0x0015380c01007387 */ /* 0x004fe80000100a00 */
[----:B------:R-:W2:Y:S04]  /*4a410*/  LDL.LU R8, [R1+0xe0] ;  /* 0x0000e00001087983 */ /* 0x000ea80000300800 */
[----:B------:R-:W2:Y:S04]  /*4a420*/  LDL.LU R9, [R1+0xe4] ;  /* 0x0000e40001097983 */ /* 0x000ea80000300800 */
[----:B----4-:R-:W3:Y:S04]  /*4a430*/  LDL.LU R10, [R1+0xe8] ;  /* 0x0000e800010a7983 */ /* 0x010ee80000300800 */
[----:B------:R-:W3:Y:S04]  /*4a440*/  LDL.LU R11, [R1+0xec] ;  /* 0x0000ec00010b7983 */ /* 0x000ee80000300800 */
[----:B---3--:R-:W-:Y:S04]  /*4a450*/  STL.64 [R1+0x1550], R10 ;  /* 0x0015500a01007387 */ /* 0x008fe80000100a00 */
[----:B--2---:R-:W-:Y:S04]  /*4a460*/  STL.64 [R1+0x1548], R8 ;  /* 0x0015480801007387 */ /* 0x004fe80000100a00 */
[----:B0-----:R-:W2:Y:S04]  /*4a470*/  LDL.LU R16, [R1+0xc0] ;  /* 0x0000c00001107983 */ /* 0x001ea80000300800 */
[----:B------:R-:W2:Y:S04]  /*4a480*/  LDL.LU R17, [R1+0xc4] ;  /* 0x0000c40001117983 */ /* 0x000ea80000300800 */
[----:B------:R-:W3:Y:S04]  /*4a490*/  LDL.LU R18, [R1+0xc8] ;  /* 0x0000c80001127983 */ /* 0x000ee80000300800 */
[----:B------:R-:W3:Y:S04]  /*4a4a0*/  LDL.LU R19, [R1+0xcc] ;  /* 0x0000cc0001137983 */ /* 0x000ee80000300800 */
[----:B------:R-:W4:Y:S04]  /*4a4b0*/  LDL.LU R24, [R1+0x80] ;  /* 0x0000800001187983 */ /* 0x000f280000300800 */
[----:B------:R-:W4:Y:S04]  /*4a4c0*/  LDL.LU R25, [R1+0x84] ;  /* 0x0000840001197983 */ /* 0x000f280000300800 */
[----:B------:R-:W5:Y:S04]  /*4a4d0*/  LDL.LU R26, [R1+0x88] ;  /* 0x00008800011a7983 */ /* 0x000f680000300800 */
[----:B------:R-:W5:Y:S04]  /*4a4e0*/  LDL.LU R27, [R1+0x8c] ;  /* 0x00008c00011b7983 */ /* 0x000f680000300800 */
[----:B-----5:R-:W-:Y:S04]  /*4a4f0*/  STL.64 [R1+0x1578], R26 ;  /* 0x0015781a01007387 */ /* 0x020fe80000100a00 */
[----:B----4-:R0:W-:Y:S04]  /*4a500*/  STL.64 [R1+0x1570], R24 ;  /* 0x0015701801007387 */ /* 0x0101e80000100a00 */
[----:B0-----:R-:W4:Y:S04]  /*4a510*/  LDL.LU R24, [R1+0x70] ;  /* 0x0000700001187983 */ /* 0x001f280000300800 */
        /* <DEDUP_REMOVED lines=34> */
[----:B----4-:R-:W-:Y:S04]  /*4a740*/  STL.64 [R1+0x15d0], R24 ;  /* 0x0015d01801007387 */ /* 0x010fe80000100a00 */
[----:B------:R-:W0:Y:S04]  /*4a750*/  LDS.128 R24, [R29] ;  /* 0x000000001d187984 */ /* 0x000e280000000c00 */
[----:B---3--:R-:W-:Y:S04]  /*4a760*/  STL.64 [R1+0x1560], R18 ;  /* 0x0015601201007387 */ /* 0x008fe80000100a00 */
[----:B--2---:R1:W-:Y:S04]  /*4a770*/  STL.64 [R1+0x1558], R16 ;  /* 0x0015581001007387 */ /* 0x0043e80000100a00 */
[----:B-1----:R-:W2:Y:S04]  /*4a780*/  LDL.LU R16, [R1+0x90] ;  /* 0x0000900001107983 */ /* 0x002ea80000300800 */
[----:B------:R-:W2:Y:S04]  /*4a790*/  LDL.LU R17, [R1+0x94] ;  /* 0x0000940001117983 */ /* 0x000ea80000300800 */
[----:B------:R-:W2:Y:S04]  /*4a7a0*/  LDL.LU R18, [R1+0x98] ;  /* 0x0000980001127983 */ /* 0x000ea80000300800 */
[----:B------:R-:W2:Y:S04]  /*4a7b0*/  LDL.LU R19, [R1+0x9c] ;  /* 0x00009c0001137983 */ /* 0x000ea80000300800 */
[----:B------:R-:W3:Y:S04]  /*4a7c0*/  LDL.LU R12, [R1+0xb0] ;  /* 0x0000b000010c7983 */ /* 0x000ee80000300800 */
[----:B------:R-:W3:Y:S04]  /*4a7d0*/  LDL.LU R13, [R1+0xb4] ;  /* 0x0000b400010d7983 */ /* 0x000ee80000300800 */
[----:B------:R-:W3:Y:S04]  /*4a7e0*/  LDL.LU R14, [R1+0xb8] ;  /* 0x0000b800010e7983 */ /* 0x000ee80000300800 */
[----:B------:R-:W3:Y:S04]  /*4a7f0*/  LDL.LU R15, [R1+0xbc] ;  /* 0x0000bc00010f7983 */ /* 0x000ee80000300800 */
[----:B------:R-:W4:Y:S04]  /*4a800*/  LDL.LU R8, [R1+0xa0] ;  /* 0x0000a00001087983 */ /* 0x000f280000300800 */
[----:B------:R-:W4:Y:S04]  /*4a810*/  LDL.LU R9, [R1+0xa4] ;  /* 0x0000a40001097983 */ /* 0x000f280000300800 */
[----:B------:R-:W4:Y:S04]  /*4a820*/  LDL.LU R10, [R1+0xa8] ;  /* 0x0000a800010a7983 */ /* 0x000f280000300800 */
[----:B------:R-:W4:Y:S04]  /*4a830*/  LDL.LU R11, [R1+0xac] ;  /* 0x0000ac00010b7983 */ /* 0x000f280000300800 */
[----:B------:R-:W5:Y:S04]  /*4a840*/  LDL.LU R4, [R1+0xd0] ;  /* 0x0000d00001047983 */ /* 0x000f680000300800 */
[----:B------:R-:W5:Y:S04]  /*4a850*/  LDL.LU R5, [R1+0xd4] ;  /* 0x0000d40001057983 */ /* 0x000f680000300800 */
[----:B------:R-:W5:Y:S04]  /*4a860*/  LDL.LU R6, [R1+0xd8] ;  /* 0x0000d80001067983 */ /* 0x000f680000300800 */
[----:B------:R-:W5:Y:S04]  /*4a870*/  LDL.LU R7, [R1+0xdc] ;  /* 0x0000dc0001077983 */ /* 0x000f680000300800 */
[----:B------:R-:W2:Y:S04]  /*4a880*/  LDL.LU R20, [R1+0x110] ;  /* 0x0001100001147983 */ /* 0x000ea80000300800 */
[----:B------:R-:W2:Y:S04]  /*4a890*/  LDL.LU R21, [R1+0x114] ;  /* 0x0001140001157983 */ /* 0x000ea80000300800 */
[----:B------:R-:W2:Y:S04]  /*4a8a0*/  LDL.LU R22, [R1+0x118] ;  /* 0x0001180001167983 */ /* 0x000ea80000300800 */
[----:B------:R-:W2:Y:S04]  /*4a8b0*/  LDL.LU R23, [R1+0x11c] ;  /* 0x00011c0001177983 */ /* 0x000ea80000300800 */
[----:B0-----:R-:W-:Y:S04]  /*4a8c0*/  STL.64 [R1+0x120], R24 ;  /* 0x0001201801007387 */ /* 0x001fe80000100a00 */
[----:B------:R-:W-:Y:S04]  /*4a8d0*/  STL.64 [R1+0x128], R26 ;  /* 0x0001281a01007387 */ /* 0x000fe80000100a00 */
[----:B------:R-:W0:Y:S04]  /*4a8e0*/  LDS.128 R24, [R29+0x400] ;  /* 0x000400001d187984 */ /* 0x000e280000000c00 */
[----:B0-----:R-:W-:Y:S04]  /*4a8f0*/  STL.64 [R1+0x160], R24 ;  /* 0x0001601801007387 */ /* 0x001fe80000100a00 */
[----:B------:R-:W-:Y:S04]  /*4a900*/  STL.64 [R1+0x168], R26 ;  /* 0x0001681a01007387 */ /* 0x000fe80000100a00 */
[----:B------:R-:W0:Y:S04]  /*4a910*/  LDS.128 R24, [R0] ;  /* 0x0000000000187984 */ /* 0x000e280000000c00 */
[----:B0-----:R-:W-:Y:S04]  /*4a920*/  STL.64 [R1+0x130], R24 ;  /* 0x0001301801007387 */ /* 0x001fe80000100a00 */
[----:B------:R-:W-:Y:S04]  /*4a930*/  STL.64 [R1+0x138], R26 ;  /* 0x0001381a01007387 */ /* 0x000fe80000100a00 */
[----:B------:R-:W0:Y:S04]  /*4a940*/  LDS.128 R24, [R0+0x400] ;  /* 0x0004000000187984 */ /* 0x000e280000000c00 */
[----:B------:R-:W-:Y:S06]  /*4a950*/  BAR.SYNC.DEFER_BLOCKING 0x0 ;  /* 0x0000000000007b1d */ /* 0x000fec0000010000 */
[----:B0-----:R-:W-:Y:S04]  /*4a960*/  STL.64 [R1+0x170], R24 ;  /* 0x0001701801007387 */ /* 0x001fe80000100a00 */
[----:B------:R0:W-:Y:S04]  /*4a970*/  STL.64 [R1+0x178], R26 ;  /* 0x0001781a01007387 */ /* 0x0001e80000100a00 */
[----:B0-----:R-:W2:Y:S04]  /*4a980*/  LDL.LU.64 R26, [R1+0x15d8] ;  /* 0x0015d800011a7983 */ /* 0x001ea80000300a00 */
[----:B------:R-:W2:Y:S04]  /*4a990*/  LDL.LU.64 R24, [R1+0x15d0] ;  /* 0x0015d00001187983 */ /* 0x000ea80000300a00 */
[----:B--2---:R0:W-:Y:S04]  /*4a9a0*/  STS.128 [R28], R24 ;  /* 0x000000181c007388 */ /* 0x0041e80000000c00 */
[----:B0-----:R-:W2:Y:S04]  /*4a9b0*/  LDL.LU.64 R26, [R1+0x15c8] ;  /* 0x0015c800011a7983 */ /* 0x001ea80000300a00 */
[----:B------:R-:W2:Y:S04]  /*4a9c0*/  LDL.LU.64 R24, [R1+0x15c0] ;  /* 0x0015c00001187983 */ /* 0x000ea80000300a00 */
[----:B--2---:R0:W-:Y:S04]  /*4a9d0*/  STS.128 [R28+0x80], R24 ;  /* 0x000080181c007388 */ /* 0x0041e80000000c00 */
        /* <DEDUP_REMOVED lines=14> */
[----:B------:R-:W-:Y:S04]  /*4aac0*/  STS.128 [R28+0x380], R16 ;  /* 0x000380101c007388 */ /* 0x000fe80000000c00 */
[----:B--2---:R0:W-:Y:S04]  /*4aad0*/  STS.128 [R28+0x300], R24 ;  /* 0x000300181c007388 */ /* 0x0041e80000000c00 */
[----:B------:R-:W-:Y:S06]  /*4aae0*/  BAR.SYNC.DEFER_BLOCKING 0x0 ;  /* 0x0000000000007b1d */ /* 0x000fec0000010000 */
[----:B0-----:R-:W2:Y:S04]  /*4aaf0*/  LDL.LU.64 R26, [R1+0x1568] ;  /* 0x00156800011a7983 */ /* 0x001ea80000300a00 */
[----:B------:R-:W0:Y:S04]  /*4ab00*/  LDS.128 R16, [R3] ;  /* 0x0000000003107984 */ /* 0x000e280000000c00 */
[----:B0-----:R-:W-:Y:S04]  /*4ab10*/  STL.64 [R1+0x20], R16 ;  /* 0x0000201001007387 */ /* 0x001fe80000100a00 */
[----:B------:R-:W-:Y:S04]  /*4ab20*/  STL.64 [R1+0x28], R18 ;  /* 0x0000281201007387 */ /* 0x000fe80000100a00 */
[----:B------:R-:W0:Y:S04]  /*4ab30*/  LDS.128 R16, [R3+0x400] ;  /* 0x0004000003107984 */ /* 0x000e280000000c00 */
[----:B0-----:R-:W-:Y:S04]  /*4ab40*/  STL.64 [R1+0x60], R16 ;  /* 0x0000601001007387 */ /* 0x001fe80000100a00 */
[----:B------:R-:W-:Y:S04]  /*4ab50*/  STL.64 [R1+0x68], R18 ;  /* 0x0000681201007387 */ /* 0x000fe80000100a00 */
[----:B--2---:R-:W0:Y:S04]  /*4ab60*/  LDS.128 R16, [R27] ;  /* 0x000000001b107984 */ /* 0x004e280000000c00 */
        /* <DEDUP_REMOVED lines=20> */
[----:B----4-:R0:W-:Y:S04]  /*4acb0*/  STS.128 [R28], R8 ;  /* 0x000000081c007388 */ /* 0x0101e80000000c00 */
[----:B---3--:R1:W-:Y:S04]  /*4acc0*/  STS.128 [R28+0x80], R12 ;  /* 0x0000800c1c007388 */ /* 0x0083e80000000c00 */
[----:B0-----:R-:W3:Y:S04]  /*4acd0*/  LDL.LU.64 R10, [R1+0x1550] ;  /* 0x00155000010a7983 */ /* 0x001ee80000300a00 */
[----:B------:R-:W3:Y:S04]  /*4ace0*/  LDL.LU.64 R8, [R1+0x1548] ;  /* 0x0015480001087983 */ /* 0x000ee80000300a00 */
[----:B-1----:R-:W4:Y:S04]  /*4acf0*/  LDL.LU.64 R14, [R1+0x1540] ;  /* 0x00154000010e7983 */ /* 0x002f280000300a00 */
[----:B------:R-:W4:Y:S04]  /*4ad00*/  LDL.LU.64 R12, [R1+0x1538] ;  /* 0x00153800010c7983 */ /* 0x000f280000300a00 */
[----:B--2---:R0:W-:Y:S04]  /*4ad10*/  STS.128 [R28+0x100], R16 ;  /* 0x000100101c007388 */ /* 0x0041e80000000c00 */
[----:B0-----:R-:W2:Y:S04]  /*4ad20*/  LDL.LU.64 R18, [R1+0x1530] ;  /* 0x0015300001127983 */ /* 0x001ea80000300a00 */
[----:B------:R-:W2:Y:S04]  /*4ad30*/  LDL.LU.64 R16, [R1+0x1528] ;  /* 0x0015280001107983 */ /* 0x000ea80000300a00 */
[----:B-----5:R-:W-:Y:S04]  /*4ad40*/  STS.128 [R28+0x180], R4 ;  /* 0x000180041c007388 */ /* 0x020fe80000000c00 */
[----:B---3--:R-:W-:Y:S04]  /*4ad50*/  STS.128 [R28+0x200], R8 ;  /* 0x000200081c007388 */ /* 0x008fe80000000c00 */
[----:B----4-:R-:W-:Y:S04]  /*4ad60*/  STS.128 [R28+0x280], R12 ;  /* 0x0002800c1c007388 */ /* 0x010fe80000000c00 */
[----:B------:R-:W-:Y:S04]  /*4ad70*/  STS.128 [R28+0x380], R20 ;  /* 0x000380141c007388 */ /* 0x000fe80000000c00 */
[----:B--2---:R-:W-:Y:S04]  /*4ad80*/  STS.128 [R28+0x300], R16 ;  /* 0x000300101c007388 */ /* 0x004fe80000000c00 */
[----:B------:R-:W-:Y:S06]  /*4ad90*/  BAR.SYNC.DEFER_BLOCKING 0x0 ;  /* 0x0000000000007b1d */ /* 0x000fec0000010000 */
[----:B------:R-:W0:Y:S04]  /*4ada0*/  LDS.128 R4, [R3+0x400] ;  /* 0x0004000003047984 */ /* 0x000e280000000c00 */
[----:B------:R-:W1:Y:S04]  /*4adb0*/  LDS.128 R8, [R3] ;  /* 0x0000000003087984 */ /* 0x000e680000000c00 */
[----:B------:R-:W-:Y:S04]  /*4adc0*/  LDS.128 R12, [R29] ;  /* 0x000000001d0c7984 */ /* 0x000fe80000000c00 */
[----:B------:R-:W-:Y:S04]  /*4add0*/  LDS.128 R20, [R0+0x400] ;  /* 0x0004000000147984 */ /* 0x000fe80000000c00 */
[----:B------:R-:W-:Y:S04]  /*4ade0*/  LDS.128 R16, [R0] ;  /* 0x0000000000107984 */ /* 0x000fe80000000c00 */
[----:B0-----:R-:W-:Y:S04]  /*4adf0*/  STL [R1+0x1494], R4 ;  /* 0x0014940401007387 */ /* 0x001fe80000100800 */
[----:B-1----:R-:W-:Y:S04]  /*4ae00*/  STL.64 [R1+0xa0], R8 ;  /* 0x0000a00801007387 */ /* 0x002fe80000100a00 */
[----:B------:R-:W-:Y:S04]  /*4ae10*/  STL.64 [R1+0xa8], R10 ;  /* 0x0000a80a01007387 */ /* 0x000fe80000100a00 */
[----:B------:R-:W0:Y:S04]  /*4ae20*/  LDS.128 R8, [R27] ;  /* 0x000000001b087984 */ /* 0x000e280000000c00 */
[----:B------:R-:W-:Y:S04]  /*4ae30*/  STL [R1+0x148c], R5 ;  /* 0x00148c0501007387 */ /* 0x000fe80000100800 */
[----:B------:R-:W-:Y:S04]  /*4ae40*/  STL [R1+0x1484], R6 ;  /* 0x0014840601007387 */ /* 0x000fe80000100800 */
[----:B------:R-:W-:Y:S04]  /*4ae50*/  STL [R1+0x1480], R7 ;  /* 0x0014800701007387 */ /* 0x000fe80000100800 */
[----:B------:R-:W1:Y:S04]  /*4ae60*/  LDS.128 R4, [R27+0x400] ;  /* 0x000400001b047984 */ /* 0x000e680000000c00 */
[----:B------:R-:W-:Y:S04]  /*4ae70*/  STL [R1+0x147c], R3 ;  /* 0x00147c0301007387 */ /* 0x000fe80000100800 */
[----:B0-----:R-:W-:Y:S04]  /*4ae80*/  STL [R1+0x149c], R8 ;  /* 0x00149c0801007387 */ /* 0x001fe80000100800 */
[----:B------:R-:W-:Y:S04]  /*4ae90*/  STL [R1+0x1498], R9 ;  /* 0x0014980901007387 */ /* 0x000fe80000100800 */
[----:B------:R-:W-:Y:S04]  /*4aea0*/  STL [R1+0x1490], R10 ;  /* 0x0014900a01007387 */ /* 0x000fe80000100800 */
[----:B------:R-:W-:Y:S04]  /*4aeb0*/  STL [R1+0x1488], R11 ;  /* 0x0014880b01007387 */ /* 0x000fe80000100800 */
[----:B------:R-:W-:Y:S04]  /*4aec0*/  STL [R1+0x14a0], R27 ;  /* 0x0014a01b01007387 */ /* 0x000fe80000100800 */
[----:B-1----:R-:W-:Y:S04]  /*4aed0*/  STL.64 [R1+0xb0], R4 ;  /* 0x0000b00401007387 */ /* 0x002fe80000100a00 */
[----:B------:R-:W-:Y:S04]  /*4aee0*/  STL.64 [R1+0xb8], R6 ;  /* 0x0000b80601007387 */ /* 0x000fe80000100a00 */
[----:B------:R-:W-:Y:S04]  /*4aef0*/  STL [R1+0x14a4], R15 ;  /* 0x0014a40f01007387 */ /* 0x000fe80000100800 */
[----:B------:R-:W-:Y:S04]  /*4af00*/  STL [R1+0x14b0], R14 ;  /* 0x0014b00e01007387 */ /* 0x000fe80000100800 */
[----:B------:R0:W-:Y:S04]  /*4af10*/  STL.64 [R1+0x14a8], R12 ;  /* 0x0014a80c01007387 */ /* 0x0001e80000100a00 */
[----:B------:R-:W1:Y:S04]  /*4af20*/  LDS.128 R4, [R29+0x400] ;  /* 0x000400001d047984 */ /* 0x000e680000000c00 */
[----:B0-----:R-:W2:Y:S04]  /*4af30*/  LDL.LU R12, [R1+0x520] ;  /* 0x00052000010c7983 */ /* 0x001ea80000300800 */
[----:B------:R-:W2:Y:S04]  /*4af40*/  LDL.LU R13, [R1+0x524] ;  /* 0x00052400010d7983 */ /* 0x000ea80000300800 */
[----:B------:R-:W3:Y:S04]  /*4af50*/  LDL.LU R14, [R1+0x528] ;  /* 0x00052800010e7983 */ /* 0x000ee80000300800 */
[----:B------:R-:W3:Y:S01]  /*4af60*/  LDL.LU R15, [R1+0x52c] ;  /* 0x00052c00010f7983 */ /* 0x000ee20000300800 */
[----:B------:R-:W-:-:S03]  /*4af70*/  IMAD.MOV.U32 R3, RZ, RZ, R22 ;  /* 0x000000ffff037224 */ /* 0x000fc600078e0016 */
[----:B------:R-:W-:Y:S06]  /*4af80*/  BAR.SYNC.DEFER_BLOCKING 0x0 ;  /* 0x0000000000007b1d */ /* 0x000fec0000010000 */
[----:B---3--:R-:W-:Y:S04]  /*4af90*/  STL.64 [R1+0x14c0], R14 ;  /* 0x0014c00e01007387 */ /* 0x008fe80000100a00 */
[----:B--2---:R0:W-:Y:S04]  /*4afa0*/  STL.64 [R1+0x14b8], R12 ;  /* 0x0014b80c01007387 */ /* 0x0041e80000100a00 */
[----:B0-----:R-:W2:Y:S04]  /*4afb0*/  LDL.LU R12, [R1+0x510] ;  /* 0x00051000010c7983 */ /* 0x001ea80000300800 */
[----:B------:R-:W2:Y:S04]  /*4afc0*/  LDL.LU R13, [R1+0x514] ;  /* 0x00051400010d7983 */ /* 0x000ea80000300800 */
[----:B------:R-:W3:Y:S04]  /*4afd0*/  LDL.LU R14, [R1+0x518] ;  /* 0x00051800010e7983 */ /* 0x000ee80000300800 */
[----:B------:R-:W3:Y:S04]  /*4afe0*/  LDL.LU R15, [R1+0x51c] ;  /* 0x00051c00010f7983 */ /* 0x000ee80000300800 */
        /* <DEDUP_REMOVED lines=34> */
[----:B------:R-:W2:Y:S04]  /*4b210*/  LDL.LU R14, [R1+0x1d8] ;  /* 0x0001d800010e7983 */ /* 0x000ea80000300800 */
[----:B------:R-:W2:Y:S01]  /*4b220*/  LDL.LU R15, [R1+0x1dc] ;  /* 0x0001dc00010f7983 */ /* 0x000ea20000300800 */
[----:B-1----:R-:W-:-:S02]  /*4b230*/  IMAD.MOV.U32 R10, RZ, RZ, R4 ;  /* 0x000000ffff0a7224 */ /* 0x002fc400078e0004 */
[----:B------:R-:W-:Y:S01]  /*4b240*/  IMAD.MOV.U32 R11, RZ, RZ, R5 ;  /* 0x000000ffff0b7224 */ /* 0x000fe200078e0005 */
[----:B------:R0:W-:Y:S01]  /*4b250*/  STL [R1+0xcc], R7 ;  /* 0x0000cc0701007387 */ /* 0x0001e20000100800 */
[----:B------:R-:W-:-:S03]  /*4b260*/  IMAD.MOV.U32 R5, RZ, RZ, R20 ;  /* 0x000000ffff057224 */ /* 0x000fc600078e0014 */
[----:B------:R-:W-:Y:S04]  /*4b270*/  STL [R1+0xdc], R23 ;  /* 0x0000dc1701007387 */ /* 0x000fe80000100800 */
[----:B------:R-:W3:Y:S01]  /*4b280*/  LDL.LU R0, [R1+0x1058] ;  /* 0x0010580001007983 */ /* 0x000ee20000300800 */
[----:B0-----:R-:W-:Y:S02]  /*4b290*/  IMAD.MOV.U32 R7, RZ, RZ, R6 ;  /* 0x000000ffff077224 */ /* 0x001fe400078e0006 */
[----:B------:R-:W-:Y:S01]  /*4b2a0*/  IMAD.MOV.U32 R6, RZ, RZ, R21 ;  /* 0x000000ffff067224 */ /* 0x000fe200078e0015 */
[----:B------:R-:W4:Y:S04]  /*4b2b0*/  LDL.LU R22, [R1+0x4d8] ;  /* 0x0004d80001167983 */ /* 0x000f280000300800 */
[----:B------:R-:W5:Y:S04]  /*4b2c0*/  LDL.LU R21, [R1+0x105c] ;  /* 0x00105c0001157983 */ /* 0x000f680000300800 */
[----:B------:R-:W3:Y:S04]  /*4b2d0*/  LDL.LU R27, [R1] ;  /* 0x00000000011b7983 */ /* 0x000ee80000300800 */
[----:B--2---:R0:W-:Y:S04]  /*4b2e0*/  STS.128 [R28], R12 ;  /* 0x0000000c1c007388 */ /* 0x0041e80000000c00 */
[----:B0-----:R-:W2:Y:S04]  /*4b2f0*/  LDL.LU.64 R14, [R1+0x1520] ;  /* 0x00152000010e7983 */ /* 0x001ea80000300a00 */
[----:B------:R-:W2:Y:S04]  /*4b300*/  LDL.LU.64 R12, [R1+0x1518] ;  /* 0x00151800010c7983 */ /* 0x000ea80000300a00 */
[----:B------:R-:W3:Y:S04]  /*4b310*/  LDL.LU R8, [R1+0x1064] ;  /* 0x0010640001087983 */ /* 0x000ee80000300800 */
[----:B--2---:R0:W-:Y:S04]  /*4b320*/  STS.128 [R28+0x80], R12 ;  /* 0x0000800c1c007388 */ /* 0x0041e80000000c00 */
[----:B0-----:R-:W2:Y:S04]  /*4b330*/  LDL.LU.64 R14, [R1+0x1510] ;  /* 0x00151000010e7983 */ /* 0x001ea80000300a00 */
[----:B------:R-:W2:Y:S04]  /*4b340*/  LDL.LU.64 R12, [R1+0x1508] ;  /* 0x00150800010c7983 */ /* 0x000ea80000300a00 */
[----:B------:R-:W3:Y:S04]  /*4b350*/  LDL.LU R9, [R1+0x1060] ;  /* 0x0010600001097983 */ /* 0x000ee80000300800 */
[----:B--2---:R0:W-:Y:S04]  /*4b360*/  STS.128 [R28+0x100], R12 ;  /* 0x0001000c1c007388 */ /* 0x0041e80000000c00 */
[----:B0-----:R-:W2:Y:S04]  /*4b370*/  LDL.LU.64 R14, [R1+0x1500] ;  /* 0x00150000010e7983 */ /* 0x001ea80000300a00 */
[----:B------:R-:W2:Y:S04]  /*4b380*/  LDL.LU.64 R12, [R1+0x14f8] ;  /* 0x0014f800010c7983 */ /* 0x000ea80000300a00 */
        /* <DEDUP_REMOVED lines=9> */
[----:B------:R-:W2:Y:S01]  /*4b420*/  LDL.LU.64 R12, [R1+0x14c8] ;  /* 0x0014c800010c7983 */ /* 0x000ea20000300a00 */
[----:B---3--:R-:W-:-:S04]  /*4b430*/  ISETP.GE.AND P0, PT, R0, c[0x0][0x178], PT ;  /* 0x00005e0000007a0c */ /* 0x008fc80003f06270 */
[----:B------:R-:W-:Y:S01]  /*4b440*/  ISETP.LT.AND P5, PT, R8, c[0x0][0x17c], !P0 ;  /* 0x00005f0008007a0c */ /* 0x000fe200047a1270 */
[----:B--2---:R0:W-:Y:S04]  /*4b450*/  STS.128 [R28+0x300], R12 ;  /* 0x0003000c1c007388 */ /* 0x0041e80000000c00 */
[----:B0-----:R-:W2:Y:S04]  /*4b460*/  LDL.LU.64 R14, [R1+0x14c0] ;  /* 0x0014c000010e7983 */ /* 0x001ea80000300a00 */
[----:B------:R-:W2:Y:S04]  /*4b470*/  LDL.LU.64 R12, [R1+0x14b8] ;  /* 0x0014b800010c7983 */ /* 0x000ea80000300a00 */
[----:B------:R-:W3:Y:S01]  /*4b480*/  LDL.LU R8, [R1+0x106c] ;  /* 0x00106c0001087983 */ /* 0x000ee20000300800 */
[----:B------:R-:W-:-:S02]  /*4b490*/  IMAD R2, R0, c[0x0][0x194], RZ ;  /* 0x0000650000027a24 */ /* 0x000fc400078e02ff */
[----:B----4-:R-:W-:-:S03]  /*4b4a0*/  IMAD R20, R22, c[0x0][0x198], RZ ;  /* 0x0000660016147a24 */ /* 0x010fc600078e02ff */
[----:B------:R-:W-:Y:S02]  /*4b4b0*/  LEA R0, P1, R2, c[0x0][0x170], 0x1 ;  /* 0x00005c0002007a11 */ /* 0x000fe400078208ff */
[----:B------:R-:W-:Y:S02]  /*4b4c0*/  ISETP.LT.AND P4, PT, R22, c[0x0][0x17c], !P0 ;  /* 0x00005f0016007a0c */ /* 0x000fe40004781270 */
[----:B------:R-:W-:Y:S02]  /*4b4d0*/  LEA.HI.X.SX32 R2, R2, c[0x0][0x174], 0x1, P1 ;  /* 0x00005d0002027a11 */ /* 0x000fe400008f0eff */
[----:B------:R-:W-:-:S04]  /*4b4e0*/  LEA R22, P1, R20, R0, 0x1 ;  /* 0x0000000014167211 */ /* 0x000fc800078208ff */
[----:B------:R-:W-:Y:S02]  /*4b4f0*/  LEA.HI.X.SX32 R23, R20, R2, 0x1, P1 ;  /* 0x0000000214177211 */ /* 0x000fe400008f0eff */
[----:B------:R-:W-:Y:S02]  /*4b500*/  ISETP.LT.AND P1, PT, R4, c[0x0][0x17c], !P0 ;  /* 0x00005f0004007a0c */ /* 0x000fe40004721270 */
[----:B------:R-:W-:Y:S01]  /*4b510*/  ISETP.LT.AND P2, PT, R9, c[0x0][0x17c], !P0 ;  /* 0x00005f0009007a0c */ /* 0x000fe20004741270 */
[----:B--2---:R0:W-:Y:S04]  /*4b520*/  STS.128 [R28+0x380], R12 ;  /* 0x0003800c1c007388 */ /* 0x0041e80000000c00 */
[----:B------:R-:W-:Y:S06]  /*4b530*/  BAR.SYNC.DEFER_BLOCKING 0x0 ;  /* 0x0000000000007b1d */ /* 0x000fec0000010000 */
[----:B0-----:R-:W2:Y:S04]  /*4b540*/  LDL.LU R14, [R1+0x14b0] ;  /* 0x0014b000010e7983 */ /* 0x001ea80000300800 */
[----:B------:R-:W4:Y:S04]  /*4b550*/  LDL.LU.64 R12, [R1+0x14a8] ;  /* 0x0014a800010c7983 */ /* 0x000f280000300a00 */
[----:B------:R-:W2:Y:S04]  /*4b560*/  LDL.LU R4, [R1+0x1070] ;  /* 0x0010700001047983 */ /* 0x000ea80000300800 */
[----:B------:R-:W4:Y:S04]  /*4b570*/  LDL.LU R28, [R1+0x10] ;  /* 0x00001000011c7983 */ /* 0x000f280000300800 */
[----:B------:R-:W4:Y:S04]  /*4b580*/  LDL.LU R9, [R1+0x1074] ;  /* 0x0010740001097983 */ /* 0x000f280000300800 */
[----:B------:R0:W-:Y:S01]  /*4b590*/  @P4 STG.E.U16 [R22.64], R27 ;  /* 0x0000001b16004986 */ /* 0x0001e2000c101506 */
[----:B---3--:R-:W-:-:S03]  /*4b5a0*/  ISETP.LT.AND P4, PT, R8, c[0x0][0x17c], !P0 ;  /* 0x00005f0008007a0c */ /* 0x008fc60004781270 */
[----:B------:R-:W3:Y:S04]  /*4b5b0*/  LDL.LU R15, [R1+0x120] ;  /* 0x00012000010f7983 */ /* 0x000ee80000300800 */
[----:B------:R-:W3:Y:S01]  /*4b5c0*/  LDL.LU R8, [R1+0x1078] ;  /* 0x0010780001087983 */ /* 0x000ee20000300800 */
[----:B-----5:R-:W-:Y:S02]  /*4b5d0*/  ISETP.LT.AND P3, PT, R21, c[0x0][0x17c], !P0 ;  /* 0x00005f0015007a0c */ /* 0x020fe40004761270 */
[----:B------:R-:W-:-:S04]  /*4b5e0*/  IADD3 R21, R20, c[0x0][0x198], RZ ;  /* 0x0000660014157a10 */ /* 0x000fc80007ffe0ff */
[C---:B------:R-:W-:Y:S02]  /*4b5f0*/  LEA R24, P6, R21.reuse, R0, 0x1 ;  /* 0x0000000015187211 */ /* 0x040fe400078c08ff */
[C---:B------:R-:W-:Y:S02]  /*4b600*/  IADD3 R20, R21.reuse, c[0x0][0x198], RZ ;  /* 0x0000660015147a10 */ /* 0x040fe40007ffe0ff */
[----:B------:R-:W-:Y:S02]  /*4b610*/  LEA.HI.X.SX32 R25, R21, R2, 0x1, P6 ;  /* 0x0000000215197211 */ /* 0x000fe400030f0eff */
[C---:B0-----:R-:W-:Y:S02]  /*4b620*/  LEA R22, P6, R20.reuse, R0, 0x1 ;  /* 0x0000000014167211 */ /* 0x041fe400078c08ff */
[----:B------:R-:W-:Y:S02]  /*4b630*/  IADD3 R21, R20, c[0x0][0x198], RZ ;  /* 0x0000660014157a10 */ /* 0x000fe40007ffe0ff */
[----:B------:R-:W-:-:S02]  /*4b640*/  PRMT R26, R27, 0x7632, R26 ;  /* 0x000076321b1a7816 */ /* 0x000fc4000000001a */
[----:B------:R-:W-:Y:S01]  /*4b650*/  LEA.HI.X.SX32 R23, R20, R2, 0x1, P6 ;  /* 0x0000000214177211 */ /* 0x000fe200030f0eff */
[----:B------:R-:W5:Y:S01]  /*4b660*/  LDL.LU R27, [R1+0x130] ;  /* 0x00013000011b7983 */ /* 0x000f620000300800 */
[----:B------:R-:W-:-:S03]  /*4b670*/  LEA R20, P6, R21, R0, 0x1 ;  /* 0x0000000015147211 */ /* 0x000fc600078c08ff */
[----:B------:R0:W-:Y:S02]  /*4b680*/  @P3 STG.E.U16 [R24.64], R26 ;  /* 0x0000001a18003986 */ /* 0x0001e4000c101506 */
[C---:B0-----:R-:W-:Y:S02]  /*4b690*/  IADD3 R24, R21.reuse, c[0x0][0x198], RZ ;  /* 0x0000660015187a10 */ /* 0x041fe40007ffe0ff */
[----:B------:R-:W-:Y:S02]  /*4b6a0*/  LEA.HI.X.SX32 R21, R21, R2, 0x1, P6 ;  /* 0x0000000215157211 */ /* 0x000fe400030f0eff */
[----:B--2---:R-:W-:Y:S02]  /*4b6b0*/  ISETP.LT.AND P3, PT, R4, c[0x0][0x17c], !P0 ;  /* 0x00005f0004007a0c */ /* 0x004fe40004761270 */
[----:B------:R-:W2:Y:S01]  /*4b6c0*/  LDL.LU R4, [R1+0x107c] ;  /* 0x00107c0001047983 */ /* 0x000ea20000300800 */
[----:B----4-:R-:W-:-:S03]  /*4b6d0*/  PRMT R26, R28, 0x7632, R26 ;  /* 0x000076321c1a7816 */ /* 0x010fc6000000001a */
[----:B------:R0:W-:Y:S01]  /*4b6e0*/  @P5 STG.E.U16 [R22.64], R28 ;  /* 0x0000001c16005986 */ /* 0x0001e2000c101506 */
[----:B------:R-:W-:-:S03]  /*4b6f0*/  ISETP.LT.AND P5, PT, R9, c[0x0][0x17c], !P0 ;  /* 0x00005f0009007a0c */ /* 0x000fc600047a1270 */
[----:B------:R-:W4:Y:S04]  /*4b700*/  LDL.LU R9, [R1+0x1080] ;  /* 0x0010800001097983 */ /* 0x000f280000300800 */
[----:B------:R1:W-:Y:S04]  /*4b710*/  @P2 STG.E.U16 [R20.64], R26 ;  /* 0x0000001a14002986 */ /* 0x0003e8000c101506 */
[----:B0-----:R-:W4:Y:S01]  /*4b720*/  LDL.LU R28, [R1+0x140] ;  /* 0x00014000011c7983 */ /* 0x001f220000300800 */
[----:B---3--:R-:W-:-:S03]  /*4b730*/  ISETP.LT.AND P2, PT, R8, c[0x0][0x17c], !P0 ;  /* 0x00005f0008007a0c */ /* 0x008fc60004741270 */
[----:B------:R-:W3:Y:S01]  /*4b740*/  LDL.LU R8, [R1+0x1084] ;  /* 0x0010840001087983 */ /* 0x000ee20000300800 */
[C---:B------:R-:W-:Y:S02]  /*4b750*/  LEA R22, P6, R24.reuse, R0, 0x1 ;  /* 0x0000000018167211 */ /* 0x040fe400078c08ff */
[C---:B------:R-:W-:Y:S02]  /*4b760*/  IADD3 R25, R24.reuse, c[0x0][0x198], RZ ;  /* 0x0000660018197a10 */ /* 0x040fe40007ffe0ff */
[----:B------:R-:W-:Y:S02]  /*4b770*/  LEA.HI.X.SX32 R23, R24, R2, 0x1, P6 ;  /* 0x0000000218177211 */ /* 0x000fe400030f0eff */
[C---:B-1----:R-:W-:Y:S02]  /*4b780*/  LEA R20, P6, R25.reuse, R0, 0x1 ;  /* 0x0000000019147211 */ /* 0x042fe400078c08ff */
[C---:B------:R-:W-:Y:S01]  /*4b790*/  IADD3 R24, R25.reuse, c[0x0][0x198], RZ ;  /* 0x0000660019187a10 */ /* 0x040fe20007ffe0ff */
[----:B------:R0:W-:Y:S01]  /*4b7a0*/  @P1 STG.E.U16 [R22.64], R15 ;  /* 0x0000000f16001986 */ /* 0x0001e2000c101506 */
[----:B------:R-:W-:-:S02]  /*4b7b0*/  LEA.HI.X.SX32 R21, R25, R2, 0x1, P6 ;  /* 0x0000000219157211 */ /* 0x000fc400030f0eff */
[----:B------:R-:W-:Y:S02]  /*4b7c0*/  PRMT R26, R15, 0x7632, R26 ;  /* 0x000076320f1a7816 */ /* 0x000fe4000000001a */
[----:B0-----:R-:W-:-:S03]  /*4b7d0*/  LEA R22, P6, R24, R0, 0x1 ;  /* 0x0000000018167211 */ /* 0x001fc600078c08ff */
[----:B------:R0:W-:Y:S01]  /*4b7e0*/  @P4 STG.E.U16 [R20.64], R26 ;  /* 0x0000001a14004986 */ /* 0x0001e2000c101506 */
[----:B------:R-:W-:-:S05]  /*4b7f0*/  LEA.HI.X.SX32 R23, R24, R2, 0x1, P6 ;  /* 0x0000000218177211 */ /* 0x000fca00030f0eff */
[----:B-----5:R1:W-:Y:S01]  /*4b800*/  @P3 STG.E.U16 [R22.64], R27 ;  /* 0x0000001b16003986 */ /* 0x0203e2000c101506 */
[----:B--2---:R-:W-:-:S03]  /*4b810*/  ISETP.LT.AND P1, PT, R4, c[0x0][0x17c], !P0 ;  /* 0x00005f0004007a0c */ /* 0x004fc60004721270 */
[----:B------:R-:W2:Y:S04]  /*4b820*/  LDL.LU R4, [R1+0x1088] ;  /* 0x0010880001047983 */ /* 0x000ea80000300800 */
[----:B------:R-:W5:Y:S01]  /*4b830*/  LDL.LU R15, [R1+0x150] ;  /* 0x00015000010f7983 */ /* 0x000f620000300800 */
[----:B----4-:R-:W-:-:S03]  /*4b840*/  ISETP.LT.AND P4, PT, R9, c[0x0][0x17c], !P0 ;  /* 0x00005f0009007a0c */ /* 0x010fc60004781270 */
[----:B------:R-:W4:Y:S01]  /*4b850*/  LDL.LU R9, [R1+0x108c] ;  /* 0x00108c0001097983 */ /* 0x000f220000300800 */
[----:B---3--:R-:W-:-:S03]  /*4b860*/  ISETP.LT.AND P3, PT, R8, c[0x0][0x17c], !P0 ;  /* 0x00005f0008007a0c */ /* 0x008fc60004761270 */
[----:B------:R-:W3:Y:S01]  /*4b870*/  LDL.LU R8, [R1+0x1090] ;  /* 0x0010900001087983 */ /* 0x000ee20000300800 */
[----:B------:R-:W-:-:S04]  /*4b880*/  IADD3 R25, R24, c[0x0][0x198], RZ ;  /* 0x0000660018197a10 */ /* 0x000fc80007ffe0ff */
[C---:B0-----:R-:W-:Y:S02]  /*4b890*/  LEA R20, P6, R25.reuse, R0, 0x1 ;  /* 0x0000000019147211 */ /* 0x041fe400078c08ff */
[C---:B------:R-:W-:Y:S02]  /*4b8a0*/  IADD3 R24, R25.reuse, c[0x0][0x198], RZ ;  /* 0x0000660019187a10 */ /* 0x040fe40007ffe0ff */
[----:B------:R-:W-:Y:S02]  /*4b8b0*/  LEA.HI.X.SX32 R21, R25, R2, 0x1, P6 ;  /* 0x0000000219157211 */ /* 0x000fe400030f0eff */
[----:B------:R-:W-:Y:S02]  /*4b8c0*/  PRMT R26, R27, 0x7632, R26 ;  /* 0x000076321b1a7816 */ /* 0x000fe4000000001a */
[C---:B-1----:R-:W-:Y:S01]  /*4b8d0*/  LEA R22, P6, R24.reuse, R0, 0x1 ;  /* 0x0000000018167211 */ /* 0x042fe200078c08ff */
[----:B------:R-:W5:Y:S01]  /*4b8e0*/  LDL.LU R27, [R1+0x160] ;  /* 0x00016000011b7983 */ /* 0x000f620000300800 */
[----:B------:R-:W-:-:S02]  /*4b8f0*/  IADD3 R25, R24, c[0x0][0x198], RZ ;  /* 0x0000660018197a10 */ /* 0x000fc40007ffe0ff */
[----:B------:R-:W-:Y:S01]  /*4b900*/  LEA.HI.X.SX32 R23, R24, R2, 0x1, P6 ;  /* 0x0000000218177211 */ /* 0x000fe200030f0eff */
[----:B------:R0:W-:Y:S04]  /*4b910*/  @P5 STG.E.U16 [R20.64], R26 ;  /* 0x0000001a14005986 */ /* 0x0001e8000c101506 */
[----:B------:R1:W-:Y:S01]  /*4b920*/  @P2 STG.E.U16 [R22.64], R28 ;  /* 0x0000001c16002986 */ /* 0x0003e2000c101506 */
[C---:B0-----:R-:W-:Y:S02]  /*4b930*/  LEA R20, P6, R25.reuse, R0, 0x1 ;  /* 0x0000000019147211 */ /* 0x041fe400078c08ff */
[----:B------:R-:W-:Y:S02]  /*4b940*/  PRMT R26, R28, 0x7632, R26 ;  /* 0x000076321c1a7816 */ /* 0x000fe4000000001a */
[----:B------:R-:W-:-:S05]  /*4b950*/  LEA.HI.X.SX32 R21, R25, R2, 0x1, P6 ;  /* 0x0000000219157211 */ /* 0x000fca00030f0eff */
[----:B------:R0:W-:Y:S01]  /*4b960*/  @P1 STG.E.U16 [R20.64], R26 ;  /* 0x0000001a14001986 */ /* 0x0001e2000c101506 */
[----:B--2---:R-:W-:-:S03]  /*4b970*/  ISETP.LT.AND P5, PT, R4, c[0x0][0x17c], !P0 ;  /* 0x00005f0004007a0c */ /* 0x004fc600047a1270 */
[----:B------:R-:W2:Y:S01]  /*4b980*/  LDL.LU R4, [R1+0x1094] ;  /* 0x0010940001047983 */ /* 0x000ea20000300800 */
[----:B----4-:R-:W-:-:S03]  /*4b990*/  ISETP.LT.AND P2, PT, R9, c[0x0][0x17c], !P0 ;  /* 0x00005f0009007a0c */ /* 0x010fc60004741270 */
[----:B------:R-:W4:Y:S04]  /*4b9a0*/  LDL.LU R9, [R1+0x1098] ;  /* 0x0010980001097983 */ /* 0x000f280000300800 */
[----:B-1----:R-:W4:Y:S01]  /*4b9b0*/  LDL.LU R28, [R1+0x170] ;  /* 0x00017000011c7983 */ /* 0x002f220000300800 */
[----:B---3--:R-:W-:-:S03]  /*4b9c0*/  ISETP.LT.AND P1, PT, R8, c[0x0][0x17c], !P0 ;  /* 0x00005f0008007a0c */ /* 0x008fc60004721270 */
[----:B------:R-:W3:Y:S01]  /*4b9d0*/  LDL.LU R8, [R1+0x109c] ;  /* 0x00109c0001087983 */ /* 0x000ee20000300800 */
[----:B------:R-:W-:-:S04]  /*4b9e0*/  IADD3 R24, R25, c[0x0][0x198], RZ ;  /* 0x0000660019187a10 */ /* 0x000fc80007ffe0ff */
[C---:B------:R-:W-:Y:S02]  /*4b9f0*/  LEA R22, P6, R24.reuse, R0, 0x1 ;  /* 0x0000000018167211 */ /* 0x040fe400078c08ff */
[C---:B------:R-:W-:Y:S02]  /*4ba00*/  IADD3 R25, R24.reuse, c[0x0][0x198], RZ ;  /* 0x0000660018197a10 */ /* 0x040fe40007ffe0ff */
[----:B------:R-:W-:Y:S02]  /*4ba10*/  LEA.HI.X.SX32 R23, R24, R2, 0x1, P6 ;  /* 0x0000000218177211 */ /* 0x000fe400030f0eff */
[C---:B0-----:R-:W-:Y:S02]  /*4ba20*/  LEA R20, P6, R25.reuse, R0, 0x1 ;  /* 0x0000000019147211 */ /* 0x041fe400078c08ff */
[C---:B------:R-:W-:Y:S01]  /*4ba30*/  IADD3 R24, R25.reuse, c[0x0][0x198], RZ ;  /* 0x0000660019187a10 */ /* 0x040fe20007ffe0ff */
[----:B-----5:R0:W-:Y:S01]  /*4ba40*/  @P4 STG.E.U16 [R22.64], R15 ;  /* 0x0000000f16004986 */ /* 0x0201e2000c101506 */
[----:B------:R-:W-:-:S02]  /*4ba50*/  LEA.HI.X.SX32 R21, R25, R2, 0x1, P6 ;  /* 0x0000000219157211 */ /* 0x000fc400030f0eff */
[----:B------:R-:W-:Y:S02]  /*4ba60*/  PRMT R26, R15, 0x7632, R26 ;  /* 0x000076320f1a7816 */ /* 0x000fe4000000001a */
[----:B0-----:R-:W-:-:S03]  /*4ba70*/  LEA R22, P6, R24, R0, 0x1 ;  /* 0x0000000018167211 */ /* 0x001fc600078c08ff */
[----:B------:R0:W-:Y:S01]  /*4ba80*/  @P3 STG.E.U16 [R20.64], R26 ;  /* 0x0000001a14003986 */ /* 0x0001e2000c101506 */
[----:B------:R-:W-:-:S05]  /*4ba90*/  LEA.HI.X.SX32 R23, R24, R2, 0x1, P6 ;  /* 0x0000000218177211 */ /* 0x000fca00030f0eff */
[----:B------:R1:W-:Y:S01]  /*4baa0*/  @P5 STG.E.U16 [R22.64], R27 ;  /* 0x0000001b16005986 */ /* 0x0003e2000c101506 */
        /* <DEDUP_REMOVED lines=243> */
[----:B0-----:R-:W-:-:S03]  /*4c9e0*/  LEA R20, P6, R25, R0, 0x1 ;  /* 0x0000000019147211 */ /* 0x001fc600078c08ff */
[----:B-----5:R0:W-:Y:S01]  /*4c9f0*/  @P3 STG.E.U16 [R22.64], R15 ;  /* 0x0000000f16003986 */ /* 0x0201e2000c101506 */
[C---:B------:R-:W-:Y:S02]  /*4ca00*/  LEA.HI.X.SX32 R21, R25.reuse, R2, 0x1, P6 ;  /* 0x0000000219157211 */ /* 0x040fe400030f0eff */
[----:B0-----:R-:W-:Y:S02]  /*4ca10*/  IADD3 R23, R25, c[0x0][0x198], RZ ;  /* 0x0000660019177a10 */ /* 0x001fe40007ffe0ff */
[----:B------:R-:W-:Y:S02]  /*4ca20*/  PRMT R25, R15, 0x7632, R25 ;  /* 0x000076320f197816 */ /* 0x000fe40000000019 */
[C---:B------:R-:W-:Y:S02]  /*4ca30*/  LEA R22, P6, R23.reuse, R0, 0x1 ;  /* 0x0000000017167211 */ /* 0x040fe400078c08ff */
[C---:B------:R-:W-:Y:S02]  /*4ca40*/  IADD3 R24, R23.reuse, c[0x0][0x198], RZ ;  /* 0x0000660017187a10 */ /* 0x040fe40007ffe0ff */
[----:B------:R-:W-:Y:S01]  /*4ca50*/  LEA.HI.X.SX32 R23, R23, R2, 0x1, P6 ;  /* 0x0000000217177211 */ /* 0x000fe200030f0eff */
[----:B------:R0:W-:Y:S04]  /*4ca60*/  @P5 STG.E.U16 [R20.64], R25 ;  /* 0x0000001914005986 */ /* 0x0001e8000c101506 */
        /* <DEDUP_REMOVED lines=8> */
[C---:B0-----:R-:W-:Y:S02]  /*4caf0*/  LEA R20, P6, R24.reuse, R0, 0x1 ;  /* 0x0000000018147211 */ /* 0x041fe400078c08ff */
[C---:B------:R-:W-:Y:S02]  /*4cb00*/  IADD3 R26, R24.reuse, c[0x0][0x198], RZ ;  /* 0x00006600181a7a10 */ /* 0x040fe40007ffe0ff */
[----:B------:R-:W-:Y:S02]  /*4cb10*/  PRMT R25, R27, 0x7632, R25 ;  /* 0x000076321b197816 */ /* 0x000fe40000000019 */
[----:B------:R-:W-:Y:S01]  /*4cb20*/  LEA.HI.X.SX32 R21, R24, R2, 0x1, P6 ;  /* 0x0000000218157211 */ /* 0x000fe200030f0eff */
[----:B-1----:R-:W5:Y:S01]  /*4cb30*/  LDL.LU R27, [R1+0x13c] ;  /* 0x00013c00011b7983 */ /* 0x002f620000300800 */
[C---:B------:R-:W-:Y:S02]  /*4cb40*/  LEA R22, P6, R26.reuse, R0, 0x1 ;  /* 0x000000001a167211 */ /* 0x040fe400078c08ff */
[C---:B------:R-:W-:Y:S01]  /*4cb50*/  IADD3 R24, R26.reuse, c[0x0][0x198], RZ ;  /* 0x000066001a187a10 */ /* 0x040fe20007ffe0ff */
[----:B------:R0:W-:Y:S01]  /*4cb60*/  @P1 STG.E.U16 [R20.64], R25 ;  /* 0x0000001914001986 */ /* 0x0001e2000c101506 */
[----:B------:R-:W-:-:S02]  /*4cb70*/  LEA.HI.X.SX32 R23, R26, R2, 0x1, P6 ;  /* 0x000000021a177211 */ /* 0x000fc400030f0eff */
[----:B0-----:R-:W-:Y:S02]  /*4cb80*/  LEA R20, P6, R24, R0, 0x1 ;  /* 0x0000000018147211 */ /* 0x001fe400078c08ff */
[----:B------:R-:W-:Y:S02]  /*4cb90*/  PRMT R25, R28, 0x7632, R25 ;  /* 0x000076321c197816 */ /* 0x000fe40000000019 */
[----:B------:R-:W-:Y:S01]  /*4cba0*/  LEA.HI.X.SX32 R21, R24, R2, 0x1, P6 ;  /* 0x0000000218157211 */ /* 0x000fe200030f0eff */
[----:B------:R0:W-:Y:S04]  /*4cbb0*/  @P4 STG.E.U16 [R22.64], R28 ;  /* 0x0000001c16004986 */ /* 0x0001e8000c101506 */
[----:B------:R1:W-:Y:S01]  /*4cbc0*/  @P3 STG.E.U16 [R20.64], R25 ;  /* 0x0000001914003986 */ /* 0x0003e2000c101506 */
[----:B--2---:R-:W-:-:S03]  /*4cbd0*/  ISETP.LT.AND P1, PT, R4, c[0x0][0x17c], !P0 ;  /* 0x00005f0004007a0c */ /* 0x004fc60004721270 */
[----:B------:R-:W2:Y:S01]  /*4cbe0*/  LDL.LU R4, [R1+0x113c] ;  /* 0x00113c0001047983 */ /* 0x000ea20000300800 */
[----:B----4-:R-:W-:-:S03]  /*4cbf0*/  ISETP.LT.AND P4, PT, R9, c[0x0][0x17c], !P0 ;  /* 0x00005f0009007a0c */ /* 0x010fc60004781270 */
[----:B------:R-:W4:Y:S04]  /*4cc00*/  LDL.LU R9, [R1+0x1140] ;  /* 0x0011400001097983 */ /* 0x000f280000300800 */
[----:B0-----:R-:W4:Y:S01]  /*4cc10*/  LDL.LU R28, [R1+0x14c] ;  /* 0x00014c00011c7983 */ /* 0x001f220000300800 */
[----:B---3--:R-:W-:-:S03]  /*4cc20*/  ISETP.LT.AND P3, PT, R8, c[0x0][0x17c], !P0 ;  /* 0x00005f0008007a0c */ /* 0x008fc60004761270 */
[----:B------:R-:W3:Y:S01]  /*4cc30*/  LDL.LU R8, [R1+0x1144] ;  /* 0x0011440001087983 */ /* 0x000ee20000300800 */
[----:B------:R-:W-:-:S04]  /*4cc40*/  IADD3 R26, R24, c[0x0][0x198], RZ ;  /* 0x00006600181a7a10 */ /* 0x000fc80007ffe0ff */
[C---:B------:R-:W-:Y:S02]  /*4cc50*/  LEA R22, P6, R26.reuse, R0, 0x1 ;  /* 0x000000001a167211 */ /* 0x040fe400078c08ff */
[C---:B------:R-:W-:Y:S02]  /*4cc60*/  IADD3 R24, R26.reuse, c[0x0][0x198], RZ ;  /* 0x000066001a187a10 */ /* 0x040fe40007ffe0ff */
[----:B------:R-:W-:Y:S02]  /*4cc70*/  LEA.HI.X.SX32 R23, R26, R2, 0x1, P6 ;  /* 0x000000021a177211 */ /* 0x000fe400030f0eff */
[C---:B-1----:R-:W-:Y:S02]  /*4cc80*/  LEA R20, P6, R24.reuse, R0, 0x1 ;  /* 0x0000000018147211 */ /* 0x042fe400078c08ff */
        /* <DEDUP_REMOVED lines=110> */
[----:B0-----:R-:W-:Y:S02]  /*4d370*/  LEA R20, P6, R24, R0, 0x1 ;  /* 0x0000000018147211 */ /* 0x001fe400078c08ff */
        /* <DEDUP_REMOVED lines=291> */
[----:B------:R0:W-:Y:S01]  /*4e5b0*/  @P1 STG.E.U16 [R20.64], R26 ;  /* 0x0000001a14001986 */ /* 0x0001e2000c101506 */
[----:B------:R-:W-:-:S03]  /*4e5c0*/  PRMT R25, R28, 0x7632, R25 ;  /* 0x000076321c197816 */ /* 0x000fc60000000019 */
[----:B------:R1:W-:Y:S01]  /*4e5d0*/  @P4 STG.E.U16 [R22.64], R28 ;  /* 0x0000001c16004986 */ /* 0x0003e2000c101506 */
[----:B0-----:R-:W-:-:S04]  /*4e5e0*/  LEA R20, P6, R24, R0, 0x1 ;  /* 0x0000000018147211 */ /* 0x001fc800078c08ff */
        /* <DEDUP_REMOVED lines=14> */
[----:B------:R-:W-:Y:S01]  /*4e6d0*/  IADD3 R26, R24, c[0x0][0x198], RZ ;  /* 0x00006600181a7a10 */ /* 0x000fe20007ffe0ff */
[----:B-----5:R0:W-:Y:S01]  /*4e6e0*/  @P5 STG.E.U16 [R22.64], R15 ;  /* 0x0000000f16005986 */ /* 0x0201e2000c101506 */
[----:B------:R-:W-:-:S02]  /*4e6f0*/  PRMT R25, R15, 0x7632, R25 ;  /* 0x000076320f197816 */ /* 0x000fc40000000019 */
[----:B------:R-:W-:Y:S02]  /*4e700*/  LEA.HI.X.SX32 R21, R24, R2, 0x1, P6 ;  /* 0x0000000218157211 */ /* 0x000fe400030f0eff */
[----:B------:R-:W-:-:S03]  /*4e710*/  IADD3 R24, R26, c[0x0][0x198], RZ ;  /* 0x000066001a187a10 */ /* 0x000fc60007ffe0ff */
[----:B------:R1:W-:Y:S01]  /*4e720*/  @P2 STG.E.U16 [R20.64], R25 ;  /* 0x0000001914002986 */ /* 0x0003e2000c101506 */
[----:B0-----:R-:W-:-:S03]  /*4e730*/  LEA R22, P6, R26, R0, 0x1 ;  /* 0x000000001a167211 */ /* 0x001fc600078c08ff */
[----:B------:R-:W5:Y:S01]  /*4e740*/  LDL.LU R15, [R1+0x14a4] ;  /* 0x0014a400010f7983 */ /* 0x000f620000300800 */
[----:B------:R-:W-:Y:S02]  /*4e750*/  LEA.HI.X.SX32 R23, R26, R2, 0x1, P6 ;  /* 0x000000021a177211 */ /* 0x000fe400030f0eff */
[C---:B-1----:R-:W-:Y:S02]  /*4e760*/  LEA R20, P6, R24.reuse, R0, 0x1 ;  /* 0x0000000018147211 */ /* 0x042fe400078c08ff */
        /* <DEDUP_REMOVED lines=8> */
[----:B0-----:R-:W2:Y:S01]  /*4e7f0*/  LDL.LU R27, [R1+0x14a0] ;  /* 0x0014a000011b7983 */ /* 0x001ea20000300800 */
[----:B---3--:R-:W-:-:S03]  /*4e800*/  ISETP.LT.AND P1, PT, R8, c[0x0][0x17c], !P0 ;  /* 0x00005f0008007a0c */ /* 0x008fc60004721270 */
[----:B------:R-:W3:Y:S04]  /*4e810*/  LDL.LU R8, [R1+0x6c] ;  /* 0x00006c0001087983 */ /* 0x000ee80000300800 */
[----:B-1----:R-:W2:Y:S01]  /*4e820*/  LDL.LU R21, [R1+0x1238] ;  /* 0x0012380001157983 */ /* 0x002ea20000300800 */
[----:B------:R-:W-:-:S04]  /*4e830*/  IADD3 R26, R24, c[0x0][0x198], RZ ;  /* 0x00006600181a7a10 */ /* 0x000fc80007ffe0ff */
[C---:B------:R-:W-:Y:S02]  /*4e840*/  LEA R22, P6, R26.reuse, R0, 0x1 ;  /* 0x000000001a167211 */ /* 0x040fe400078c08ff */
[C---:B------:R-:W-:Y:S02]  /*4e850*/  IADD3 R24, R26.reuse, c[0x0][0x198], RZ ;  /* 0x000066001a187a10 */ /* 0x040fe40007ffe0ff */
[----:B------:R-:W-:Y:S02]  /*4e860*/  LEA.HI.X.SX32 R23, R26, R2, 0x1, P6 ;  /* 0x000000021a177211 */ /* 0x000fe400030f0eff */
[----:B------:R-:W-:Y:S02]  /*4e870*/  LEA R20, P6, R24, R0, 0x1 ;  /* 0x0000000018147211 */ /* 0x000fe400078c08ff */
[----:B------:R-:W-:Y:S01]  /*4e880*/  PRMT R25, R28, 0x7632, R25 ;  /* 0x000076321c197816 */ /* 0x000fe20000000019 */
[----:B------:R0:W-:Y:S04]  /*4e890*/  @P3 STG.E.U16 [R22.64], R28 ;  /* 0x0000001c16003986 */ /* 0x0001e8000c101506 */
[----:B0-----:R-:W3:Y:S01]  /*4e8a0*/  LDL.LU R28, [R1+0x1248] ;  /* 0x00124800011c7983 */ /* 0x001ee20000300800 */
[----:B----4-:R-:W-:-:S03]  /*4e8b0*/  ISETP.LT.AND P3, PT, R9, c[0x0][0x17c], !P0 ;  /* 0x00005f0009007a0c */ /* 0x010fc60004761270 */
[----:B------:R-:W4:Y:S01]  /*4e8c0*/  LDL.LU R9, [R1+0x7c] ;  /* 0x00007c0001097983 */ /* 0x000f220000300800 */
[----:B--2---:R-:W-:Y:S02]  /*4e8d0*/  ISETP.LT.AND P4, PT, R21, c[0x0][0x17c], !P0 ;  /* 0x00005f0015007a0c */ /* 0x004fe40004781270 */
[----:B------:R-:W-:-:S05]  /*4e8e0*/  LEA.HI.X.SX32 R21, R24, R2, 0x1, P6 ;  /* 0x0000000218157211 */ /* 0x000fca00030f0eff */
[----:B------:R0:W-:Y:S04]  /*4e8f0*/  @P5 STG.E.U16 [R20.64], R25 ;  /* 0x0000001914005986 */ /* 0x0001e8000c101506 */
[----:B0-----:R-:W2:Y:S01]  /*4e900*/  LDL.LU R21, [R1+0x1240] ;  /* 0x0012400001157983 */ /* 0x001ea20000300800 */
[----:B------:R-:W-:-:S04]  /*4e910*/  IADD3 R26, R24, c[0x0][0x198], RZ ;  /* 0x00006600181a7a10 */ /* 0x000fc80007ffe0ff */
[C---:B------:R-:W-:Y:S02]  /*4e920*/  LEA R22, P6, R26.reuse, R0, 0x1 ;  /* 0x000000001a167211 */ /* 0x040fe400078c08ff */
[C---:B------:R-:W-:Y:S02]  /*4e930*/  IADD3 R24, R26.reuse, c[0x0][0x198], RZ ;  /* 0x000066001a187a10 */ /* 0x040fe40007ffe0ff */
[----:B------:R-:W-:Y:S02]  /*4e940*/  LEA.HI.X.SX32 R23, R26, R2, 0x1, P6 ;  /* 0x000000021a177211 */ /* 0x000fe400030f0eff */
[C---:B------:R-:W-:Y:S02]  /*4e950*/  LEA R20, P6, R24.reuse, R0, 0x1 ;  /* 0x0000000018147211 */ /* 0x040fe400078c08ff */
[----:B------:R-:W-:Y:S02]  /*4e960*/  IADD3 R26, R24, c[0x0][0x198], RZ ;  /* 0x00006600181a7a10 */ /* 0x000fe40007ffe0ff */
[----:B--2---:R-:W-:-:S02]  /*4e970*/  ISETP.LT.AND P5, PT, R21, c[0x0][0x17c], !P0 ;  /* 0x00005f0015007a0c */ /* 0x004fc400047a1270 */
[----:B------:R-:W-:Y:S02]  /*4e980*/  LEA.HI.X.SX32 R21, R24, R2, 0x1, P6 ;  /* 0x0000000218157211 */ /* 0x000fe400030f0eff */
[----:B------:R-:W2:Y:S01]  /*4e990*/  LDL.LU R24, [R1+0x1244] ;  /* 0x0012440001187983 */ /* 0x000ea20000300800 */
[----:B------:R-:W-:-:S03]  /*4e9a0*/  PRMT R25, R4, 0x7632, R25 ;  /* 0x0000763204197816 */ /* 0x000fc60000000019 */
[----:B------:R0:W-:Y:S04]  /*4e9b0*/  @P2 STG.E.U16 [R22.64], R4 ;  /* 0x0000000416002986 */ /* 0x0001e8000c101506 */
[----:B------:R1:W-:Y:S01]  /*4e9c0*/  @P1 STG.E.U16 [R20.64], R25 ;  /* 0x0000001914001986 */ /* 0x0003e2000c101506 */
[----:B0-----:R-:W-:-:S03]  /*4e9d0*/  LEA R22, P6, R26, R0, 0x1 ;  /* 0x000000001a167211 */ /* 0x001fc600078c08ff */
[----:B------:R-:W4:Y:S01]  /*4e9e0*/  LDL.LU R4, [R1+0x8c] ;  /* 0x00008c0001047983 */ /* 0x000f220000300800 */
[----:B------:R-:W-:Y:S02]  /*4e9f0*/  LEA.HI.X.SX32 R23, R26, R2, 0x1, P6 ;  /* 0x000000021a177211 */ /* 0x000fe400030f0eff */
[----:B---3--:R-:W-:Y:S02]  /*4ea00*/  ISETP.LT.AND P1, PT, R28, c[0x0][0x17c], !P0 ;  /* 0x00005f001c007a0c */ /* 0x008fe40004721270 */
[----:B------:R-:W3:Y:S01]  /*4ea10*/  LDL.LU R28, [R1+0x9c] ;  /* 0x00009c00011c7983 */ /* 0x000ee20000300800 */
[----:B-1----:R-:W-:-:S03]  /*4ea20*/  PRMT R25, R8, 0x7632, R25 ;  /* 0x0000763208197816 */ /* 0x002fc60000000019 */
[----:B------:R0:W-:Y:S01]  /*4ea30*/  @P4 STG.E.U16 [R22.64], R8 ;  /* 0x0000000816004986 */ /* 0x0001e2000c101506 */
[----:B--2---:R-:W-:Y:S02]  /*4ea40*/  ISETP.LT.AND P2, PT, R24, c[0x0][0x17c], !P0 ;  /* 0x00005f0018007a0c */ /* 0x004fe40004741270 */
[----:B------:R-:W-:-:S04]  /*4ea50*/  IADD3 R24, R26, c[0x0][0x198], RZ ;  /* 0x000066001a187a10 */ /* 0x000fc80007ffe0ff */
[C---:B------:R-:W-:Y:S02]  /*4ea60*/  LEA R20, P6, R24.reuse, R0, 0x1 ;  /* 0x0000000018147211 */ /* 0x040fe400078c08ff */
[C---:B------:R-:W-:Y:S02]  /*4ea70*/  IADD3 R26, R24.reuse, c[0x0][0x198], RZ ;  /* 0x00006600181a7a10 */ /* 0x040fe40007ffe0ff */
[----:B------:R-:W-:Y:S02]  /*4ea80*/  LEA.HI.X.SX32 R21, R24, R2, 0x1, P6 ;  /* 0x0000000218157211 */ /* 0x000fe400030f0eff */
[----:B------:R-:W2:Y:S04]  /*4ea90*/  LDL.LU R24, [R1+0x124c] ;  /* 0x00124c0001187983 */ /* 0x000ea80000300800 */
[----:B0-----:R-:W3:Y:S04]  /*4eaa0*/  LDL.LU R8, [R1+0x149c] ;  /* 0x00149c0001087983 */ /* 0x001ee80000300800 */
[----:B------:R0:W-:Y:S04]  /*4eab0*/  @P3 STG.E.U16 [R20.64], R25 ;  /* 0x0000001914003986 */ /* 0x0001e8000c101506 */
[----:B0-----:R-:W3:Y:S01]  /*4eac0*/  LDL.LU R21, [R1+0x1250] ;  /* 0x0012500001157983 */ /* 0x001ee20000300800 */
[----:B------:R-:W-:-:S04]  /*4ead0*/  LEA R22, P6, R26, R0, 0x1 ;  /* 0x000000001a167211 */ /* 0x000fc800078c08ff */
[----:B------:R-:W-:Y:S02]  /*4eae0*/  LEA.HI.X.SX32 R23, R26, R2, 0x1, P6 ;  /* 0x000000021a177211 */ /* 0x000fe400030f0eff */
[----:B----4-:R-:W-:-:S03]  /*4eaf0*/  PRMT R25, R9, 0x7632, R25 ;  /* 0x0000763209197816 */ /* 0x010fc60000000019 */
[----:B------:R0:W-:Y:S01]  /*4eb00*/  @P5 STG.E.U16 [R22.64], R9 ;  /* 0x0000000916005986 */ /* 0x0001e2000c101506 */
[----:B--2---:R-:W-:Y:S02]  /*4eb10*/  ISETP.LT.AND P4, PT, R24, c[0x0][0x17c], !P0 ;  /* 0x00005f0018007a0c */ /* 0x004fe40004781270 */
[----:B------:R-:W-:-:S04]  /*4eb20*/  IADD3 R24, R26, c[0x0][0x198], RZ ;  /* 0x000066001a187a10 */ /* 0x000fc80007ffe0ff */
[C---:B------:R-:W-:Y:S02]  /*4eb30*/  LEA R20, P6, R24.reuse, R0, 0x1 ;  /* 0x0000000018147211 */ /* 0x040fe400078c08ff */
[C---:B------:R-:W-:Y:S02]  /*4eb40*/  IADD3 R26, R24.reuse, c[0x0][0x198], RZ ;  /* 0x00006600181a7a10 */ /* 0x040fe40007ffe0ff */
[----:B---3--:R-:W-:Y:S02]  /*4eb50*/  ISETP.LT.AND P3, PT, R21, c[0x0][0x17c], !P0 ;  /* 0x00005f0015007a0c */ /* 0x008fe40004761270 */
[----:B------:R-:W-:Y:S02]  /*4eb60*/  LEA.HI.X.SX32 R21, R24, R2, 0x1, P6 ;  /* 0x0000000218157211 */ /* 0x000fe400030f0eff */
[----:B------:R-:W2:Y:S04]  /*4eb70*/  LDL.LU R24, [R1+0x1254] ;  /* 0x0012540001187983 */ /* 0x000ea80000300800 */
[----:B0-----:R-:W3:Y:S04]  /*4eb80*/  LDL.LU R9, [R1+0x1498] ;  /* 0x0014980001097983 */ /* 0x001ee80000300800 */
[----:B------:R0:W-:Y:S04]  /*4eb90*/  @P2 STG.E.U16 [R20.64], R25 ;  /* 0x0000001914002986 */ /* 0x0001e8000c101506 */
[----:B0-----:R-:W4:Y:S01]  /*4eba0*/  LDL.LU R21, [R1+0x1258] ;  /* 0x0012580001157983 */ /* 0x001f220000300800 */
[----:B------:R-:W-:-:S04]  /*4ebb0*/  LEA R22, P6, R26, R0, 0x1 ;  /* 0x000000001a167211 */ /* 0x000fc800078c08ff */
[----:B------:R-:W-:Y:S02]  /*4ebc0*/  LEA.HI.X.SX32 R23, R26, R2, 0x1, P6 ;  /* 0x000000021a177211 */ /* 0x000fe400030f0eff */
[----:B------:R-:W-:-:S03]  /*4ebd0*/  PRMT R25, R4, 0x7632, R25 ;  /* 0x0000763204197816 */ /* 0x000fc60000000019 */
[----:B------:R0:W-:Y:S01]  /*4ebe0*/  @P1 STG.E.U16 [R22.64], R4 ;  /* 0x0000000416001986 */ /* 0x0001e2000c101506 */
[----:B--2---:R-:W-:Y:S02]  /*4ebf0*/  ISETP.LT.AND P5, PT, R24, c[0x0][0x17c], !P0 ;  /* 0x00005f0018007a0c */ /* 0x004fe400047a1270 */
[----:B------:R-:W-:-:S04]  /*4ec00*/  IADD3 R24, R26, c[0x0][0x198], RZ ;  /* 0x000066001a187a10 */ /* 0x000fc80007ffe0ff */
[C---:B------:R-:W-:Y:S02]  /*4ec10*/  LEA R20, P6, R24.reuse, R0, 0x1 ;  /* 0x0000000018147211 */ /* 0x040fe400078c08ff */
[C---:B------:R-:W-:Y:S02]  /*4ec20*/  IADD3 R26, R24.reuse, c[0x0][0x198], RZ ;  /* 0x00006600181a7a10 */ /* 0x040fe40007ffe0ff */
[----:B----4-:R-:W-:Y:S02]  /*4ec30*/  ISETP.LT.AND P2, PT, R21, c[0x0][0x17c], !P0 ;  /* 0x00005f0015007a0c */ /* 0x010fe40004741270 */
[----:B------:R-:W-:Y:S02]  /*4ec40*/  LEA.HI.X.SX32 R21, R24, R2, 0x1, P6 ;  /* 0x0000000218157211 */ /* 0x000fe400030f0eff */
[----:B------:R-:W2:Y:S04]  /*4ec50*/  LDL.LU R24, [R1+0x125c] ;  /* 0x00125c0001187983 */ /* 0x000ea80000300800 */
[----:B0-----:R-:W4:Y:S04]  /*4ec60*/  LDL.LU R4, [R1+0x1494] ;  /* 0x0014940001047983 */ /* 0x001f280000300800 */
[----:B------:R0:W-:Y:S04]  /*4ec70*/  @P4 STG.E.U16 [R20.64], R25 ;  /* 0x0000001914004986 */ /* 0x0001e8000c101506 */
[----:B0-----:R-:W3:Y:S01]  /*4ec80*/  LDL.LU R21, [R1+0x1260] ;  /* 0x0012600001157983 */ /* 0x001ee20000300800 */
        /* <DEDUP_REMOVED lines=13> */
[----:B0-----:R-:W3:Y:S04]  /*4ed60*/  LDL.LU R20, [R1+0xa0] ;  /* 0x0000a00001147983 */ /* 0x001ee80000300800 */
[----:B------:R-:W4:Y:S01]  /*4ed70*/  LDL.LU R21, [R1+0x1268] ;  /* 0x0012680001157983 */ /* 0x000f220000300800 */
[----:B------:R-:W-:-:S04]  /*4ed80*/  LEA R22, P6, R26, R0, 0x1 ;  /* 0x000000001a167211 */ /* 0x000fc800078c08ff */
[----:B------:R-:W-:Y:S02]  /*4ed90*/  LEA.HI.X.SX32 R23, R26, R2, 0x1, P6 ;  /* 0x000000021a177211 */ /* 0x000fe400030f0eff */
[----:B--2---:R-:W-:Y:S02]  /*4eda0*/  ISETP.LT.AND P3, PT, R24, c[0x0][0x17c], !P0 ;  /* 0x00005f0018007a0c */ /* 0x004fe40004761270 */
[----:B------:R-:W-:Y:S01]  /*4edb0*/  IADD3 R24, R26, c[0x0][0x198], RZ ;  /* 0x000066001a187a10 */ /* 0x000fe20007ffe0ff */
[----:B---3--:R-:W-:Y:S01]  /*4edc0*/  IMAD.MOV.U32 R25, RZ, RZ, R20 ;  /* 0x000000ffff197224 */ /* 0x008fe200078e0014 */
[----:B----4-:R-:W-:-:S03]  /*4edd0*/  ISETP.LT.AND P5, PT, R21, c[0x0][0x17c], !P0 ;  /* 0x00005f0015007a0c */ /* 0x010fc600047a1270 */
[----:B------:R-:W-:Y:S01]  /*4ede0*/  IMAD.MOV.U32 R21, RZ, RZ, R25 ;  /* 0x000000ffff157224 */ /* 0x000fe200078e0019 */
[C---:B------:R-:W-:Y:S02]  /*4edf0*/  LEA R20, P6, R24.reuse, R0, 0x1 ;  /* 0x0000000018147211 */ /* 0x040fe400078c08ff */
[C---:B------:R-:W-:Y:S02]  /*4ee00*/  IADD3 R25, R24.reuse, c[0x0][0x198], RZ ;  /* 0x0000660018197a10 */ /* 0x040fe40007ffe0ff */
[----:B------:R0:W-:Y:S02]  /*4ee10*/  @P2 STG.E.U16 [R22.64], R21 ;  /* 0x0000001516002986 */ /* 0x0001e4000c101506 */
[----:B0-----:R-:W-:Y:S01]  /*4ee20*/  IMAD.MOV.U32 R23, RZ, RZ, R21 ;  /* 0x000000ffff177224 */ /* 0x001fe200078e0015 */
[----:B------:R-:W-:Y:S02]  /*4ee30*/  LEA.HI.X.SX32 R21, R24, R2, 0x1, P6 ;  /* 0x0000000218157211 */ /* 0x000fe400030f0eff */
[----:B------:R-:W2:Y:S01]  /*4ee40*/  LDL.LU R24, [R1+0x126c] ;  /* 0x00126c0001187983 */ /* 0x000ea20000300800 */
[----:B------:R-:W-:-:S02]  /*4ee50*/  LEA R22, P6, R25, R0, 0x1 ;  /* 0x0000000019167211 */ /* 0x000fc400078c08ff */
[----:B------:R-:W-:Y:S02]  /*4ee60*/  PRMT R26, R23, 0x7632, R26 ;  /* 0x00007632171a7816 */ /* 0x000fe4000000001a */
[----:B------:R-:W-:-:S03]  /*4ee70*/  LEA.HI.X.SX32 R23, R25, R2, 0x1, P6 ;  /* 0x0000000219177211 */ /* 0x000fc600030f0eff */
[----:B------:R0:W-:Y:S01]  /*4ee80*/  @P1 STG.E.U16 [R20.64], R26 ;  /* 0x0000001a14001986 */ /* 0x0001e2000c101506 */
[----:B------:R-:W-:-:S03]  /*4ee90*/  ISETP.LT.AND P1, PT, R28, c[0x0][0x17c], !P0 ;  /* 0x00005f001c007a0c */ /* 0x000fc60004721270 */
[----:B------:R1:W-:Y:S04]  /*4eea0*/  @P4 STG.E.U16 [R22.64], R8 ;  /* 0x0000000816004986 */ /* 0x0003e8000c101506 */
[----:B0-----:R-:W3:Y:S04]  /*4eeb0*/  LDL.LU R26, [R1+0x1278] ;  /* 0x00127800011a7983 */ /* 0x001ee80000300800 */
[----:B------:R-:W4:Y:S01]  /*4eec0*/  LDL.LU R28, [R1+0x127c] ;  /* 0x00127c00011c7983 */ /* 0x000f220000300800 */
[----:B--2---:R-:W-:Y:S02]  /*4eed0*/  ISETP.LT.AND P2, PT, R24, c[0x0][0x17c], !P0 ;  /* 0x00005f0018007a0c */ /* 0x004fe40004741270 */
[----:B------:R-:W-:-:S04]  /*4eee0*/  IADD3 R24, R25, c[0x0][0x198], RZ ;  /* 0x0000660019187a10 */ /* 0x000fc80007ffe0ff */
[C---:B------:R-:W-:Y:S02]  /*4eef0*/  LEA R20, P6, R24.reuse, R0, 0x1 ;  /* 0x0000000018147211 */ /* 0x040fe400078c08ff */
[C---:B------:R-:W-:Y:S02]  /*4ef00*/  IADD3 R25, R24.reuse, c[0x0][0x198], RZ ;  /* 0x0000660018197a10 */ /* 0x040fe40007ffe0ff */
[----:B------:R-:W-:Y:S02]  /*4ef10*/  LEA.HI.X.SX32 R21, R24, R2, 0x1, P6 ;  /* 0x0000000218157211 */ /* 0x000fe400030f0eff */
[----:B------:R-:W-:Y:S02]  /*4ef20*/  PRMT R24, R8, 0x7632, R24 ;  /* 0x0000763208187816 */ /* 0x000fe40000000018 */
[----:B-1----:R-:W2:Y:S01]  /*4ef30*/  LDL.LU R8, [R1+0x1274] ;  /* 0x0012740001087983 */ /* 0x002ea20000300800 */
[----:B------:R-:W-:-:S03]  /*4ef40*/  LEA R22, P6, R25, R0, 0x1 ;  /* 0x0000000019167211 */ /* 0x000fc600078c08ff */
[----:B------:R0:W-:Y:S01]  /*4ef50*/  @P3 STG.E.U16 [R20.64], R24 ;  /* 0x0000001814003986 */ /* 0x0001e2000c101506 */
[----:B------:R-:W-:Y:S02]  /*4ef60*/  LEA.HI.X.SX32 R23, R25, R2, 0x1, P6 ;  /* 0x0000000219177211 */ /* 0x000fe400030f0eff */
[----:B---3--:R-:W-:Y:S02]  /*4ef70*/  ISETP.LT.AND P3, PT, R26, c[0x0][0x17c], !P0 ;  /* 0x00005f001a007a0c */ /* 0x008fe40004761270 */
[----:B------:R-:W3:Y:S04]  /*4ef80*/  LDL.LU R26, [R1+0x1284] ;  /* 0x00128400011a7983 */ /* 0x000ee80000300800 */
[----:B------:R1:W-:Y:S01]  /*4ef90*/  @P5 STG.E.U16 [R22.64], R12 ;  /* 0x0000000c16005986 */ /* 0x0003e2000c101506 */
[----:B----4-:R-:W-:-:S02]  /*4efa0*/  ISETP.LT.AND P5, PT, R28, c[0x0][0x17c], !P0 ;  /* 0x00005f001c007a0c */ /* 0x010fc400047a1270 */
[----:B--2---:R-:W-:Y:S02]  /*4efb0*/  ISETP.LT.AND P4, PT, R8, c[0x0][0x17c], !P0 ;  /* 0x00005f0008007a0c */ /* 0x004fe40004781270 */
[----:B------:R-:W-:Y:S02]  /*4efc0*/  IADD3 R8, R25, c[0x0][0x198], RZ ;  /* 0x0000660019087a10 */ /* 0x000fe40007ffe0ff */
[----:B------:R-:W2:Y:S02]  /*4efd0*/  LDL.LU R25, [R1+0x1288] ;  /* 0x0012880001197983 */ /* 0x000ea40000300800 */
[C---:B0-----:R-:W-:Y:S02]  /*4efe0*/  LEA R20, P6, R8.reuse, R0, 0x1 ;  /* 0x0000000008147211 */ /* 0x041fe400078c08ff */
[C---:B------:R-:W-:Y:S01]  /*4eff0*/  IADD3 R24, R8.reuse, c[0x0][0x198], RZ ;  /* 0x0000660008187a10 */ /* 0x040fe20007ffe0ff */
[----:B------:R-:W4:Y:S01]  /*4f000*/  LDL.LU R28, [R1+0xb0] ;  /* 0x0000b000011c7983 */ /* 0x000f220000300800 */
[----:B------:R-:W-:-:S02]  /*4f010*/  LEA.HI.X.SX32 R21, R8, R2, 0x1, P6 ;  /* 0x0000000208157211 */ /* 0x000fc400030f0eff */
[C---:B-1----:R-:W-:Y:S02]  /*4f020*/  LEA R22, P6, R24.reuse, R0, 0x1 ;  /* 0x0000000018167211 */ /* 0x042fe400078c08ff */
[C---:B------:R-:W-:Y:S02]  /*4f030*/  IADD3 R8, R24.reuse, c[0x0][0x198], RZ ;  /* 0x0000660018087a10 */ /* 0x040fe40007ffe0ff */
[----:B------:R-:W-:Y:S02]  /*4f040*/  LEA.HI.X.SX32 R23, R24, R2, 0x1, P6 ;  /* 0x0000000218177211 */ /* 0x000fe400030f0eff */
[----:B------:R-:W2:Y:S01]  /*4f050*/  LDL.LU R24, [R1+0x1280] ;  /* 0x0012800001187983 */ /* 0x000ea20000300800 */
[----:B------:R-:W-:-:S05]  /*4f060*/  PRMT R12, R12, 0x7632, R12 ;  /* 0x000076320c0c7816 */ /* 0x000fca000000000c */
[----:B------:R0:W-:Y:S04]  /*4f070*/  @P2 STG.E.U16 [R20.64], R12 ;  /* 0x0000000c14002986 */ /* 0x0001e8000c101506 */
[----:B------:R1:W-:Y:S01]  /*4f080*/  @P1 STG.E.U16 [R22.64], R16 ;  /* 0x0000001016001986 */ /* 0x0003e2000c101506 */
[----:B---3--:R-:W-:Y:S02]  /*4f090*/  ISETP.LT.AND P1, PT, R26, c[0x0][0x17c], !P0 ;  /* 0x00005f001a007a0c */ /* 0x008fe40004721270 */
[----:B--2---:R-:W-:Y:S02]  /*4f0a0*/  ISETP.LT.AND P2, PT, R24, c[0x0][0x17c], !P0 ;  /* 0x00005f0018007a0c */ /* 0x004fe40004741270 */
[----:B------:R-:W2:Y:S04]  /*4f0b0*/  LDL.LU R24, [R1+0x128c] ;  /* 0x00128c0001187983 */ /* 0x000ea80000300800 */
[----:B------:R-:W3:Y:S01]  /*4f0c0*/  LDL.LU R26, [R1+0x1290] ;  /* 0x00129000011a7983 */ /* 0x000ee20000300800 */
[----:B0-----:R-:W-:-:S02]  /*4f0d0*/  LEA R20, P6, R8, R0, 0x1 ;  /* 0x0000000008147211 */ /* 0x001fc400078c08ff */
[C---:B------:R-:W-:Y:S02]  /*4f0e0*/  IADD3 R12, R8.reuse, c[0x0][0x198], RZ ;  /* 0x00006600080c7a10 */ /* 0x040fe40007ffe0ff */
[----:B------:R-:W-:Y:S02]  /*4f0f0*/  LEA.HI.X.SX32 R21, R8, R2, 0x1, P6 ;  /* 0x0000000208157211 */ /* 0x000fe400030f0eff */
[----:B-1----:R-:W-:Y:S02]  /*4f100*/  LEA R22, P6, R12, R0, 0x1 ;  /* 0x000000000c167211 */ /* 0x002fe400078c08ff */
[----:B------:R-:W-:Y:S02]  /*4f110*/  PRMT R16, R16, 0x7632, R16 ;  /* 0x0000763210107816 */ /* 0x000fe40000000010 */
[C---:B------:R-:W-:Y:S02]  /*4f120*/  IADD3 R8, R12.reuse, c[0x0][0x198], RZ ;  /* 0x000066000c087a10 */ /* 0x040fe40007ffe0ff */
[----:B------:R-:W-:Y:S01]  /*4f130*/  LEA.HI.X.SX32 R23, R12, R2, 0x1, P6 ;  /* 0x000000020c177211 */ /* 0x000fe200030f0eff */
[----:B------:R0:W-:Y:S01]  /*4f140*/  @P4 STG.E.U16 [R20.64], R16 ;  /* 0x0000001014004986 */ /* 0x0001e2000c101506 */
[----:B------:R-:W-:-:S03]  /*4f150*/  ISETP.LT.AND P4, PT, R25, c[0x0][0x17c], !P0 ;  /* 0x00005f0019007a0c */ /* 0x000fc60004781270 */
[----:B------:R-:W5:Y:S01]  /*4f160*/  LDL.LU R25, [R1+0x1294] ;  /* 0x0012940001197983 */ /* 0x000f620000300800 */
[----:B------:R-:W-:-:S03]  /*4f170*/  IADD3 R12, R8, c[0x0][0x198], RZ ;  /* 0x00006600080c7a10 */ /* 0x000fc60007ffe0ff */
[----:B------:R1:W-:Y:S01]  /*4f180*/  @P3 STG.E.U16 [R22.64], R4 ;  /* 0x0000000416003986 */ /* 0x0003e2000c101506 */
[----:B0-----:R-:W-:-:S04]  /*4f190*/  LEA R20, P6, R8, R0, 0x1 ;  /* 0x0000000008147211 */ /* 0x001fc800078c08ff */
[----:B------:R-:W-:Y:S02]  /*4f1a0*/  LEA.HI.X.SX32 R21, R8, R2, 0x1, P6 ;  /* 0x0000000208157211 */ /* 0x000fe400030f0eff */
[----:B------:R-:W-:-:S05]  /*4f1b0*/  PRMT R8, R4, 0x7632, R8 ;  /* 0x0000763204087816 */ /* 0x000fca0000000008 */
[----:B------:R0:W-:Y:S01]  /*4f1c0*/  @P5 STG.E.U16 [R20.64], R8 ;  /* 0x0000000814005986 */ /* 0x0001e2000c101506 */
[----:B--2---:R-:W-:-:S03]  /*4f1d0*/  ISETP.LT.AND P3, PT, R24, c[0x0][0x17c], !P0 ;  /* 0x00005f0018007a0c */ /* 0x004fc60004761270 */
[----:B------:R-:W2:Y:S01]  /*4f1e0*/  LDL.LU R24, [R1+0x1298] ;  /* 0x0012980001187983 */ /* 0x000ea20000300800 */
[----:B---3--:R-:W-:-:S03]  /*4f1f0*/  ISETP.LT.AND P5, PT, R26, c[0x0][0x17c], !P0 ;  /* 0x00005f001a007a0c */ /* 0x008fc600047a1270 */
[----:B------:R-:W3:Y:S01]  /*4f200*/  LDL.LU R26, [R1+0x129c] ;  /* 0x00129c00011a7983 */ /* 0x000ee20000300800 */
[C---:B-1----:R-:W-:Y:S02]  /*4f210*/  LEA R22, P6, R12.reuse, R0, 0x1 ;  /* 0x000000000c167211 */ /* 0x042fe400078c08ff */
[C---:B------:R-:W-:Y:S02]  /*4f220*/  IADD3 R4, R12.reuse, c[0x0][0x198], RZ ;  /* 0x000066000c047a10 */ /* 0x040fe40007ffe0ff */
[----:B------:R-:W-:Y:S02]  /*4f230*/  LEA.HI.X.SX32 R23, R12, R2, 0x1, P6 ;  /* 0x000000020c177211 */ /* 0x000fe400030f0eff */
[C---:B0-----:R-:W-:Y:S02]  /*4f240*/  LEA R20, P6, R4.reuse, R0, 0x1 ;  /* 0x0000000004147211 */ /* 0x041fe400078c08ff */
[C---:B------:R-:W-:Y:S01]  /*4f250*/  IADD3 R8, R4.reuse, c[0x0][0x198], RZ ;  /* 0x0000660004087a10 */ /* 0x040fe20007ffe0ff */
[----:B----4-:R0:W-:Y:S01]  /*4f260*/  @P2 STG.E.U16 [R22.64], R28 ;  /* 0x0000001c16002986 */ /* 0x0101e2000c101506 */
[----:B------:R-:W-:-:S02]  /*4f270*/  LEA.HI.X.SX32 R21, R4, R2, 0x1, P6 ;  /* 0x0000000204157211 */ /* 0x000fc400030f0eff */
[----:B------:R-:W-:Y:S02]  /*4f280*/  PRMT R12, R28, 0x7632, R12 ;  /* 0x000076321c0c7816 */ /* 0x000fe4000000000c */
[C---:B------:R-:W-:Y:S02]  /*4f290*/  IADD3 R4, R8.reuse, c[0x0][0x198], RZ ;  /* 0x0000660008047a10 */ /* 0x040fe40007ffe0ff */
[----:B-----5:R-:W-:Y:S02]  /*4f2a0*/  ISETP.LT.AND P2, PT, R25, c[0x0][0x17c], !P0 ;  /* 0x00005f0019007a0c */ /* 0x020fe40004741270 */
[C---:B0-----:R-:W-:Y:S01]  /*4f2b0*/  LEA R22, P6, R8.reuse, R0, 0x1 ;  /* 0x0000000008167211 */ /* 0x041fe200078c08ff */
[----:B------:R-:W4:Y:S03]  /*4f2c0*/  LDL.LU R25, [R1+0x12a0] ;  /* 0x0012a00001197983 */ /* 0x000f260000300800 */
[----:B------:R-:W-:Y:S01]  /*4f2d0*/  LEA.HI.X.SX32 R23, R8, R2, 0x1, P6 ;  /* 0x0000000208177211 */ /* 0x000fe200030f0eff */
[----:B------:R-:W-:Y:S01]  /*4f2e0*/  IMAD.MOV.U32 R8, RZ, RZ, R10 ;  /* 0x000000ffff087224 */ /* 0x000fe200078e000a */
[----:B------:R-:W5:Y:S04]  /*4f2f0*/  LDL.LU R28, [R1+0xa4] ;  /* 0x0000a400011c7983 */ /* 0x000f680000300800 */
[----:B------:R0:W-:Y:S04]  /*4f300*/  @P1 STG.E.U16 [R20.64], R12 ;  /* 0x0000000c14001986 */ /* 0x0001e8000c101506 */
[----:B------:R-:W5:Y:S01]  /*4f310*/  LDL.LU R10, [R1+0x1490] ;  /* 0x00149000010a7983 */ /* 0x000f620000300800 */
[----:B0-----:R-:W-:-:S05]  /*4f320*/  IMAD.MOV.U32 R21, RZ, RZ, R8 ;  /* 0x000000ffff157224 */ /* 0x001fca00078e0008 */
[----:B------:R0:W-:Y:S01]  /*4f330*/  @P4 STG.E.U16 [R22.64], R21 ;  /* 0x0000001516004986 */ /* 0x0001e2000c101506 */
[----:B--2---:R-:W-:-:S03]  /*4f340*/  ISETP.LT.AND P1, PT, R24, c[0x0][0x17c], !P0 ;  /* 0x00005f0018007a0c */ /* 0x004fc60004721270 */
[----:B------:R-:W2:Y:S01]  /*4f350*/  LDL.LU R24, [R1+0x12a4] ;  /* 0x0012a40001187983 */ /* 0x000ea20000300800 */
[----:B---3--:R-:W-:-:S03]  /*4f360*/  ISETP.LT.AND P4, PT, R26, c[0x0][0x17c], !P0 ;  /* 0x00005f001a007a0c */ /* 0x008fc60004781270 */
[----:B------:R-:W3:Y:S01]  /*4f370*/  LDL.LU R26, [R1+0x12a8] ;  /* 0x0012a800011a7983 */ /* 0x000ee20000300800 */
[C---:B------:R-:W-:Y:S02]  /*4f380*/  LEA R20, P6, R4.reuse, R0, 0x1 ;  /* 0x0000000004147211 */ /* 0x040fe400078c08ff */
[C---:B------:R-:W-:Y:S01]  /*4f390*/  IADD3 R8, R4.reuse, c[0x0][0x198], RZ ;  /* 0x0000660004087a10 */ /* 0x040fe20007ffe0ff */
[----:B0-----:R-:W-:Y:S01]  /*4f3a0*/  IMAD.MOV.U32 R23, RZ, RZ, R21 ;  /* 0x000000ffff177224 */ /* 0x001fe200078e0015 */
[----:B------:R-:W-:Y:S02]  /*4f3b0*/  LEA.HI.X.SX32 R21, R4, R2, 0x1, P6 ;  /* 0x0000000204157211 */ /* 0x000fe400030f0eff */
[C---:B------:R-:W-:Y:S02]  /*4f3c0*/  LEA R22, P6, R8.reuse, R0, 0x1 ;  /* 0x0000000008167211 */ /* 0x040fe400078c08ff */
[----:B------:R-:W-:Y:S02]  /*4f3d0*/  PRMT R12, R23, 0x7632, R12 ;  /* 0x00007632170c7816 */ /* 0x000fe4000000000c */
[----:B------:R-:W-:-:S02]  /*4f3e0*/  IADD3 R4, R8, c[0x0][0x198], RZ ;  /* 0x0000660008047a10 */ /* 0x000fc40007ffe0ff */
[----:B------:R-:W-:Y:S01]  /*4f3f0*/  LEA.HI.X.SX32 R23, R8, R2, 0x1, P6 ;  /* 0x0000000208177211 */ /* 0x000fe200030f0eff */
[----:B------:R-:W-:Y:S01]  /*4f400*/  IMAD.MOV.U32 R8, RZ, RZ, R5 ;  /* 0x000000ffff087224 */ /* 0x000fe200078e0005 */
[----:B------:R0:W-:Y:S04]  /*4f410*/  @P3 STG.E.U16 [R20.64], R12 ;  /* 0x0000000c14003986 */ /* 0x0001e8000c101506 */
[----:B------:R-:W5:Y:S01]  /*4f420*/  LDL.LU R5, [R1+0x148c] ;  /* 0x00148c0001057983 */ /* 0x000f620000300800 */
[----:B0-----:R-:W-:Y:S01]  /*4f430*/  IMAD.MOV.U32 R21, RZ, RZ, R8 ;  /* 0x000000ffff157224 */ /* 0x001fe200078e0008 */
[----:B------:R-:W-:-:S04]  /*4f440*/  LEA R20, P6, R4, R0, 0x1 ;  /* 0x0000000004147211 */ /* 0x000fc800078c08ff */
[----:B------:R0:W-:Y:S01]  /*4f450*/  @P5 STG.E.U16 [R22.64], R21 ;  /* 0x0000001516005986 */ /* 0x0001e2000c101506 */
[----:B----4-:R-:W-:-:S03]  /*4f460*/  ISETP.LT.AND P3, PT, R25, c[0x0][0x17c], !P0 ;  /* 0x00005f0019007a0c */ /* 0x010fc60004761270 */
[----:B------:R-:W4:Y:S01]  /*4f470*/  LDL.LU R25, [R1+0x12ac] ;  /* 0x0012ac0001197983 */ /* 0x000f220000300800 */
[----:B0-----:R-:W-:Y:S01]  /*4f480*/  IMAD.MOV.U32 R23, RZ, RZ, R21 ;  /* 0x000000ffff177224 */ /* 0x001fe200078e0015 */
[----:B------:R-:W-:-:S04]  /*4f490*/  LEA.HI.X.SX32 R21, R4, R2, 0x1, P6 ;  /* 0x0000000204157211 */ /* 0x000fc800030f0eff */
[----:B------:R-:W-:-:S05]  /*4f4a0*/  PRMT R12, R23, 0x7632, R12 ;  /* 0x00007632170c7816 */ /* 0x000fca000000000c */
[----:B------:R0:W-:Y:S01]  /*4f4b0*/  @P2 STG.E.U16 [R20.64], R12 ;  /* 0x0000000c14002986 */ /* 0x0001e2000c101506 */
[----:B--2---:R-:W-:-:S03]  /*4f4c0*/  ISETP.LT.AND P5, PT, R24, c[0x0][0x17c], !P0 ;  /* 0x00005f0018007a0c */ /* 0x004fc600047a1270 */
[----:B------:R-:W2:Y:S01]  /*4f4d0*/  LDL.LU R24, [R1+0x12b0] ;  /* 0x0012b00001187983 */ /* 0x000ea20000300800 */
[----:B---3--:R-:W-:-:S03]  /*4f4e0*/  ISETP.LT.AND P2, PT, R26, c[0x0][0x17c], !P0 ;  /* 0x00005f001a007a0c */ /* 0x008fc60004741270 */
[----:B------:R-:W3:Y:S01]  /*4f4f0*/  LDL.LU R26, [R1+0x12b4] ;  /* 0x0012b400011a7983 */ /* 0x000ee20000300800 */
[----:B------:R-:W-:-:S04]  /*4f500*/  IADD3 R8, R4, c[0x0][0x198], RZ ;  /* 0x0000660004087a10 */ /* 0x000fc80007ffe0ff */
[C---:B------:R-:W-:Y:S02]  /*4f510*/  LEA R22, P6, R8.reuse, R0, 0x1 ;  /* 0x0000000008167211 */ /* 0x040fe400078c08ff */
[C---:B------:R-:W-:Y:S02]  /*4f520*/  IADD3 R4, R8.reuse, c[0x0][0x198], RZ ;  /* 0x0000660008047a10 */ /* 0x040fe40007ffe0ff */
[----:B------:R-:W-:Y:S02]  /*4f530*/  LEA.HI.X.SX32 R23, R8, R2, 0x1, P6 ;  /* 0x0000000208177211 */ /* 0x000fe400030f0eff */
[C---:B0-----:R-:W-:Y:S02]  /*4f540*/  LEA R20, P6, R4.reuse, R0, 0x1 ;  /* 0x0000000004147211 */ /* 0x041fe400078c08ff */
[C---:B------:R-:W-:Y:S02]  /*4f550*/  IADD3 R8, R4.reuse, c[0x0][0x198], RZ ;  /* 0x0000660004087a10 */ /* 0x040fe40007ffe0ff */
[----:B------:R-:W-:-:S02]  /*4f560*/  LEA.HI.X.SX32 R21, R4, R2, 0x1, P6 ;  /* 0x0000000204157211 */ /* 0x000fc400030f0eff */
[----:B-----5:R-:W-:Y:S01]  /*4f570*/  PRMT R12, R28, 0x7632, R12 ;  /* 0x000076321c0c7816 */ /* 0x020fe2000000000c */
[----:B------:R0:W-:Y:S04]  /*4f580*/  @P1 STG.E.U16 [R22.64], R28 ;  /* 0x0000001c16001986 */ /* 0x0001e8000c101506 */
[----:B------:R-:W-:Y:S01]  /*4f590*/  @P4 STG.E.U16 [R20.64], R12 ;  /* 0x0000000c14004986 */ /* 0x000fe2000c101506 */
[C---:B0-----:R-:W-:Y:S02]  /*4f5a0*/  LEA R22, P6, R8.reuse, R0, 0x1 ;  /* 0x0000000008167211 */ /* 0x041fe400078c08ff */
[----:B----4-:R-:W-:Y:S02]  /*4f5b0*/  ISETP.LT.AND P1, PT, R25, c[0x0][0x17c], !P0 ;  /* 0x00005f0019007a0c */ /* 0x010fe40004721270 */
[----:B------:R-:W4:Y:S01]  /*4f5c0*/  LDL.LU R25, [R1+0x12b8] ;  /* 0x0012b80001197983 */ /* 0x000f220000300800 */
[----:B------:R-:W-:-:S05]  /*4f5d0*/  LEA.HI.X.SX32 R23, R8, R2, 0x1, P6 ;  /* 0x0000000208177211 */ /* 0x000fca00030f0eff */
[----:B------:R0:W-:Y:S01]  /*4f5e0*/  @P3 STG.E.U16 [R22.64], R9 ;  /* 0x0000000916003986 */ /* 0x0001e2000c101506 */
[----:B--2---:R-:W-:-:S03]  /*4f5f0*/  ISETP.LT.AND P4, PT, R24, c[0x0][0x17c], !P0 ;  /* 0x00005f0018007a0c */ /* 0x004fc60004781270 */
[----:B------:R-:W2:Y:S01]  /*4f600*/  LDL.LU R24, [R1+0x12bc] ;  /* 0x0012bc0001187983 */ /* 0x000ea20000300800 */
[----:B---3--:R-:W-:-:S03]  /*4f610*/  ISETP.LT.AND P3, PT, R26, c[0x0][0x17c], !P0 ;  /* 0x00005f001a007a0c */ /* 0x008fc60004761270 */
[----:B------:R-:W3:Y:S04]  /*4f620*/  LDL.LU R26, [R1+0x12c0] ;  /* 0x0012c000011a7983 */ /* 0x000ee80000300800 */
[----:B0-----:R-:W5:Y:S04]  /*4f630*/  LDL.LU R23, [R1+0x12c4] ;  /* 0x0012c40001177983 */ /* 0x001f680000300800 */
[----:B------:R-:W3:Y:S01]  /*4f640*/  LDL.LU R22, [R1+0x12c8] ;  /* 0x0012c80001167983 */ /* 0x000ee20000300800 */
[----:B------:R-:W-:-:S04]  /*4f650*/  IADD3 R4, R8, c[0x0][0x198], RZ ;  /* 0x0000660008047a10 */ /* 0x000fc80007ffe0ff */
[C---:B------:R-:W-:Y:S02]  /*4f660*/  LEA R20, P6, R4.reuse, R0, 0x1 ;  /* 0x0000000004147211 */ /* 0x040fe400078c08ff */
[C---:B------:R-:W-:Y:S02]  /*4f670*/  IADD3 R12, R4.reuse, c[0x0][0x198], RZ ;  /* 0x00006600040c7a10 */ /* 0x040fe40007ffe0ff */
[----:B------:R-:W-:Y:S02]  /*4f680*/  LEA.HI.X.SX32 R21, R4, R2, 0x1, P6 ;  /* 0x0000000204157211 */ /* 0x000fe400030f0eff */
[----:B------:R-:W-:Y:S02]  /*4f690*/  PRMT R16, R9, 0x7632, R16 ;  /* 0x0000763209107816 */ /* 0x000fe40000000010 */
[C---:B------:R-:W-:Y:S02]  /*4f6a0*/  LEA R8, P6, R12.reuse, R0, 0x1 ;  /* 0x000000000c087211 */ /* 0x040fe400078c08ff */
[C---:B------:R-:W-:Y:S01]  /*4f6b0*/  IADD3 R4, R12.reuse, c[0x0][0x198], RZ ;  /* 0x000066000c047a10 */ /* 0x040fe20007ffe0ff */
[----:B------:R0:W-:Y:S01]  /*4f6c0*/  @P5 STG.E.U16 [R20.64], R16 ;  /* 0x0000001014005986 */ /* 0x0001e2000c101506 */
[----:B------:R-:W-:-:S02]  /*4f6d0*/  LEA.HI.X.SX32 R9, R12, R2, 0x1, P6 ;  /* 0x000000020c097211 */ /* 0x000fc400030f0eff */
[----:B------:R-:W-:-:S03]  /*4f6e0*/  IADD3 R12, R4, c[0x0][0x198], RZ ;  /* 0x00006600040c7a10 */ /* 0x000fc60007ffe0ff */
[----:B------:R1:W-:Y:S01]  /*4f6f0*/  @P2 STG.E.U16 [R8.64], R13 ;  /* 0x0000000d08002986 */ /* 0x0003e2000c101506 */
[----:B0-----:R-:W-:-:S04]  /*4f700*/  LEA R20, P6, R4, R0, 0x1 ;  /* 0x0000000004147211 */ /* 0x001fc800078c08ff */
[----:B------:R-:W-:Y:S02]  /*4f710*/  LEA.HI.X.SX32 R21, R4, R2, 0x1, P6 ;  /* 0x0000000204157211 */ /* 0x000fe400030f0eff */
[C---:B-1----:R-:W-:Y:S02]  /*4f720*/  LEA R8, P6, R12.reuse, R0, 0x1 ;  /* 0x000000000c087211 */ /* 0x042fe400078c08ff */
[C---:B------:R-:W-:Y:S02]  /*4f730*/  IADD3 R4, R12.reuse, c[0x0][0x198], RZ ;  /* 0x000066000c047a10 */ /* 0x040fe40007ffe0ff */
[----:B------:R-:W-:Y:S02]  /*4f740*/  PRMT R13, R13, 0x7632, R13 ;  /* 0x000076320d0d7816 */ /* 0x000fe4000000000d */
[----:B------:R-:W-:Y:S02]  /*4f750*/  LEA.HI.X.SX32 R9, R12, R2, 0x1, P6 ;  /* 0x000000020c097211 */ /* 0x000fe400030f0eff */
[----:B----4-:R-:W-:-:S02]  /*4f760*/  ISETP.LT.AND P5, PT, R25, c[0x0][0x17c], !P0 ;  /* 0x00005f0019007a0c */ /* 0x010fc400047a1270 */
[----:B------:R-:W4:Y:S01]  /*4f770*/  LDL.LU R25, [R1+0x12cc] ;  /* 0x0012cc0001197983 */ /* 0x000f220000300800 */
[----:B------:R-:W-:-:S03]  /*4f780*/  LEA R12, P6, R4, R0, 0x1 ;  /* 0x00000000040c7211 */ /* 0x000fc600078c08ff */
[----:B------:R0:W-:Y:S04]  /*4f790*/  @P1 STG.E.U16 [R20.64], R13 ;  /* 0x0000000d14001986 */ /* 0x0001e8000c101506 */
[----:B------:R1:W-:Y:S01]  /*4f7a0*/  @P4 STG.E.U16 [R8.64], R17 ;  /* 0x0000001108004986 */ /* 0x0003e2000c101506 */
[----:B0-----:R-:W-:Y:S02]  /*4f7b0*/  LEA.HI.X.SX32 R13, R4, R2, 0x1, P6 ;  /* 0x00000002040d7211 */ /* 0x001fe400030f0eff */
[----:B-1----:R-:W-:-:S05]  /*4f7c0*/  PRMT R17, R17, 0x7632, R17 ;  /* 0x0000763211117816 */ /* 0x002fca0000000011 */
[----:B------:R0:W-:Y:S01]  /*4f7d0*/  @P3 STG.E.U16 [R12.64], R17 ;  /* 0x000000110c003986 */ /* 0x0001e2000c101506 */
[----:B--2---:R-:W-:-:S03]  /*4f7e0*/  ISETP.LT.AND P2, PT, R24, c[0x0][0x17c], !P0 ;  /* 0x00005f0018007a0c */ /* 0x004fc60004741270 */
[----:B------:R-:W2:Y:S04]  /*4f7f0*/  LDL.LU R24, [R1+0x12d0] ;  /* 0x0012d00001187983 */ /* 0x000ea80000300800 */
[----:B------:R-:W2:Y:S01]  /*4f800*/  LDL.LU R28, [R1+0xb4] ;  /* 0x0000b400011c7983 */ /* 0x000ea20000300800 */
[----:B-----5:R-:W-:-:S03]  /*4f810*/  ISETP.LT.AND P4, PT, R23, c[0x0][0x17c], !P0 ;  /* 0x00005f0017007a0c */ /* 0x020fc60004781270 */
[----:B------:R-:W5:Y:S01]  /*4f820*/  LDL.LU R23, [R1+0x12d4] ;  /* 0x0012d40001177983 */ /* 0x000f620000300800 */
[----:B---3--:R-:W-:-:S03]  /*4f830*/  ISETP.LT.AND P3, PT, R22, c[0x0][0x17c], !P0 ;  /* 0x00005f0016007a0c */ /* 0x008fc60004761270 */
[----:B------:R-:W3:Y:S04]  /*4f840*/  LDL.LU R22, [R1+0x12d8] ;  /* 0x0012d80001167983 */ /* 0x000ee80000300800 */
[----:B------:R-:W3:Y:S01]  /*4f850*/  LDL.LU R21, [R1+0x12dc] ;  /* 0x0012dc0001157983 */ /* 0x000ee20000300800 */
[----:B------:R-:W-:Y:S02]  /*4f860*/  IADD3 R16, R4, c[0x0][0x198], RZ ;  /* 0x0000660004107a10 */ /* 0x000fe40007ffe0ff */
[----:B------:R-:W-:Y:S01]  /*4f870*/  ISETP.LT.AND P1, PT, R26, c[0x0][0x17c], !P0 ;  /* 0x00005f001a007a0c */ /* 0x000fe20004721270 */
[----:B------:R-:W3:Y:S01]  /*4f880*/  LDL.LU R20, [R1+0x12e0] ;  /* 0x0012e00001147983 */ /* 0x000ee20000300800 */
[C---:B------:R-:W-:Y:S02]  /*4f890*/  LEA R8, P6, R16.reuse, R0, 0x1 ;  /* 0x0000000010087211 */ /* 0x040fe400078c08ff */
[----:B------:R-:W-:-:S02]  /*4f8a0*/  IADD3 R4, R16, c[0x0][0x198], RZ ;  /* 0x0000660010047a10 */ /* 0x000fc40007ffe0ff */
[----:B------:R-:W-:Y:S02]  /*4f8b0*/  LEA.HI.X.SX32 R9, R16, R2, 0x1, P6 ;  /* 0x0000000210097211 */ /* 0x000fe400030f0eff */
[C---:B0-----:R-:W-:Y:S02]  /*4f8c0*/  LEA R12, P6, R4.reuse, R0, 0x1 ;  /* 0x00000000040c7211 */ /* 0x041fe400078c08ff */
[C---:B------:R-:W-:Y:S01]  /*4f8d0*/  IADD3 R16, R4.reuse, c[0x0][0x198], RZ ;  /* 0x0000660004107a10 */ /* 0x040fe20007ffe0ff */
[----:B------:R0:W-:Y:S01]  /*4f8e0*/  @P5 STG.E.U16 [R8.64], R5 ;  /* 0x0000000508005986 */ /* 0x0001e2000c101506 */
[----:B------:R-:W-:Y:S02]  /*4f8f0*/  LEA.HI.X.SX32 R13, R4, R2, 0x1, P6 ;  /* 0x00000002040d7211 */ /* 0x000fe400030f0eff */
[----:B------:R-:W-:Y:S02]  /*4f900*/  LEA R4, P6, R16, R0, 0x1 ;  /* 0x0000000010047211 */ /* 0x000fe400078c08ff */
[----:B0-----:R-:W-:-:S02]  /*4f910*/  PRMT R8, R5, 0x7632, R8 ;  /* 0x0000763205087816 */ /* 0x001fc40000000008 */
[C---:B------:R-:W-:Y:S02]  /*4f920*/  IADD3 R9, R16.reuse, c[0x0][0x198], RZ ;  /* 0x0000660010097a10 */ /* 0x040fe40007ffe0ff */
[----:B------:R-:W-:Y:S01]  /*4f930*/  LEA.HI.X.SX32 R5, R16, R2, 0x1, P6 ;  /* 0x0000000210057211 */ /* 0x000fe200030f0eff */
[----:B------:R0:W-:Y:S02]  /*4f940*/  @P2 STG.E.U16 [R12.64], R8 ;  /* 0x000000080c002986 */ /* 0x0001e4000c101506 */
[C---:B0-----:R-:W-:Y:S02]  /*4f950*/  LEA R8, P6, R9.reuse, R0, 0x1 ;  /* 0x0000000009087211 */ /* 0x041fe400078c08ff */
[C---:B------:R-:W-:Y:S02]  /*4f960*/  IADD3 R12, R9.reuse, c[0x0][0x198], RZ ;  /* 0x00006600090c7a10 */ /* 0x040fe40007ffe0ff */
[----:B------:R-:W-:Y:S01]  /*4f970*/  LEA.HI.X.SX32 R9, R9, R2, 0x1, P6 ;  /* 0x0000000209097211 */ /* 0x000fe200030f0eff */
[----:B--2---:R0:W-:Y:S01]  /*4f980*/  @P1 STG.E.U16 [R4.64], R28 ;  /* 0x0000001c04001986 */ /* 0x0041e2000c101506 */
[----:B------:R-:W-:-:S02]  /*4f990*/  PRMT R16, R28, 0x7632, R16 ;  /* 0x000076321c107816 */ /* 0x000fc40000000010 */
[----:B0-----:R-:W-:-:S03]  /*4f9a0*/  LEA R4, P6, R12, R0, 0x1 ;  /* 0x000000000c047211 */ /* 0x001fc600078c08ff */
[----:B------:R0:W-:Y:S01]  /*4f9b0*/  @P4 STG.E.U16 [R8.64], R16 ;  /* 0x0000001008004986 */ /* 0x0001e2000c101506 */
[----:B------:R-:W-:-:S03]  /*4f9c0*/  LEA.HI.X.SX32 R5, R12, R2, 0x1, P6 ;  /* 0x000000020c057211 */ /* 0x000fc600030f0eff */
[----:B------:R-:W2:Y:S01]  /*4f9d0*/  LDL.LU R28, [R1+0xa8] ;  /* 0x0000a800011c7983 */ /* 0x000ea20000300800 */
[----:B---3--:R-:W-:-:S03]  /*4f9e0*/  ISETP.LT.AND P4, PT, R22, c[0x0][0x17c], !P0 ;  /* 0x00005f0016007a0c */ /* 0x008fc60004781270 */
[----:B------:R-:W3:Y:S04]  /*4f9f0*/  LDL.LU R22, [R1+0x12e4] ;  /* 0x0012e40001167983 */ /* 0x000ee80000300800 */
[----:B------:R1:W-:Y:S01]  /*4fa00*/  @P3 STG.E.U16 [R4.64], R11 ;  /* 0x0000000b04003986 */ /* 0x0003e2000c101506 */
[----:B0-----:R-:W-:Y:S02]  /*4fa10*/  PRMT R16, R11, 0x7632, R16 ;  /* 0x000076320b107816 */ /* 0x001fe40000000010 */
[----:B------:R-:W-:Y:S01]  /*4fa20*/  ISETP.LT.AND P3, PT, R21, c[0x0][0x17c], !P0 ;  /* 0x00005f0015007a0c */ /* 0x000fe20004761270 */
[----:B-1----:R-:W2:Y:S04]  /*4fa30*/  LDL.LU R11, [R1+0x1488] ;  /* 0x00148800010b7983 */ /* 0x002ea80000300800 */
[----:B------:R-:W2:Y:S01]  /*4fa40*/  LDL.LU R21, [R1+0x12e8] ;  /* 0x0012e80001157983 */ /* 0x000ea20000300800 */
[----:B----4-:R-:W-:-:S02]  /*4fa50*/  ISETP.LT.AND P5, PT, R25, c[0x0][0x17c], !P0 ;  /* 0x00005f0019007a0c */ /* 0x010fc400047a1270 */
[----:B------:R-:W-:-:S04]  /*4fa60*/  IADD3 R13, R12, c[0x0][0x198], RZ ;  /* 0x000066000c0d7a10 */ /* 0x000fc80007ffe0ff */
[C---:B------:R-:W-:Y:S02]  /*4fa70*/  LEA R8, P6, R13.reuse, R0, 0x1 ;  /* 0x000000000d087211 */ /* 0x040fe400078c08ff */
[C---:B------:R-:W-:Y:S02]  /*4fa80*/  IADD3 R12, R13.reuse, c[0x0][0x198], RZ ;  /* 0x000066000d0c7a10 */ /* 0x040fe40007ffe0ff */
[----:B------:R-:W-:Y:S02]  /*4fa90*/  ISETP.LT.AND P2, PT, R24, c[0x0][0x17c], !P0 ;  /* 0x00005f0018007a0c */ /* 0x000fe40004741270 */
[----:B------:R-:W-:Y:S02]  /*4faa0*/  LEA.HI.X.SX32 R9, R13, R2, 0x1, P6 ;  /* 0x000000020d097211 */ /* 0x000fe400030f0eff */
[----:B------:R-:W-:Y:S02]  /*4fab0*/  LEA R4, P6, R12, R0, 0x1 ;  /* 0x000000000c047211 */ /* 0x000fe400078c08ff */
[----:B-----5:R-:W-:-:S02]  /*4fac0*/  ISETP.LT.AND P1, PT, R23, c[0x0][0x17c], !P0 ;  /* 0x00005f0017007a0c */ /* 0x020fc40004721270 */
[C---:B------:R-:W-:Y:S01]  /*4fad0*/  IADD3 R13, R12.reuse, c[0x0][0x198], RZ ;  /* 0x000066000c0d7a10 */ /* 0x040fe20007ffe0ff */
[----:B------:R0:W-:Y:S01]  /*4fae0*/  @P5 STG.E.U16 [R8.64], R16 ;  /* 0x0000001008005986 */ /* 0x0001e2000c101506 */
[----:B------:R-:W-:Y:S02]  /*4faf0*/  LEA.HI.X.SX32 R5, R12, R2, 0x1, P6 ;  /* 0x000000020c057211 */ /* 0x000fe400030f0eff */
[----:B------:R-:W-:Y:S01]  /*4fb00*/  ISETP.LT.AND P5, PT, R20, c[0x0][0x17c], !P0 ;  /* 0x00005f0014007a0c */ /* 0x000fe200047a1270 */
[----:B------:R-:W4:Y:S01]  /*4fb10*/  LDL.LU R23, [R1+0x12ec] ;  /* 0x0012ec0001177983 */ /* 0x000f220000300800 */
[C---:B0-----:R-:W-:Y:S02]  /*4fb20*/  LEA R8, P6, R13.reuse, R0, 0x1 ;  /* 0x000000000d087211 */ /* 0x041fe400078c08ff */
[----:B------:R-:W-:Y:S02]  /*4fb30*/  PRMT R16, R6, 0x7632, R16 ;  /* 0x0000763206107816 */ /* 0x000fe40000000010 */
[----:B------:R-:W-:Y:S01]  /*4fb40*/  LEA.HI.X.SX32 R9, R13, R2, 0x1, P6 ;  /* 0x000000020d097211 */ /* 0x000fe200030f0eff */
[----:B------:R0:W-:Y:S04]  /*4fb50*/  @P2 STG.E.U16 [R4.64], R6 ;  /* 0x0000000604002986 */ /* 0x0001e8000c101506 */
[----:B------:R1:W-:Y:S04]  /*4fb60*/  @P1 STG.E.U16 [R8.64], R16 ;  /* 0x0000001008001986 */ /* 0x0003e8000c101506 */
[----:B0-----:R-:W5:Y:S04]  /*4fb70*/  LDL.LU R6, [R1+0x1484] ;  /* 0x0014840001067983 */ /* 0x001f680000300800 */
[----:B------:R-:W5:Y:S01]  /*4fb80*/  LDL.LU R20, [R1+0x12f0] ;  /* 0x0012f00001147983 */ /* 0x000f620000300800 */
[----:B---3--:R-:W-:-:S03]  /*4fb90*/  ISETP.LT.AND P2, PT, R22, c[0x0][0x17c], !P0 ;  /* 0x00005f0016007a0c */ /* 0x008fc60004741270 */
[----:B------:R-:W3:Y:S01]  /*4fba0*/  LDL.LU R22, [R1+0x12f8] ;  /* 0x0012f80001167983 */ /* 0x000ee20000300800 */
[----:B--2---:R-:W-:-:S03]  /*4fbb0*/  ISETP.LT.AND P1, PT, R21, c[0x0][0x17c], !P0 ;  /* 0x00005f0015007a0c */ /* 0x004fc60004721270 */
[----:B------:R-:W2:Y:S01]  /*4fbc0*/  LDL.LU R21, [R1+0x12f4] ;  /* 0x0012f40001157983 */ /* 0x000ea20000300800 */
[----:B------:R-:W-:Y:S02]  /*4fbd0*/  IADD3 R12, R13, c[0x0][0x198], RZ ;  /* 0x000066000d0c7a10 */ /* 0x000fe40007ffe0ff */
[----:B-1----:R-:W-:Y:S01]  /*4fbe0*/  PRMT R16, R28, 0x7632, R16 ;  /* 0x000076321c107816 */ /* 0x002fe20000000010 */
[----:B------:R-:W2:Y:S01]  /*4fbf0*/  LDL.LU R24, [R1+0x1300] ;  /* 0x0013000001187983 */ /* 0x000ea20000300800 */
[C---:B------:R-:W-:Y:S02]  /*4fc00*/  LEA R4, P6, R12.reuse, R0, 0x1 ;  /* 0x000000000c047211 */ /* 0x040fe400078c08ff */
[C---:B------:R-:W-:Y:S02]  /*4fc10*/  IADD3 R13, R12.reuse, c[0x0][0x198], RZ ;  /* 0x000066000c0d7a10 */ /* 0x040fe40007ffe0ff */
[----:B------:R-:W-:Y:S02]  /*4fc20*/  LEA.HI.X.SX32 R5, R12, R2, 0x1, P6 ;  /* 0x000000020c057211 */ /* 0x000fe400030f0eff */
[----:B------:R-:W-:-:S02]  /*4fc30*/  LEA R8, P6, R13, R0, 0x1 ;  /* 0x000000000d087211 */ /* 0x000fc400078c08ff */
[C---:B------:R-:W-:Y:S01]  /*4fc40*/  IADD3 R12, R13.reuse, c[0x0][0x198], RZ ;  /* 0x000066000d0c7a10 */ /* 0x040fe20007ffe0ff */
[----:B------:R0:W-:Y:S01]  /*4fc50*/  @P4 STG.E.U16 [R4.64], R28 ;  /* 0x0000001c04004986 */ /* 0x0001e2000c101506 */
[----:B------:R-:W-:Y:S02]  /*4fc60*/  LEA.HI.X.SX32 R9, R13, R2, 0x1, P6 ;  /* 0x000000020d097211 */ /* 0x000fe400030f0eff */
[----:B------:R-:W-:-:S03]  /*4fc70*/  IADD3 R13, R12, c[0x0][0x198], RZ ;  /* 0x000066000c0d7a10 */ /* 0x000fc60007ffe0ff */
[----:B------:R1:W-:Y:S01]  /*4fc80*/  @P3 STG.E.U16 [R8.64], R16 ;  /* 0x0000001008003986 */ /* 0x0003e2000c101506 */
[----:B0-----:R-:W-:-:S04]  /*4fc90*/  LEA R4, P6, R12, R0, 0x1 ;  /* 0x000000000c047211 */ /* 0x001fc800078c08ff */
[----:B------:R-:W-:Y:S02]  /*4fca0*/  LEA.HI.X.SX32 R5, R12, R2, 0x1, P6 ;  /* 0x000000020c057211 */ /* 0x000fe400030f0eff */
[C---:B-1----:R-:W-:Y:S02]  /*4fcb0*/  LEA R8, P6, R13.reuse, R0, 0x1 ;  /* 0x000000000d087211 */ /* 0x042fe400078c08ff */
[C---:B------:R-:W-:Y:S02]  /*4fcc0*/  IADD3 R12, R13.reuse, c[0x0][0x198], RZ ;  /* 0x000066000d0c7a10 */ /* 0x040fe40007ffe0ff */
[----:B------:R-:W-:Y:S02]  /*4fcd0*/  LEA.HI.X.SX32 R9, R13, R2, 0x1, P6 ;  /* 0x000000020d097211 */ /* 0x000fe400030f0eff */
[----:B------:R-:W-:Y:S01]  /*4fce0*/  PRMT R13, R10, 0x7632, R13 ;  /* 0x000076320a0d7816 */ /* 0x000fe2000000000d */
[----:B------:R0:W-:Y:S01]  /*4fcf0*/  @P5 STG.E.U16 [R4.64], R10 ;  /* 0x0000000a04005986 */ /* 0x0001e2000c101506 */
[----:B----4-:R-:W-:-:S03]  /*4fd00*/  ISETP.LT.AND P4, PT, R23, c[0x0][0x17c], !P0 ;  /* 0x00005f0017007a0c */ /* 0x010fc60004781270 */
[----:B------:R1:W-:Y:S01]  /*4fd10*/  @P2 STG.E.U16 [R8.64], R13 ;  /* 0x0000000d08002986 */ /* 0x0003e2000c101506 */
[----:B-----5:R-:W-:-:S03]  /*4fd20*/  ISETP.LT.AND P3, PT, R20, c[0x0][0x17c], !P0 ;  /* 0x00005f0014007a0c */ /* 0x020fc60004761270 */
[----:B------:R-:W4:Y:S04]  /*4fd30*/  LDL.LU R20, [R1+0x12fc] ;  /* 0x0012fc0001147983 */ /* 0x000f280000300800 */
[----:B------:R-:W5:Y:S01]  /*4fd40*/  LDL.LU R23, [R1+0x1308] ;  /* 0x0013080001177983 */ /* 0x000f620000300800 */
[----:B---3--:R-:W-:-:S03]  /*4fd50*/  ISETP.LT.AND P5, PT, R22, c[0x0][0x17c], !P0 ;  /* 0x00005f0016007a0c */ /* 0x008fc600047a1270 */
[----:B------:R-:W3:Y:S01]  /*4fd60*/  LDL.LU R22, [R1+0x1304] ;  /* 0x0013040001167983 */ /* 0x000ee20000300800 */
[----:B--2---:R-:W-:-:S03]  /*4fd70*/  ISETP.LT.AND P2, PT, R21, c[0x0][0x17c], !P0 ;  /* 0x00005f0015007a0c */ /* 0x004fc60004741270 */
[----:B------:R-:W2:Y:S04]  /*4fd80*/  LDL.LU R21, [R1+0x1310] ;  /* 0x0013100001157983 */ /* 0x000ea80000300800 */
[----:B------:R-:W2:Y:S01]  /*4fd90*/  LDL.LU R16, [R1+0x130c] ;  /* 0x00130c0001107983 */ /* 0x000ea20000300800 */
[C---:B0-----:R-:W-:Y:S02]  /*4fda0*/  LEA R4, P6, R12.reuse, R0, 0x1 ;  /* 0x000000000c047211 */ /* 0x041fe400078c08ff */
[C---:B------:R-:W-:Y:S01]  /*4fdb0*/  IADD3 R10, R12.reuse, c[0x0][0x198], RZ ;  /* 0x000066000c0a7a10 */ /* 0x040fe20007ffe0ff */
[----:B------:R-:W3:Y:S01]  /*4fdc0*/  LDL.LU R28, [R1+0xb8] ;  /* 0x0000b800011c7983 */ /* 0x000ee20000300800 */
[----:B------:R-:W-:Y:S02]  /*4fdd0*/  LEA.HI.X.SX32 R5, R12, R2, 0x1, P6 ;  /* 0x000000020c057211 */ /* 0x000fe400030f0eff */
[----:B-1----:R-:W-:-:S02]  /*4fde0*/  LEA R8, P6, R10, R0, 0x1 ;  /* 0x000000000a087211 */ /* 0x002fc400078c08ff */
[C---:B------:R-:W-:Y:S01]  /*4fdf0*/  IADD3 R12, R10.reuse, c[0x0][0x198], RZ ;  /* 0x000066000a0c7a10 */ /* 0x040fe20007ffe0ff */
[----:B------:R0:W-:Y:S01]  /*4fe00*/  @P1 STG.E.U16 [R4.64], R14 ;  /* 0x0000000e04001986 */ /* 0x0001e2000c101506 */
[----:B------:R-:W-:Y:S02]  /*4fe10*/  LEA.HI.X.SX32 R9, R10, R2, 0x1, P6 ;  /* 0x000000020a097211 */ /* 0x000fe400030f0eff */
[----:B------:R-:W-:Y:S02]  /*4fe20*/  IADD3 R10, R12, c[0x0][0x198], RZ ;  /* 0x000066000c0a7a10 */ /* 0x000fe40007ffe0ff */
[----:B0-----:R-:W-:Y:S02]  /*4fe30*/  PRMT R14, R14, 0x7632, R14 ;  /* 0x000076320e0e7816 */ /* 0x001fe4000000000e */
[----:B------:R-:W-:-:S03]  /*4fe40*/  LEA R4, P6, R12, R0, 0x1 ;  /* 0x000000000c047211 */ /* 0x000fc600078c08ff */
[----:B------:R0:W-:Y:S01]  /*4fe50*/  @P4 STG.E.U16 [R8.64], R14 ;  /* 0x0000000e08004986 */ /* 0x0001e2000c101506 */
[----:B------:R-:W-:Y:S02]  /*4fe60*/  LEA.HI.X.SX32 R5, R12, R2, 0x1, P6 ;  /* 0x000000020c057211 */ /* 0x000fe400030f0eff */
[----:B------:R-:W-:-:S03]  /*4fe70*/  IADD3 R12, R10, c[0x0][0x198], RZ ;  /* 0x000066000a0c7a10 */ /* 0x000fc60007ffe0ff */
[----:B------:R1:W-:Y:S01]  /*4fe80*/  @P3 STG.E.U16 [R4.64], R18 ;  /* 0x0000001204003986 */ /* 0x0003e2000c101506 */
[----:B0-----:R-:W-:-:S03]  /*4fe90*/  LEA R8, P6, R10, R0, 0x1 ;  /* 0x000000000a087211 */ /* 0x001fc600078c08ff */
[----:B------:R-:W3:Y:S01]  /*4fea0*/  LDL.LU R14, [R1+0x1318] ;  /* 0x00131800010e7983 */ /* 0x000ee20000300800 */
[----:B------:R-:W-:Y:S02]  /*4feb0*/  LEA.HI.X.SX32 R9, R10, R2, 0x1, P6 ;  /* 0x000000020a097211 */ /* 0x000fe400030f0eff */
[----:B-1----:R-:W-:Y:S02]  /*4fec0*/  PRMT R18, R18, 0x7632, R18 ;  /* 0x0000763212127816 */ /* 0x002fe40000000012 */
[C---:B------:R-:W-:Y:S02]  /*4fed0*/  LEA R4, P6, R12.reuse, R0, 0x1 ;  /* 0x000000000c047211 */ /* 0x040fe400078c08ff */
[----:B------:R-:W-:Y:S02]  /*4fee0*/  IADD3 R10, R12, c[0x0][0x198], RZ ;  /* 0x000066000c0a7a10 */ /* 0x000fe40007ffe0ff */
[----:B------:R-:W-:Y:S01]  /*4fef0*/  ISETP.LT.AND P1, PT, R24, c[0x0][0x17c], !P0 ;  /* 0x00005f0018007a0c */ /* 0x000fe20004721270 */
[----:B------:R0:W-:Y:S01]  /*4ff00*/  @P5 STG.E.U16 [R8.64], R18 ;  /* 0x0000001208005986 */ /* 0x0001e2000c101506 */
[----:B------:R-:W-:-:S02]  /*4ff10*/  LEA.HI.X.SX32 R5, R12, R2, 0x1, P6 ;  /* 0x000000020c057211 */ /* 0x000fc400030f0eff */
[C---:B------:R-:W-:Y:S02]  /*4ff20*/  IADD3 R12, R10.reuse, c[0x0][0x198], RZ ;  /* 0x000066000a0c7a10 */ /* 0x040fe40007ffe0ff */
[----:B0-----:R-:W-:-:S04]  /*4ff30*/  LEA R8, P6, R10, R0, 0x1 ;  /* 0x000000000a087211 */ /* 0x001fc800078c08ff */
[----:B------:R-:W-:Y:S02]  /*4ff40*/  LEA.HI.X.SX32 R9, R10, R2, 0x1, P6 ;  /* 0x000000020a097211 */ /* 0x000fe400030f0eff */
[----:B------:R-:W-:Y:S01]  /*4ff50*/  PRMT R10, R6, 0x7632, R10 ;  /* 0x00007632060a7816 */ /* 0x000fe2000000000a */
[----:B------:R0:W-:Y:S01]  /*4ff60*/  @P2 STG.E.U16 [R4.64], R6 ;  /* 0x0000000604002986 */ /* 0x0001e2000c101506 */
[----:B----4-:R-:W-:-:S03]  /*4ff70*/  ISETP.LT.AND P4, PT, R20, c[0x0][0x17c], !P0 ;  /* 0x00005f0014007a0c */ /* 0x010fc60004781270 */
[----:B------:R-:W4:Y:S04]  /*4ff80*/  LDL.LU R20, [R1+0x1314] ;  /* 0x0013140001147983 */ /* 0x000f280000300800 */
[----:B------:R1:W-:Y:S04]  /*4ff90*/  @P1 STG.E.U16 [R8.64], R10 ;  /* 0x0000000a08001986 */ /* 0x0003e8000c101506 */
[----:B------:R-:W4:Y:S01]  /*4ffa0*/  LDL.LU R18, [R1+0x1320] ;  /* 0x0013200001127983 */ /* 0x000f220000300800 */
[----:B--2---:R-:W-:-:S03]  /*4ffb0*/  ISETP.LT.AND P1, PT, R16, c[0x0][0x17c], !P0 ;  /* 0x00005f0010007a0c */ /* 0x004fc60004721270 */
[----:B------:R-:W2:Y:S01]  /*4ffc0*/  LDL.LU R16, [R1+0x131c] ;  /* 0x00131c0001107983 */ /* 0x000ea20000300800 */
[C---:B0-----:R-:W-:Y:S02]  /*4ffd0*/  LEA R4, P6, R12.reuse, R0, 0x1 ;  /* 0x000000000c047211 */ /* 0x041fe400078c08ff */
[----:B-----5:R-:W-:Y:S02]  /*4ffe0*/  ISETP.LT.AND P3, PT, R23, c[0x0][0x17c], !P0 ;  /* 0x00005f0017007a0c */ /* 0x020fe40004761270 */
[C---:B------:R-:W-:Y:S02]  /*4fff0*/  IADD3 R6, R12.reuse, c[0x0][0x198], RZ ;  /* 0x000066000c067a10 */ /* 0x040fe40007ffe0ff */
[----:B------:R-:W-:Y:S02]  /*50000*/  LEA.HI.X.SX32 R5, R12, R2, 0x1, P6 ;  /* 0x000000020c057211 */ /* 0x000fe400030f0eff */
[C---:B-1----:R-:W-:Y:S02]  /*50010*/  LEA R8, P6, R6.reuse, R0, 0x1 ;  /* 0x0000000006087211 */ /* 0x042fe400078c08ff */
[----:B------:R-:W-:Y:S01]  /*50020*/  IADD3 R10, R6, c[0x0][0x198], RZ ;  /* 0x00006600060a7a10 */ /* 0x000fe20007ffe0ff */
[----:B---3--:R0:W-:Y:S01]  /*50030*/  @P4 STG.E.U16 [R4.64], R28 ;  /* 0x0000001c04004986 */ /* 0x0081e2000c101506 */
[----:B------:R-:W-:-:S02]  /*50040*/  ISETP.LT.AND P5, PT, R22, c[0x0][0x17c], !P0 ;  /* 0x00005f0016007a0c */ /* 0x000fc400047a1270 */
[----:B------:R-:W-:Y:S02]  /*50050*/  LEA.HI.X.SX32 R9, R6, R2, 0x1, P6 ;  /* 0x0000000206097211 */ /* 0x000fe400030f0eff */
[----:B------:R-:W-:Y:S02]  /*50060*/  PRMT R12, R28, 0x7632, R12 ;  /* 0x000076321c0c7816 */ /* 0x000fe4000000000c */
[----:B------:R-:W-:Y:S02]  /*50070*/  ISETP.LT.AND P2, PT, R21, c[0x0][0x17c], !P0 ;  /* 0x00005f0015007a0c */ /* 0x000fe40004741270 */
[C---:B------:R-:W-:Y:S02]  /*50080*/  IADD3 R6, R10.reuse, c[0x0][0x198], RZ ;  /* 0x000066000a067a10 */ /* 0x040fe40007ffe0ff */
[C---:B0-----:R-:W-:Y:S01]  /*50090*/  LEA R4, P6, R10.reuse, R0, 0x1 ;  /* 0x000000000a047211 */ /* 0x041fe200078c08ff */
[----:B------:R0:W-:Y:S03]  /*500a0*/  @P3 STG.E.U16 [R8.64], R12 ;  /* 0x0000000c08003986 */ /* 0x0001e6000c101506 */
[----:B------:R-:W-:-:S02]  /*500b0*/  LEA.HI.X.SX32 R5, R10, R2, 0x1, P6 ;  /* 0x000000020a057211 */ /* 0x000fc400030f0eff */
[----:B------:R-:W-:Y:S02]  /*500c0*/  ISETP.LT.AND P4, PT, R14, c[0x0][0x17c], !P0 ;  /* 0x00005f000e007a0c */ /* 0x000fe40004781270 */
[----:B------:R-:W3:Y:S01]  /*500d0*/  LDL.LU R14, [R1+0x1324] ;  /* 0x00132400010e7983 */ /* 0x000ee20000300800 */
[----:B0-----:R-:W-:-:S03]  /*500e0*/  LEA R8, P6, R6, R0, 0x1 ;  /* 0x0000000006087211 */ /* 0x001fc600078c08ff */
[----:B------:R-:W5:Y:S01]  /*500f0*/  LDL.LU R28, [R1+0xac] ;  /* 0x0000ac00011c7983 */ /* 0x000f620000300800 */
[----:B------:R-:W-:Y:S02]  /*50100*/  LEA.HI.X.SX32 R9, R6, R2, 0x1, P6 ;  /* 0x0000000206097211 */ /* 0x000fe400030f0eff */
[----:B------:R-:W-:Y:S01]  /*50110*/  PRMT R12, R7, 0x7632, R12 ;  /* 0x00007632070c7816 */ /* 0x000fe2000000000c */
[----:B------:R-:W5:Y:S04]  /*50120*/  LDL.LU R21, [R1+0x1328] ;  /* 0x0013280001157983 */ /* 0x000f680000300800 */
[----:B------:R0:W-:Y:S04]  /*50130*/  @P5 STG.E.U16 [R4.64], R7 ;  /* 0x0000000704005986 */ /* 0x0001e8000c101506 */
[----:B------:R1:W-:Y:S04]  /*50140*/  @P2 STG.E.U16 [R8.64], R12 ;  /* 0x0000000c08002986 */ /* 0x0003e8000c101506 */
[----:B0-----:R-:W5:Y:S01]  /*50150*/  LDL.LU R7, [R1+0x1480] ;  /* 0x0014800001077983 */ /* 0x001f620000300800 */
[----:B----4-:R-:W-:-:S03]  /*50160*/  ISETP.LT.AND P3, PT, R20, c[0x0][0x17c], !P0 ;  /* 0x00005f0014007a0c */ /* 0x010fc60004761270 */
[----:B------:R-:W4:Y:S01]  /*50170*/  LDL.LU R20, [R1+0x132c] ;  /* 0x00132c0001147983 */ /* 0x000f220000300800 */
[----:B------:R-:W-:-:S03]  /*50180*/  ISETP.LT.AND P5, PT, R18, c[0x0][0x17c], !P0 ;  /* 0x00005f0012007a0c */ /* 0x000fc600047a1270 */
[----:B------:R-:W4:Y:S01]  /*50190*/  LDL.LU R18, [R1+0x1330] ;  /* 0x0013300001127983 */ /* 0x000f220000300800 */
[----:B--2---:R-:W-:-:S03]  /*501a0*/  ISETP.LT.AND P2, PT, R16, c[0x0][0x17c], !P0 ;  /* 0x00005f0010007a0c */ /* 0x004fc60004741270 */
[----:B------:R-:W2:Y:S01]  /*501b0*/  LDL.LU R16, [R1+0x1334] ;  /* 0x0013340001107983 */ /* 0x000ea20000300800 */
[----:B------:R-:W-:-:S04]  /*501c0*/  IADD3 R10, R6, c[0x0][0x198], RZ ;  /* 0x00006600060a7a10 */ /* 0x000fc80007ffe0ff */
[C---:B------:R-:W-:Y:S02]  /*501d0*/  LEA R4, P6, R10.reuse, R0, 0x1 ;  /* 0x000000000a047211 */ /* 0x040fe400078c08ff */
[C---:B------:R-:W-:Y:S02]  /*501e0*/  IADD3 R6, R10.reuse, c[0x0][0x198], RZ ;  /* 0x000066000a067a10 */ /* 0x040fe40007ffe0ff */
[----:B------:R-:W-:Y:S02]  /*501f0*/  LEA.HI.X.SX32 R5, R10, R2, 0x1, P6 ;  /* 0x000000020a057211 */ /* 0x000fe400030f0eff */
[----:B-1----:R-:W-:-:S03]  /*50200*/  LEA R8, P6, R6, R0, 0x1 ;  /* 0x0000000006087211 */ /* 0x002fc600078c08ff */
[----:B------:R0:W-:Y:S01]  /*50210*/  @P1 STG.E.U16 [R4.64], R3 ;  /* 0x0000000304001986 */ /* 0x0001e2000c101506 */
[C---:B------:R-:W-:Y:S02]  /*50220*/  LEA.HI.X.SX32 R9, R6.reuse, R2, 0x1, P6 ;  /* 0x0000000206097211 */ /* 0x040fe400030f0eff */
[----:B------:R-:W-:Y:S02]  /*50230*/  PRMT R10, R3, 0x7632, R10 ;  /* 0x00007632030a7816 */ /* 0x000fe4000000000a */
[----:B0-----:R-:W-:Y:S01]  /*50240*/  IADD3 R5, R6, c[0x0][0x198], RZ ;  /* 0x0000660006057a10 */ /* 0x001fe20007ffe0ff */
[----:B------:R-:W2:Y:S03]  /*50250*/  LDL.LU R3, [R1+0x147c] ;  /* 0x00147c0001037983 */ /* 0x000ea60000300800 */
[C---:B------:R-:W-:Y:S02]  /*50260*/  LEA R4, P6, R5.reuse, R0, 0x1 ;  /* 0x0000000005047211 */ /* 0x040fe400078c08ff */
[C---:B------:R-:W-:Y:S01]  /*50270*/  IADD3 R6, R5.reuse, c[0x0][0x198], RZ ;  /* 0x0000660005067a10 */ /* 0x040fe20007ffe0ff */
[----:B------:R0:W-:Y:S01]  /*50280*/  @P4 STG.E.U16 [R8.64], R10 ;  /* 0x0000000a08004986 */ /* 0x0001e2000c101506 */
[----:B------:R-:W-:-:S02]  /*50290*/  LEA.HI.X.SX32 R5, R5, R2, 0x1, P6 ;  /* 0x0000000205057211 */ /* 0x000fc400030f0eff */
[----:B---3--:R-:W-:Y:S02]  /*502a0*/  ISETP.LT.AND P1, PT, R14, c[0x0][0x17c], !P0 ;  /* 0x00005f000e007a0c */ /* 0x008fe40004721270 */
[----:B------:R-:W3:Y:S01]  /*502b0*/  LDL.LU R14, [R1+0x1338] ;  /* 0x00133800010e7983 */ /* 0x000ee20000300800 */
[C---:B------:R-:W-:Y:S02]  /*502c0*/  IADD3 R12, R6.reuse, c[0x0][0x198], RZ ;  /* 0x00006600060c7a10 */ /* 0x040fe40007ffe0ff */
[C---:B0-----:R-:W-:Y:S01]  /*502d0*/  LEA R8, P6, R6.reuse, R0, 0x1 ;  /* 0x0000000006087211 */ /* 0x041fe200078c08ff */
[----:B-----5:R0:W-:Y:S03]  /*502e0*/  @P3 STG.E.U16 [R4.64], R28 ;  /* 0x0000001c04003986 */ /* 0x0201e6000c101506 */
[----:B------:R-:W-:Y:S02]  /*502f0*/  LEA.HI.X.SX32 R9, R6, R2, 0x1, P6 ;  /* 0x0000000206097211 */ /* 0x000fe400030f0eff */
[----:B------:R-:W-:-:S02]  /*50300*/  PRMT R10, R28, 0x7632, R10 ;  /* 0x000076321c0a7816 */ /* 0x000fc4000000000a */
[----:B0-----:R-:W-:-:S04]  /*50310*/  LEA R4, P6, R12, R0, 0x1 ;  /* 0x000000000c047211 */ /* 0x001fc800078c08ff */
[----:B------:R-:W-:Y:S01]  /*50320*/  LEA.HI.X.SX32 R5, R12, R2, 0x1, P6 ;  /* 0x000000020c057211 */ /* 0x000fe200030f0eff */
[----:B------:R0:W-:Y:S01]  /*50330*/  @P5 STG.E.U16 [R8.64], R10 ;  /* 0x0000000a08005986 */ /* 0x0001e2000c101506 */
[----:B------:R-:W-:-:S03]  /*50340*/  ISETP.LT.AND P4, PT, R21, c[0x0][0x17c], !P0 ;  /* 0x00005f0015007a0c */ /* 0x000fc60004781270 */
[----:B------:R-:W5:Y:S04]  /*50350*/  LDL.LU R21, [R1+0x1340] ;  /* 0x0013400001157983 */ /* 0x000f680000300800 */
[----:B------:R1:W-:Y:S01]  /*50360*/  @P2 STG.E.U16 [R4.64], R11 ;  /* 0x0000000b04002986 */ /* 0x0003e2000c101506 */
[----:B----4-:R-:W-:-:S03]  /*50370*/  ISETP.LT.AND P3, PT, R20, c[0x0][0x17c], !P0 ;  /* 0x00005f0014007a0c */ /* 0x010fc60004761270 */
[----:B------:R-:W4:Y:S01]  /*50380*/  LDL.LU R20, [R1+0x1344] ;  /* 0x0013440001147983 */ /* 0x000f220000300800 */
[----:B------:R-:W-:-:S03]  /*50390*/  ISETP.LT.AND P5, PT, R18, c[0x0][0x17c], !P0 ;  /* 0x00005f0012007a0c */ /* 0x000fc600047a1270 */
[----:B------:R-:W4:Y:S01]  /*503a0*/  LDL.LU R18, [R1+0x134c] ;  /* 0x00134c0001127983 */ /* 0x000f220000300800 */
[----:B--2---:R-:W-:-:S03]  /*503b0*/  ISETP.LT.AND P2, PT, R16, c[0x0][0x17c], !P0 ;  /* 0x00005f0010007a0c */ /* 0x004fc60004741270 */
[----:B------:R-:W2:Y:S01]  /*503c0*/  LDL.LU R16, [R1+0x1350] ;  /* 0x0013500001107983 */ /* 0x000ea20000300800 */
[----:B------:R-:W-:-:S04]  /*503d0*/  IADD3 R6, R12, c[0x0][0x198], RZ ;  /* 0x000066000c067a10 */ /* 0x000fc80007ffe0ff */
[C---:B0-----:R-:W-:Y:S02]  /*503e0*/  LEA R8, P6, R6.reuse, R0, 0x1 ;  /* 0x0000000006087211 */ /* 0x041fe400078c08ff */
[C---:B------:R-:W-:Y:S02]  /*503f0*/  IADD3 R12, R6.reuse, c[0x0][0x198], RZ ;  /* 0x00006600060c7a10 */ /* 0x040fe40007ffe0ff */
[----:B------:R-:W-:Y:S02]  /*50400*/  PRMT R10, R11, 0x7632, R10 ;  /* 0x000076320b0a7816 */ /* 0x000fe4000000000a */
[----:B------:R-:W-:Y:S02]  /*50410*/  LEA.HI.X.SX32 R9, R6, R2, 0x1, P6 ;  /* 0x0000000206097211 */ /* 0x000fe400030f0eff */
[C---:B-1----:R-:W-:Y:S02]  /*50420*/  LEA R4, P6, R12.reuse, R0, 0x1 ;  /* 0x000000000c047211 */ /* 0x042fe400078c08ff */
[C---:B------:R-:W-:Y:S01]  /*50430*/  IADD3 R6, R12.reuse, c[0x0][0x198], RZ ;  /* 0x000066000c067a10 */ /* 0x040fe20007ffe0ff */
[----:B------:R0:W-:Y:S01]  /*50440*/  @P1 STG.E.U16 [R8.64], R10 ;  /* 0x0000000a08001986 */ /* 0x0001e2000c101506 */
[----:B------:R-:W-:-:S02]  /*50450*/  LEA.HI.X.SX32 R5, R12, R2, 0x1, P6 ;  /* 0x000000020c057211 */ /* 0x000fc400030f0eff */
[----:B------:R-:W-:-:S03]  /*50460*/  IADD3 R11, R6, c[0x0][0x198], RZ ;  /* 0x00006600060b7a10 */ /* 0x000fc60007ffe0ff */
[----:B------:R1:W-:Y:S01]  /*50470*/  @P4 STG.E.U16 [R4.64], R15 ;  /* 0x0000000f04004986 */ /* 0x0003e2000c101506 */
[C---:B0-----:R-:W-:Y:S02]  /*50480*/  LEA R8, P6, R6.reuse, R0, 0x1 ;  /* 0x0000000006087211 */ /* 0x041fe400078c08ff */
[----:B------:R-:W-:Y:S02]  /*50490*/  PRMT R10, R15, 0x7632, R10 ;  /* 0x000076320f0a7816 */ /* 0x000fe4000000000a */
[----:B------:R-:W-:Y:S02]  /*504a0*/  LEA.HI.X.SX32 R9, R6, R2, 0x1, P6 ;  /* 0x0000000206097211 */ /* 0x000fe400030f0eff */
[C---:B-1----:R-:W-:Y:S02]  /*504b0*/  LEA R4, P6, R11.reuse, R0, 0x1 ;  /* 0x000000000b047211 */ /* 0x042fe400078c08ff */
[----:B---3--:R-:W-:Y:S02]  /*504c0*/  ISETP.LT.AND P1, PT, R14, c[0x0][0x17c], !P0 ;  /* 0x00005f000e007a0c */ /* 0x008fe40004721270 */
[----:B------:R-:W3:Y:S01]  /*504d0*/  LDL.LU R14, [R1+0x1348] ;  /* 0x00134800010e7983 */ /* 0x000ee20000300800 */
[----:B------:R-:W-:-:S02]  /*504e0*/  IADD3 R6, R11, c[0x0][0x198], RZ ;  /* 0x000066000b067a10 */ /* 0x000fc40007ffe0ff */
[----:B------:R-:W-:Y:S01]  /*504f0*/  LEA.HI.X.SX32 R5, R11, R2, 0x1, P6 ;  /* 0x000000020b057211 */ /* 0x000fe200030f0eff */
[----:B------:R-:W3:Y:S04]  /*50500*/  LDL.LU R12, [R1+0x133c] ;  /* 0x00133c00010c7983 */ /* 0x000ee80000300800 */
[----:B------:R0:W-:Y:S04]  /*50510*/  @P3 STG.E.U16 [R8.64], R10 ;  /* 0x0000000a08003986 */ /* 0x0001e8000c101506 */
[----:B------:R1:W-:Y:S04]  /*50520*/  @P5 STG.E.U16 [R4.64], R19 ;  /* 0x0000001304005986 */ /* 0x0003e8000c101506 */
[----:B------:R-:W3:Y:S01]  /*50530*/  LDL.LU R25, [R1+0xbc] ;  /* 0x0000bc0001197983 */ /* 0x000ee20000300800 */
[----:B0-----:R-:W-:-:S03]  /*50540*/  LEA R8, P6, R6, R0, 0x1 ;  /* 0x0000000006087211 */ /* 0x001fc600078c08ff */
[----:B------:R-:W3:Y:S01]  /*50550*/  LDL.LU R26, [R1+0xcc] ;  /* 0x0000cc00011a7983 */ /* 0x000ee20000300800 */
[----:B------:R-:W-:Y:S02]  /*50560*/  PRMT R10, R19, 0x7632, R10 ;  /* 0x00007632130a7816 */ /* 0x000fe4000000000a */
[----:B------:R-:W-:-:S05]  /*50570*/  LEA.HI.X.SX32 R9, R6, R2, 0x1, P6 ;  /* 0x0000000206097211 */ /* 0x000fca00030f0eff */
[----:B------:R0:W-:Y:S01]  /*50580*/  @P2 STG.E.U16 [R8.64], R10 ;  /* 0x0000000a08002986 */ /* 0x0001e2000c101506 */
[----:B--2---:R-:W-:-:S03]  /*50590*/  ISETP.LT.AND P2, PT, R16, c[0x0][0x17c], !P0 ;  /* 0x00005f0010007a0c */ /* 0x004fc60004741270 */
[----:B------:R-:W2:Y:S01]  /*505a0*/  LDL.LU R16, [R1+0x1354] ;  /* 0x0013540001107983 */ /* 0x000ea20000300800 */
[----:B-----5:R-:W-:Y:S02]  /*505b0*/  ISETP.LT.AND P4, PT, R21, c[0x0][0x17c], !P0 ;  /* 0x00005f0015007a0c */ /* 0x020fe40004781270 */
[----:B----4-:R-:W-:Y:S02]  /*505c0*/  ISETP.LT.AND P3, PT, R20, c[0x0][0x17c], !P0 ;  /* 0x00005f0014007a0c */ /* 0x010fe40004761270 */
[----:B------:R-:W4:Y:S01]  /*505d0*/  LDS.128 R20, [R3] ;  /* 0x0000000003147984 */ /* 0x000f220000000c00 */
[----:B------:R-:W-:-:S04]  /*505e0*/  IADD3 R11, R6, c[0x0][0x198], RZ ;  /* 0x00006600060b7a10 */ /* 0x000fc80007ffe0ff */
[C---:B-1----:R-:W-:Y:S02]  /*505f0*/  LEA R4, P6, R11.reuse, R0, 0x1 ;  /* 0x000000000b047211 */ /* 0x042fe400078c08ff */
[C---:B------:R-:W-:Y:S02]  /*50600*/  IADD3 R6, R11.reuse, c[0x0][0x198], RZ ;  /* 0x000066000b067a10 */ /* 0x040fe40007ffe0ff */
[----:B------:R-:W-:Y:S02]  /*50610*/  LEA.HI.X.SX32 R5, R11, R2, 0x1, P6 ;  /* 0x000000020b057211 */ /* 0x000fe400030f0eff */
[C---:B0-----:R-:W-:Y:S02]  /*50620*/  LEA R8, P6, R6.reuse, R0, 0x1 ;  /* 0x0000000006087211 */ /* 0x041fe400078c08ff */
[----:B------:R-:W-:Y:S01]  /*50630*/  PRMT R10, R7, 0x7632, R10 ;  /* 0x00007632070a7816 */ /* 0x000fe2000000000a */
[----:B------:R0:W-:Y:S01]  /*50640*/  @P1 STG.E.U16 [R4.64], R7 ;  /* 0x0000000704001986 */ /* 0x0001e2000c101506 */
[----:B------:R-:W-:-:S02]  /*50650*/  LEA.HI.X.SX32 R9, R6, R2, 0x1, P6 ;  /* 0x0000000206097211 */ /* 0x000fc400030f0eff */
[----:B------:R-:W-:-:S03]  /*50660*/  IADD3 R11, R6, c[0x0][0x198], RZ ;  /* 0x00006600060b7a10 */ /* 0x000fc60007ffe0ff */
[----:B------:R1:W-:Y:S01]  /*50670*/  @P4 STG.E.U16 [R8.64], R10 ;  /* 0x0000000a08004986 */ /* 0x0003e2000c101506 */
[----:B0-----:R-:W-:Y:S02]  /*50680*/  LEA R4, P6, R11, R0, 0x1 ;  /* 0x000000000b047211 */ /* 0x001fe400078c08ff */
[----:B---3--:R-:W-:Y:S02]  /*50690*/  ISETP.LT.AND P1, PT, R14, c[0x0][0x17c], !P0 ;  /* 0x00005f000e007a0c */ /* 0x008fe40004721270 */
[----:B------:R-:W3:Y:S01]  /*506a0*/  LDL.LU R14, [R1+0x1358] ;  /* 0x00135800010e7983 */ /* 0x000ee20000300800 */
[----:B------:R-:W-:-:S03]  /*506b0*/  ISETP.LT.AND P4, PT, R12, c[0x0][0x17c], !P0 ;  /* 0x00005f000c007a0c */ /* 0x000fc60004781270 */
[----:B----4-:R-:W-:Y:S04]  /*506c0*/  STL [R1+0x24], R21 ;  /* 0x0000241501007387 */ /* 0x010fe80000100800 */
[----:B------:R-:W-:Y:S04]  /*506d0*/  STL.64 [R1+0x28], R22 ;  /* 0x0000281601007387 */ /* 0x000fe80000100a00 */
[----:B------:R-:W4:Y:S01]  /*506e0*/  LDL.LU R12, [R1+0x1360] ;  /* 0x00136000010c7983 */ /* 0x000f220000300800 */
[----:B------:R-:W-:-:S03]  /*506f0*/  LEA.HI.X.SX32 R5, R11, R2, 0x1, P6 ;  /* 0x000000020b057211 */ /* 0x000fc600030f0eff */
[----:B------:R-:W5:Y:S04]  /*50700*/  LDL.LU R15, [R1+0x135c] ;  /* 0x00135c00010f7983 */ /* 0x000f680000300800 */
[----:B------:R-:W-:Y:S04]  /*50710*/  @P3 STG.E.U16 [R4.64], R25 ;  /* 0x0000001904003986 */ /* 0x000fe8000c101506 */
[----:B------:R-:W5:Y:S01]  /*50720*/  LDL.LU R28, [R1+0xdc] ;  /* 0x0000dc00011c7983 */ /* 0x000f620000300800 */
[----:B--2---:R-:W-:-:S03]  /*50730*/  ISETP.LT.AND P3, PT, R16, c[0x0][0x17c], !P0 ;  /* 0x00005f0010007a0c */ /* 0x004fc60004761270 */
[----:B------:R-:W2:Y:S01]  /*50740*/  LDL.LU R16, [R1+0x1364] ;  /* 0x0013640001107983 */ /* 0x000ea20000300800 */
[----:B------:R-:W-:Y:S02]  /*50750*/  ISETP.LT.AND P5, PT, R18, c[0x0][0x17c], !P0 ;  /* 0x00005f0012007a0c */ /* 0x000fe400047a1270 */
[----:B------:R-:W-:Y:S01]  /*50760*/  IADD3 R7, R11, c[0x0][0x198], RZ ;  /* 0x000066000b077a10 */ /* 0x000fe20007ffe0ff */
[----:B------:R-:W2:Y:S03]  /*50770*/  LDL.LU R18, [R1+0x1368] ;  /* 0x0013680001127983 */ /* 0x000ea60000300800 */
[C---:B------:R-:W-:Y:S02]  /*50780*/  LEA R6, P6, R7.reuse, R0, 0x1 ;  /* 0x0000000007067211 */ /* 0x040fe400078c08ff */
[----:B-1----:R-:W-:Y:S02]  /*50790*/  IADD3 R9, R7, c[0x0][0x198], RZ ;  /* 0x0000660007097a10 */ /* 0x002fe40007ffe0ff */
[----:B------:R-:W-:-:S02]  /*507a0*/  PRMT R10, R25, 0x7632, R10 ;  /* 0x00007632190a7816 */ /* 0x000fc4000000000a */
[----:B------:R-:W-:Y:S02]  /*507b0*/  LEA.HI.X.SX32 R7, R7, R2, 0x1, P6 ;  /* 0x0000000207077211 */ /* 0x000fe400030f0eff */
[C---:B------:R-:W-:Y:S02]  /*507c0*/  LEA R8, P6, R9.reuse, R0, 0x1 ;  /* 0x0000000009087211 */ /* 0x040fe400078c08ff */
[C---:B------:R-:W-:Y:S01]  /*507d0*/  IADD3 R11, R9.reuse, c[0x0][0x198], RZ ;  /* 0x00006600090b7a10 */ /* 0x040fe20007ffe0ff */
[----:B------:R0:W-:Y:S01]  /*507e0*/  @P5 STG.E.U16 [R6.64], R10 ;  /* 0x0000000a06005986 */ /* 0x0001e2000c101506 */
[----:B------:R-:W-:Y:S02]  /*507f0*/  LEA.HI.X.SX32 R9, R9, R2, 0x1, P6 ;  /* 0x0000000209097211 */ /* 0x000fe400030f0eff */
[----:B------:R-:W-:Y:S01]  /*50800*/  PRMT R13, R26, 0x7632, R13 ;  /* 0x000076321a0d7816 */ /* 0x000fe2000000000d */
[----:B------:R-:W1:Y:S04]  /*50810*/  LDS.128 R4, [R27] ;  /* 0x000000001b047984 */ /* 0x000e680000000c00 */
[----:B------:R3:W-:Y:S01]  /*50820*/  @P2 STG.E.U16 [R8.64], R26 ;  /* 0x0000001a08002986 */ /* 0x0007e2000c101506 */
[----:B0-----:R-:W-:-:S02]  /*50830*/  LEA R10, P6, R11, R0, 0x1 ;  /* 0x000000000b0a7211 */ /* 0x001fc400078c08ff */
[----:B---3--:R-:W-:Y:S02]  /*50840*/  ISETP.LT.AND P5, PT, R14, c[0x0][0x17c], !P0 ;  /* 0x00005f000e007a0c */ /* 0x008fe400047a1270 */
[C---:B------:R-:W-:Y:S02]  /*50850*/  IADD3 R14, R11.reuse, c[0x0][0x198], RZ ;  /* 0x000066000b0e7a10 */ /* 0x040fe40007ffe0ff */
[----:B------:R-:W-:Y:S02]  /*50860*/  LEA.HI.X.SX32 R11, R11, R2, 0x1, P6 ;  /* 0x000000020b0b7211 */ /* 0x000fe400030f0eff */
[----:B------:R-:W-:Y:S02]  /*50870*/  LEA R8, P6, R14, R0, 0x1 ;  /* 0x000000000e087211 */ /* 0x000fe400078c08ff */
[----:B----4-:R-:W-:Y:S02]  /*50880*/  ISETP.LT.AND P2, PT, R12, c[0x0][0x17c], !P0 ;  /* 0x00005f000c007a0c */ /* 0x010fe40004741270 */
[C---:B------:R-:W-:Y:S01]  /*50890*/  IADD3 R12, R14.reuse, c[0x0][0x198], RZ ;  /* 0x000066000e0c7a10 */ /* 0x040fe20007ffe0ff */
[----:B------:R0:W-:Y:S01]  /*508a0*/  @P1 STG.E.U16 [R10.64], R13 ;  /* 0x0000000d0a001986 */ /* 0x0001e2000c101506 */
[----:B------:R-:W-:-:S02]  /*508b0*/  LEA.HI.X.SX32 R9, R14, R2, 0x1, P6 ;  /* 0x000000020e097211 */ /* 0x000fc400030f0eff */
[C---:B------:R-:W-:Y:S02]  /*508c0*/  LEA R14, P6, R12.reuse, R0, 0x1 ;  /* 0x000000000c0e7211 */ /* 0x040fe400078c08ff */
[----:B-----5:R-:W-:Y:S02]  /*508d0*/  ISETP.LT.AND P1, PT, R15, c[0x0][0x17c], !P0 ;  /* 0x00005f000f007a0c */ /* 0x020fe40004721270 */
[C---:B------:R-:W-:Y:S02]  /*508e0*/  LEA.HI.X.SX32 R15, R12.reuse, R2, 0x1, P6 ;  /* 0x000000020c0f7211 */ /* 0x040fe400030f0eff */
[----:B0-----:R-:W-:Y:S01]  /*508f0*/  IADD3 R13, R12, c[0x0][0x198], RZ ;  /* 0x000066000c0d7a10 */ /* 0x001fe20007ffe0ff */
[----:B------:R0:W-:Y:S03]  /*50900*/  @P4 STG.E.U16 [R8.64], R28 ;  /* 0x0000001c08004986 */ /* 0x0001e6000c101506 */
[----:B------:R-:W-:Y:S01]  /*50910*/  LEA R12, P6, R13, R0, 0x1 ;  /* 0x000000000d0c7211 */ /* 0x000fe200078c08ff */
[----:B------:R-:W3:Y:S01]  /*50920*/  LDS.128 R8, [R29] ;  /* 0x000000001d087984 */ /* 0x000ee20000000c00 */
[----:B------:R-:W-:-:S02]  /*50930*/  PRMT R17, R28, 0x7632, R17 ;  /* 0x000076321c117816 */ /* 0x000fc40000000011 */
[----:B0-----:R-:W-:-:S03]  /*50940*/  LOP3.LUT R28, R3, 0x60, RZ, 0x3c, !PT ;  /* 0x00000060031c7812 */ /* 0x001fc600078e3cff */
[----:B------:R-:W-:Y:S04]  /*50950*/  @P3 STG.E.U16 [R14.64], R17 ;  /* 0x000000110e003986 */ /* 0x000fe8000c101506 */
[----:B------:R-:W-:Y:S04]  /*50960*/  STL [R1+0x1478], R27 ;  /* 0x0014781b01007387 */ /* 0x000fe80000100800 */
[----:B------:R-:W-:Y:S04]  /*50970*/  LDS.128 R24, [R3+0x400] ;  /* 0x0004000003187984 */ /* 0x000fe80000000c00 */
[----:B-1----:R-:W-:Y:S04]  /*50980*/  STL [R1+0x145c], R6 ;  /* 0x00145c0601007387 */ /* 0x002fe80000100800 */
[----:B------:R0:W-:Y:S04]  /*50990*/  STL [R1+0x1458], R7 ;  /* 0x0014580701007387 */ /* 0x0001e80000100800 */
[----:B0-----:R-:W4:Y:S04]  /*509a0*/  LDL.LU R7, [R1+0x136c] ;  /* 0x00136c0001077983 */ /* 0x001f280000300800 */
[----:B------:R-:W5:Y:S04]  /*509b0*/  LDL.LU R6, [R1+0x1370] ;  /* 0x0013700001067983 */ /* 0x000f680000300800 */
[----:B---3--:R-:W-:Y:S01]  /*509c0*/  STL.64 [R1+0x1460], R10 ;  /* 0x0014600a01007387 */ /* 0x008fe20000100a00 */
[----:B--2---:R-:W-:-:S02]  /*509d0*/  ISETP.LT.AND P4, PT, R16, c[0x0][0x17c], !P0 ;  /* 0x00005f0010007a0c */ /* 0x004fc40004781270 */
[C---:B------:R-:W-:Y:S02]  /*509e0*/  IADD3 R16, R13.reuse, c[0x0][0x198], RZ ;  /* 0x000066000d107a10 */ /* 0x040fe40007ffe0ff */
[----:B------:R-:W-:-:S05]  /*509f0*/  LEA.HI.X.SX32 R13, R13, R2, 0x1, P6 ;  /* 0x000000020d0d7211 */ /* 0x000fca00030f0eff */
[----:B------:R-:W-:Y:S04]  /*50a00*/  @P5 STG.E.U16 [R12.64], R20 ;  /* 0x000000140c005986 */ /* 0x000fe8000c101506 */
[----:B------:R-:W0:Y:S04]  /*50a10*/  LDS.128 R12, [R28] ;  /* 0x000000001c0c7984 */ /* 0x000e280000000c00 */
[----:B0-----:R0:W-:Y:S04]  /*50a20*/  STL.64 [R1+0x1468], R14 ;  /* 0x0014680e01007387 */ /* 0x0011e80000100a00 */
[----:B------:R-:W2:Y:S04]  /*50a30*/  LDL.LU R22, [R1+0x1374] ;  /* 0x0013740001167983 */ /* 0x000ea80000300800 */
[----:B0-----:R-:W3:Y:S04]  /*50a40*/  LDL.LU R15, [R1+0x1378] ;  /* 0x00137800010f7983 */ /* 0x001ee80000300800 */
[----:B------:R0:W-:Y:S04]  /*50a50*/  STL [R1+0xc], R27 ;  /* 0x00000c1b01007387 */ /* 0x0001e80000100800 */
[----:B0-----:R-:W3:Y:S04]  /*50a60*/  LDL.LU R27, [R1+0x1478] ;  /* 0x00147800011b7983 */ /* 0x001ee80000300800 */
[----:B------:R-:W3:Y:S01]  /*50a70*/  LDL.LU R11, [R1+0x137c] ;  /* 0x00137c00010b7983 */ /* 0x000ee20000300800 */
[----:B------:R-:W-:-:S02]  /*50a80*/  ISETP.LT.AND P3, PT, R18, c[0x0][0x17c], !P0 ;  /* 0x00005f0012007a0c */ /* 0x000fc40004761270 */
[C---:B------:R-:W-:Y:S01]  /*50a90*/  LEA R18, P6, R16.reuse, R0, 0x1 ;  /* 0x0000000010127211 */ /* 0x040fe200078c08ff */
[----:B------:R-:W3:Y:S01]  /*50aa0*/  LDL.LU R10, [R1+0x1380] ;  /* 0x00138000010a7983 */ /* 0x000ee20000300800 */
[C---:B------:R-:W-:Y:S02]  /*50ab0*/  IADD3 R21, R16.reuse, c[0x0][0x198], RZ ;  /* 0x0000660010157a10 */ /* 0x040fe40007ffe0ff */
[----:B------:R-:W-:Y:S02]  /*50ac0*/  LEA.HI.X.SX32 R19, R16, R2, 0x1, P6 ;  /* 0x0000000210137211 */ /* 0x000fe400030f0eff */
[----:B------:R-:W-:Y:S02]  /*50ad0*/  PRMT R16, R20, 0x7632, R16 ;  /* 0x0000763214107816 */ /* 0x000fe40000000010 */
[C---:B------:R-:W-:Y:S02]  /*50ae0*/  LEA R20, P6, R21.reuse, R0, 0x1 ;  /* 0x0000000015147211 */ /* 0x040fe400078c08ff */
[C---:B------:R-:W-:Y:S01]  /*50af0*/  IADD3 R17, R21.reuse, c[0x0][0x198], RZ ;  /* 0x0000660015117a10 */ /* 0x040fe20007ffe0ff */
[----:B------:R0:W-:Y:S01]  /*50b00*/  @P2 STG.E.U16 [R18.64], R16 ;  /* 0x0000001012002986 */ /* 0x0001e2000c101506 */
[----:B------:R-:W-:-:S02]  /*50b10*/  LEA.HI.X.SX32 R21, R21, R2, 0x1, P6 ;  /* 0x0000000215157211 */ /* 0x000fc400030f0eff */
[----:B----4-:R-:W-:Y:S01]  /*50b20*/  ISETP.LT.AND P5, PT, R7, c[0x0][0x17c], !P0 ;  /* 0x00005f0007007a0c */ /* 0x010fe200047a1270 */
[----:B------:R-:W-:Y:S01]  /*50b30*/  IMAD.MOV.U32 R7, RZ, RZ, R26 ;  /* 0x000000ffff077224 */ /* 0x000fe200078e001a */
[----:B-----5:R-:W-:Y:S01]  /*50b40*/  ISETP.LT.AND P2, PT, R6, c[0x0][0x17c], !P0 ;  /* 0x00005f0006007a0c */ /* 0x020fe20004741270 */
[----:B------:R-:W-:Y:S01]  /*50b50*/  IMAD.MOV.U32 R6, RZ, RZ, R25 ;  /* 0x000000ffff067224 */ /* 0x000fe200078e0019 */
[C---:B0-----:R-:W-:Y:S02]  /*50b60*/  LEA R16, P6, R17.reuse, R0, 0x1 ;  /* 0x0000000011107211 */ /* 0x041fe400078c08ff */
[C---:B------:R-:W-:Y:S02]  /*50b70*/  IADD3 R19, R17.reuse, c[0x0][0x198], RZ ;  /* 0x0000660011137a10 */ /* 0x040fe40007ffe0ff */
[----:B------:R0:W-:Y:S01]  /*50b80*/  STL.64 [R1+0x1470], R6 ;  /* 0x0014700601007387 */ /* 0x0001e20000100a00 */
[----:B------:R-:W-:Y:S02]  /*50b90*/  LEA.HI.X.SX32 R17, R17, R2, 0x1, P6 ;  /* 0x0000000211117211 */ /* 0x000fe400030f0eff */
[C---:B------:R-:W-:Y:S01]  /*50ba0*/  LEA R18, P6, R19.reuse, R0, 0x1 ;  /* 0x0000000013127211 */ /* 0x040fe200078c08ff */
[----:B------:R1:W-:Y:S01]  /*50bb0*/  @P1 STG.E.U16 [R20.64], R4 ;  /* 0x0000000414001986 */ /* 0x0003e2000c101506 */
[----:B------:R-:W-:-:S02]  /*50bc0*/  IADD3 R3, R19, c[0x0][0x198], RZ ;  /* 0x0000660013037a10 */ /* 0x000fc40007ffe0ff */
[----:B------:R-:W-:Y:S01]  /*50bd0*/  LEA.HI.X.SX32 R19, R19, R2, 0x1, P6 ;  /* 0x0000000213137211 */ /* 0x000fe200030f0eff */
[----:B0-----:R-:W4:Y:S01]  /*50be0*/  LDL.LU R6, [R1+0x1384] ;  /* 0x0013840001067983 */ /* 0x001f220000300800 */
[----:B-1----:R-:W-:-:S05]  /*50bf0*/  PRMT R4, R4, 0x7632, R4 ;  /* 0x0000763204047816 */ /* 0x002fca0000000004 */
[----:B------:R0:W-:Y:S04]  /*50c00*/  @P4 STG.E.U16 [R16.64], R4 ;  /* 0x0000000410004986 */ /* 0x0001e8000c101506 */
[----:B------:R1:W-:Y:S01]  /*50c10*/  @P3 STG.E.U16 [R18.64], R8 ;  /* 0x0000000812003986 */ /* 0x0003e2000c101506 */
[C---:B------:R-:W-:Y:S02]  /*50c20*/  LEA R20, P6, R3.reuse, R0, 0x1 ;  /* 0x0000000003147211 */ /* 0x040fe400078c08ff */
[----:B0-----:R-:W-:Y:S01]  /*50c30*/  IADD3 R4, R3, c[0x0][0x198], RZ ;  /* 0x0000660003047a10 */ /* 0x001fe20007ffe0ff */
[----:B------:R-:W-:Y:S01]  /*50c40*/  IMAD.MOV.U32 R14, RZ, RZ, R24 ;  /* 0x000000ffff0e7224 */ /* 0x000fe200078e0018 */
[----:B-1----:R-:W-:Y:S02]  /*50c50*/  PRMT R8, R8, 0x7632, R8 ;  /* 0x0000763208087816 */ /* 0x002fe40000000008 */
[----:B--2---:R-:W-:-:S02]  /*50c60*/  ISETP.LT.AND P1, PT, R22, c[0x0][0x17c], !P0 ;  /* 0x00005f0016007a0c */ /* 0x004fc40004721270 */
[----:B---3--:R-:W-:Y:S01]  /*50c70*/  ISETP.LT.AND P4, PT, R15, c[0x0][0x17c], !P0 ;  /* 0x00005f000f007a0c */ /* 0x008fe20004781270 */
[----:B------:R0:W1:Y:S01]  /*50c80*/  LDS.128 R16, [R27+0x400] ;  /* 0x000400001b107984 */ /* 0x0000620000000c00 */
[----:B------:R-:W-:-:S03]  /*50c90*/  ISETP.LT.AND P3, PT, R11, c[0x0][0x17c], !P0 ;  /* 0x00005f000b007a0c */ /* 0x000fc60004761270 */
[----:B------:R-:W2:Y:S01]  /*50ca0*/  LDL.LU R11, [R1+0x1388] ;  /* 0x00138800010b7983 */ /* 0x000ea20000300800 */
[----:B------:R-:W-:Y:S02]  /*50cb0*/  LEA.HI.X.SX32 R21, R3, R2, 0x1, P6 ;  /* 0x0000000203157211 */ /* 0x000fe400030f0eff */
[C---:B------:R-:W-:Y:S02]  /*50cc0*/  LEA R26, P6, R4.reuse, R0, 0x1 ;  /* 0x00000000041a7211 */ /* 0x040fe400078c08ff */
[C---:B------:R-:W-:Y:S02]  /*50cd0*/  IADD3 R3, R4.reuse, c[0x0][0x198], RZ ;  /* 0x0000660004037a10 */ /* 0x040fe40007ffe0ff */
[----:B0-----:R-:W-:Y:S02]  /*50ce0*/  LEA.HI.X.SX32 R27, R4, R2, 0x1, P6 ;  /* 0x00000002041b7211 */ /* 0x001fe400030f0eff */
[C---:B------:R-:W-:Y:S01]  /*50cf0*/  LEA R24, P6, R3.reuse, R0, 0x1 ;  /* 0x0000000003187211 */ /* 0x040fe200078c08ff */
[----:B------:R0:W-:Y:S01]  /*50d00*/  @P5 STG.E.U16 [R20.64], R8 ;  /* 0x0000000814005986 */ /* 0x0001e2000c101506 */
[----:B------:R-:W-:-:S02]  /*50d10*/  IADD3 R4, R3, c[0x0][0x198], RZ ;  /* 0x0000660003047a10 */ /* 0x000fc40007ffe0ff */
[----:B------:R-:W-:Y:S01]  /*50d20*/  LEA.HI.X.SX32 R25, R3, R2, 0x1, P6 ;  /* 0x0000000203197211 */ /* 0x000fe200030f0eff */
[----:B------:R3:W-:Y:S01]  /*50d30*/  @P2 STG.E.U16 [R26.64], R12 ;  /* 0x0000000c1a002986 */ /* 0x0007e2000c101506 */
[----:B------:R-:W-:-:S03]  /*50d40*/  ISETP.LT.AND P5, PT, R10, c[0x0][0x17c], !P0 ;  /* 0x00005f000a007a0c */ /* 0x000fc600047a1270 */
[----:B------:R-:W5:Y:S01]  /*50d50*/  LDS.128 R20, [R29+0x400] ;  /* 0x000400001d147984 */ /* 0x000f620000000c00 */
[----:B0-----:R-:W-:-:S03]  /*50d60*/  PRMT R8, R12, 0x7632, R8 ;  /* 0x000076320c087816 */ /* 0x001fc60000000008 */
[----:B---3--:R-:W3:Y:S04]  /*50d70*/  LDL.LU R12, [R1+0x138c] ;  /* 0x00138c00010c7983 */ /* 0x008ee80000300800 */
[----:B------:R-:W-:Y:S04]  /*50d80*/  @P1 STG.E.U16 [R24.64], R8 ;  /* 0x0000000818001986 */ /* 0x000fe8000c101506 */
[----:B------:R-:W5:Y:S01]  /*50d90*/  LDL.LU R10, [R1+0x1390] ;  /* 0x00139000010a7983 */ /* 0x000f620000300800 */
[----:B------:R-:W-:-:S03]  /*50da0*/  IADD3 R3, R4, c[0x0][0x198], RZ ;  /* 0x0000660004037a10 */ /* 0x000fc60007ffe0ff */
[----:B------:R-:W0:Y:S01]  /*50db0*/  LDS.128 R24, [R28+0x400] ;  /* 0x000400001c187984 */ /* 0x000e220000000c00 */
[----:B----4-:R-:W-:Y:S02]  /*50dc0*/  ISETP.LT.AND P2, PT, R6, c[0x0][0x17c], !P0 ;  /* 0x00005f0006007a0c */ /* 0x010fe40004741270 */
[----:B------:R-:W-:-:S04]  /*50dd0*/  LEA R6, P6, R4, R0, 0x1 ;  /* 0x0000000004067211 */ /* 0x000fc800078c08ff */
[----:B------:R-:W-:-:S05]  /*50de0*/  LEA.HI.X.SX32 R7, R4, R2, 0x1, P6 ;  /* 0x0000000204077211 */ /* 0x000fca00030f0eff */
[----:B------:R4:W-:Y:S04]  /*50df0*/  @P4 STG.E.U16 [R6.64], R14 ;  /* 0x0000000e06004986 */ /* 0x0009e8000c101506 */
[----:B----4-:R-:W4:Y:S01]  /*50e00*/  LDL.LU.64 R6, [R1+0x1470] ;  /* 0x0014700001067983 */ /* 0x010f220000300a00 */
[----:B--2---:R-:W-:-:S03]  /*50e10*/  ISETP.LT.AND P1, PT, R11, c[0x0][0x17c], !P0 ;  /* 0x00005f000b007a0c */ /* 0x004fc60004721270 */
[----:B------:R-:W2:Y:S01]  /*50e20*/  LDL.LU R11, [R1+0x1394] ;  /* 0x00139400010b7983 */ /* 0x000ea20000300800 */
[C---:B------:R-:W-:Y:S02]  /*50e30*/  LEA R28, P6, R3.reuse, R0, 0x1 ;  /* 0x00000000031c7211 */ /* 0x040fe400078c08ff */
[C---:B------:R-:W-:Y:S02]  /*50e40*/  IADD3 R4, R3.reuse, c[0x0][0x198], RZ ;  /* 0x0000660003047a10 */ /* 0x040fe40007ffe0ff */
[----:B------:R-:W-:Y:S02]  /*50e50*/  LEA.HI.X.SX32 R29, R3, R2, 0x1, P6 ;  /* 0x00000002031d7211 */ /* 0x000fe400030f0eff */
[----:B------:R-:W-:Y:S02]  /*50e60*/  PRMT R8, R14, 0x7632, R8 ;  /* 0x000076320e087816 */ /* 0x000fe40000000008 */
[C---:B------:R-:W-:Y:S02]  /*50e70*/  LEA R14, P6, R4.reuse, R0, 0x1 ;  /* 0x00000000040e7211 */ /* 0x040fe400078c08ff */
[C---:B------:R-:W-:Y:S01]  /*50e80*/  IADD3 R3, R4.reuse, c[0x0][0x198], RZ ;  /* 0x0000660004037a10 */ /* 0x040fe20007ffe0ff */
[----:B------:R0:W-:Y:S01]  /*50e90*/  @P3 STG.E.U16 [R28.64], R8 ;  /* 0x000000081c003986 */ /* 0x0001e2000c101506 */
[----:B------:R-:W-:-:S05]  /*50ea0*/  LEA.HI.X.SX32 R15, R4, R2, 0x1, P6 ;  /* 0x00000002040f7211 */ /* 0x000fca00030f0eff */
[----:B-1----:R1:W-:Y:S01]  /*50eb0*/  @P5 STG.E.U16 [R14.64], R16 ;  /* 0x000000100e005986 */ /* 0x0023e2000c101506 */
[C---:B0-----:R-:W-:Y:S02]  /*50ec0*/  LEA R28, P6, R3.reuse, R0, 0x1 ;  /* 0x00000000031c7211 */ /* 0x041fe400078c08ff */
[----:B---3--:R-:W-:Y:S02]  /*50ed0*/  ISETP.LT.AND P4, PT, R12, c[0x0][0x17c], !P0 ;  /* 0x00005f000c007a0c */ /* 0x008fe40004781270 */
[----:B------:R-:W3:Y:S01]  /*50ee0*/  LDL.LU R12, [R1+0x1398] ;  /* 0x00139800010c7983 */ /* 0x000ee20000300800 */
[----:B------:R-:W-:Y:S02]  /*50ef0*/  LEA.HI.X.SX32 R29, R3, R2, 0x1, P6 ;  /* 0x00000002031d7211 */ /* 0x000fe400030f0eff */
[----:B-1----:R-:W-:Y:S02]  /*50f00*/  PRMT R16, R16, 0x7632, R16 ;  /* 0x0000763210107816 */ /* 0x002fe40000000010 */
[----:B-----5:R-:W-:-:S02]  /*50f10*/  ISETP.LT.AND P3, PT, R10, c[0x0][0x17c], !P0 ;  /* 0x00005f000a007a0c */ /* 0x020fc40004761270 */
[----:B------:R-:W5:Y:S04]  /*50f20*/  LDL.LU R10, [R1+0x139c] ;  /* 0x00139c00010a7983 */ /* 0x000f680000300800 */
[----:B------:R0:W-:Y:S01]  /*50f30*/  @P2 STG.E.U16 [R28.64], R16 ;  /* 0x000000101c002986 */ /* 0x0001e2000c101506 */
[----:B--2---:R-:W-:-:S03]  /*50f40*/  ISETP.LT.AND P5, PT, R11, c[0x0][0x17c], !P0 ;  /* 0x00005f000b007a0c */ /* 0x004fc600047a1270 */
[----:B------:R-:W2:Y:S04]  /*50f50*/  LDL.LU R11, [R1+0x24] ;  /* 0x00002400010b7983 */ /* 0x000ea80000300800 */
[----:B0-----:R-:W2:Y:S01]  /*50f60*/  LDL.LU R16, [R1+0x13a0] ;  /* 0x0013a00001107983 */ /* 0x001ea20000300800 */
[----:B------:R-:W-:-:S04]  /*50f70*/  IADD3 R4, R3, c[0x0][0x198], RZ ;  /* 0x0000660003047a10 */ /* 0x000fc80007ffe0ff */
[C---:B------:R-:W-:Y:S02]  /*50f80*/  LEA R14, P6, R4.reuse, R0, 0x1 ;  /* 0x00000000040e7211 */ /* 0x040fe400078c08ff */
[C---:B------:R-:W-:Y:S02]  /*50f90*/  IADD3 R3, R4.reuse, c[0x0][0x198], RZ ;  /* 0x0000660004037a10 */ /* 0x040fe40007ffe0ff */
[----:B------:R-:W-:Y:S02]  /*50fa0*/  LEA.HI.X.SX32 R15, R4, R2, 0x1, P6 ;  /* 0x00000002040f7211 */ /* 0x000fe400030f0eff */
[----:B------:R-:W-:-:S03]  /*50fb0*/  LEA R28, P6, R3, R0, 0x1 ;  /* 0x00000000031c7211 */ /* 0x000fc600078c08ff */
[----:B------:R0:W-:Y:S01]  /*50fc0*/  @P1 STG.E.U16 [R14.64], R20 ;  /* 0x000000140e001986 */ /* 0x0001e2000c101506 */
[----:B------:R-:W-:Y:S02]  /*50fd0*/  LEA.HI.X.SX32 R29, R3, R2, 0x1, P6 ;  /* 0x00000002031d7211 */ /* 0x000fe400030f0eff */
[----:B---3--:R-:W-:Y:S02]  /*50fe0*/  ISETP.LT.AND P2, PT, R12, c[0x0][0x17c], !P0 ;  /* 0x00005f000c007a0c */ /* 0x008fe40004741270 */
[----:B------:R-:W3:Y:S01]  /*50ff0*/  LDL.LU R12, [R1+0x13a4] ;  /* 0x0013a400010c7983 */ /* 0x000ee20000300800 */
[----:B0-----:R-:W-:Y:S02]  /*51000*/  PRMT R20, R20, 0x7632, R20 ;  /* 0x0000763214147816 */ /* 0x001fe40000000014 */
[----:B-----5:R-:W-:-:S03]  /*51010*/  ISETP.LT.AND P1, PT, R10, c[0x0][0x17c], !P0 ;  /* 0x00005f000a007a0c */ /* 0x020fc60004721270 */
[----:B------:R0:W-:Y:S04]  /*51020*/  @P4 STG.E.U16 [R28.64], R20 ;  /* 0x000000141c004986 */ /* 0x0001e8000c101506 */
[----:B------:R-:W5:Y:S01]  /*51030*/  LDL.LU R10, [R1+0x13a8] ;  /* 0x0013a800010a7983 */ /* 0x000f620000300800 */
[----:B--2---:R-:W-:-:S03]  /*51040*/  ISETP.LT.AND P4, PT, R16, c[0x0][0x17c], !P0 ;  /* 0x00005f0010007a0c */ /* 0x004fc60004781270 */
[----:B------:R-:W2:Y:S01]  /*51050*/  LDL.LU R16, [R1+0x13ac] ;  /* 0x0013ac0001107983 */ /* 0x000ea20000300800 */
[----:B------:R-:W-:-:S04]  /*51060*/  IADD3 R4, R3, c[0x0][0x198], RZ ;  /* 0x0000660003047a10 */ /* 0x000fc80007ffe0ff */
[C---:B------:R-:W-:Y:S02]  /*51070*/  LEA R14, P6, R4.reuse, R0, 0x1 ;  /* 0x00000000040e7211 */ /* 0x040fe400078c08ff */
[C---:B------:R-:W-:Y:S02]  /*51080*/  IADD3 R3, R4.reuse, c[0x0][0x198], RZ ;  /* 0x0000660004037a10 */ /* 0x040fe40007ffe0ff */
[----:B------:R-:W-:Y:S02]  /*51090*/  LEA.HI.X.SX32 R15, R4, R2, 0x1, P6 ;  /* 0x00000002040f7211 */ /* 0x000fe400030f0eff */
[C---:B0-----:R-:W-:Y:S02]  /*510a0*/  LEA R28, P6, R3.reuse, R0, 0x1 ;  /* 0x00000000031c7211 */ /* 0x041fe400078c08ff */
[C---:B------:R-:W-:Y:S01]  /*510b0*/  IADD3 R4, R3.reuse, c[0x0][0x198], RZ ;  /* 0x0000660003047a10 */ /* 0x040fe20007ffe0ff */
[----:B------:R0:W-:Y:S01]  /*510c0*/  @P3 STG.E.U16 [R14.64], R24 ;  /* 0x000000180e003986 */ /* 0x0001e2000c101506 */
[----:B------:R-:W-:-:S02]  /*510d0*/  LEA.HI.X.SX32 R29, R3, R2, 0x1, P6 ;  /* 0x00000002031d7211 */ /* 0x000fc400030f0eff */
[----:B---3--:R-:W-:Y:S02]  /*510e0*/  ISETP.LT.AND P3, PT, R12, c[0x0][0x17c], !P0 ;  /* 0x00005f000c007a0c */ /* 0x008fe40004761270 */
[----:B------:R-:W3:Y:S01]  /*510f0*/  LDL.LU R12, [R1+0x13b0] ;  /* 0x0013b000010c7983 */ /* 0x000ee20000300800 */
[----:B0-----:R-:W-:Y:S02]  /*51100*/  LEA R14, P6, R4, R0, 0x1 ;  /* 0x00000000040e7211 */ /* 0x001fe400078c08ff */
[----:B------:R-:W-:Y:S02]  /*51110*/  PRMT R24, R24, 0x7632, R24 ;  /* 0x0000763218187816 */ /* 0x000fe40000000018 */
[----:B------:R-:W-:-:S03]  /*51120*/  LEA.HI.X.SX32 R15, R4, R2, 0x1, P6 ;  /* 0x00000002040f7211 */ /* 0x000fc600030f0eff */
[----:B------:R-:W-:Y:S04]  /*51130*/  @P5 STG.E.U16 [R28.64], R24 ;  /* 0x000000181c005986 */ /* 0x000fe8000c101506 */
[----:B------:R0:W-:Y:S04]  /*51140*/  @P2 STG.E.U16 [R14.64], R11 ;  /* 0x0000000b0e002986 */ /* 0x0001e8000c101506 */
[----:B0-----:R-:W4:Y:S04]  /*51150*/  LDL.LU.64 R14, [R1+0x1468] ;  /* 0x00146800010e7983 */ /* 0x001f280000300a00 */
[----:B------:R-:W4:Y:S01]  /*51160*/  LDL.LU R24, [R1+0x13b4] ;  /* 0x0013b40001187983 */ /* 0x000f220000300800 */
[----:B--2---:R-:W-:-:S03]  /*51170*/  ISETP.LT.AND P2, PT, R16, c[0x0][0x17c], !P0 ;  /* 0x00005f0010007a0c */ /* 0x004fc60004741270 */
[----:B------:R-:W2:Y:S01]  /*51180*/  LDL.LU R16, [R1+0x13b8] ;  /* 0x0013b80001107983 */ /* 0x000ea20000300800 */
[----:B------:R-:W-:-:S04]  /*51190*/  IADD3 R3, R4, c[0x0][0x198], RZ ;  /* 0x0000660004037a10 */ /* 0x000fc80007ffe0ff */
[C---:B------:R-:W-:Y:S02]  /*511a0*/  LEA R28, P6, R3.reuse, R0, 0x1 ;  /* 0x00000000031c7211 */ /* 0x040fe400078c08ff */
[C---:B------:R-:W-:Y:S02]  /*511b0*/  IADD3 R4, R3.reuse, c[0x0][0x198], RZ ;  /* 0x0000660003047a10 */ /* 0x040fe40007ffe0ff */
[----:B-----5:R-:W-:Y:S02]  /*511c0*/  ISETP.LT.AND P5, PT, R10, c[0x0][0x17c], !P0 ;  /* 0x00005f000a007a0c */ /* 0x020fe400047a1270 */
[----:B------:R-:W-:Y:S02]  /*511d0*/  LEA.HI.X.SX32 R29, R3, R2, 0x1, P6 ;  /* 0x00000002031d7211 */ /* 0x000fe400030f0eff */
[----:B------:R-:W-:Y:S02]  /*511e0*/  LEA R10, P6, R4, R0, 0x1 ;  /* 0x00000000040a7211 */ /* 0x000fe400078c08ff */
[----:B------:R-:W-:-:S02]  /*511f0*/  PRMT R8, R11, 0x7632, R8 ;  /* 0x000076320b087816 */ /* 0x000fc40000000008 */
[----:B------:R-:W-:-:S03]  /*51200*/  LEA.HI.X.SX32 R11, R4, R2, 0x1, P6 ;  /* 0x00000002040b7211 */ /* 0x000fc600030f0eff */
[----:B------:R-:W-:Y:S04]  /*51210*/  @P1 STG.E.U16 [R28.64], R8 ;  /* 0x000000081c001986 */ /* 0x000fe8000c101506 */
[----:B------:R0:W-:Y:S01]  /*51220*/  @P4 STG.E.U16 [R10.64], R5 ;  /* 0x000000050a004986 */ /* 0x0001e2000c101506 */
[----:B------:R-:W-:-:S03]  /*51230*/  IADD3 R3, R4, c[0x0][0x198], RZ ;  /* 0x0000660004037a10 */ /* 0x000fc60007ffe0ff */
[----:B0-----:R-:W5:Y:S04]  /*51240*/  LDL.LU.64 R10, [R1+0x1460] ;  /* 0x00146000010a7983 */ /* 0x001f680000300a00 */
[----:B------:R-:W5:Y:S01]  /*51250*/  LDL.LU R20, [R1+0x13bc] ;  /* 0x0013bc0001147983 */ /* 0x000f620000300800 */
[C---:B------:R-:W-:Y:S02]  /*51260*/  LEA R28, P6, R3.reuse, R0, 0x1 ;  /* 0x00000000031c7211 */ /* 0x040fe400078c08ff */
[----:B---3--:R-:W-:Y:S02]  /*51270*/  ISETP.LT.AND P1, PT, R12, c[0x0][0x17c], !P0 ;  /* 0x00005f000c007a0c */ /* 0x008fe40004721270 */
[C---:B------:R-:W-:Y:S02]  /*51280*/  IADD3 R12, R3.reuse, c[0x0][0x198], RZ ;  /* 0x00006600030c7a10 */ /* 0x040fe40007ffe0ff */
[----:B------:R-:W-:-:S02]  /*51290*/  LEA.HI.X.SX32 R29, R3, R2, 0x1, P6 ;  /* 0x00000002031d7211 */ /* 0x000fc400030f0eff */
[----:B------:R-:W-:Y:S02]  /*512a0*/  PRMT R3, R5, 0x7632, R3 ;  /* 0x0000763205037816 */ /* 0x000fe40000000003 */
[----:B----4-:R-:W-:Y:S02]  /*512b0*/  ISETP.LT.AND P4, PT, R24, c[0x0][0x17c], !P0 ;  /* 0x00005f0018007a0c */ /* 0x010fe40004781270 */
[----:B------:R-:W3:Y:S04]  /*512c0*/  LDL.LU R24, [R1+0x13c0] ;  /* 0x0013c00001187983 */ /* 0x000ee80000300800 */
[----:B------:R0:W-:Y:S01]  /*512d0*/  @P3 STG.E.U16 [R28.64], R3 ;  /* 0x000000031c003986 */ /* 0x0001e2000c101506 */
[----:B--2---:R-:W-:-:S03]  /*512e0*/  ISETP.LT.AND P3, PT, R16, c[0x0][0x17c], !P0 ;  /* 0x00005f0010007a0c */ /* 0x004fc60004761270 */
[----:B------:R-:W2:Y:S01]  /*512f0*/  LDL.LU R16, [R1+0x13c4] ;  /* 0x0013c40001107983 */ /* 0x000ea20000300800 */
[----:B------:R-:W-:-:S04]  /*51300*/  LEA R4, P6, R12, R0, 0x1 ;  /* 0x000000000c047211 */ /* 0x000fc800078c08ff */
[C---:B------:R-:W-:Y:S02]  /*51310*/  LEA.HI.X.SX32 R5, R12.reuse, R2, 0x1, P6 ;  /* 0x000000020c057211 */ /* 0x040fe400030f0eff */
[----:B------:R-:W-:-:S03]  /*51320*/  IADD3 R8, R12, c[0x0][0x198], RZ ;  /* 0x000066000c087a10 */ /* 0x000fc60007ffe0ff */
[----:B------:R1:W-:Y:S01]  /*51330*/  @P5 STG.E.U16 [R4.64], R9 ;  /* 0x0000000904005986 */ /* 0x0003e2000c101506 */
[C---:B0-----:R-:W-:Y:S02]  /*51340*/  LEA R28, P6, R8.reuse, R0, 0x1 ;  /* 0x00000000081c7211 */ /* 0x041fe400078c08ff */
[C---:B------:R-:W-:Y:S02]  /*51350*/  IADD3 R3, R8.reuse, c[0x0][0x198], RZ ;  /* 0x0000660008037a10 */ /* 0x040fe40007ffe0ff */
[----:B------:R-:W-:Y:S02]  /*51360*/  LEA.HI.X.SX32 R29, R8, R2, 0x1, P6 ;  /* 0x00000002081d7211 */ /* 0x000fe400030f0eff */
[----:B-1----:R-:W-:Y:S02]  /*51370*/  LEA R4, P6, R3, R0, 0x1 ;  /* 0x0000000003047211 */ /* 0x002fe400078c08ff */
[----:B------:R-:W-:Y:S02]  /*51380*/  PRMT R9, R9, 0x7632, R9 ;  /* 0x0000763209097816 */ /* 0x000fe40000000009 */
[----:B-----5:R-:W-:-:S02]  /*51390*/  ISETP.LT.AND P5, PT, R20, c[0x0][0x17c], !P0 ;  /* 0x00005f0014007a0c */ /* 0x020fc400047a1270 */
[----:B------:R-:W4:Y:S01]  /*513a0*/  LDL.LU R20, [R1+0x13c8] ;  /* 0x0013c80001147983 */ /* 0x000f220000300800 */
[----:B------:R-:W-:-:S03]  /*513b0*/  LEA.HI.X.SX32 R5, R3, R2, 0x1, P6 ;  /* 0x0000000203057211 */ /* 0x000fc600030f0eff */
[----:B------:R0:W-:Y:S04]  /*513c0*/  @P2 STG.E.U16 [R28.64], R9 ;  /* 0x000000091c002986 */ /* 0x0001e8000c101506 */
[----:B------:R1:W-:Y:S04]  /*513d0*/  @P1 STG.E.U16 [R4.64], R13 ;  /* 0x0000000d04001986 */ /* 0x0003e8000c101506 */
[----:B------:R-:W5:Y:S01]  /*513e0*/  LDL.LU R12, [R1+0x13cc] ;  /* 0x0013cc00010c7983 */ /* 0x000f620000300800 */
[----:B--2---:R-:W-:-:S03]  /*513f0*/  ISETP.LT.AND P1, PT, R16, c[0x0][0x17c], !P0 ;  /* 0x00005f0010007a0c */ /* 0x004fc60004721270 */
[----:B------:R-:W2:Y:S01]  /*51400*/  LDL.LU R16, [R1+0x13d0] ;  /* 0x0013d00001107983 */ /* 0x000ea20000300800 */
[----:B------:R-:W-:-:S04]  /*51410*/  IADD3 R8, R3, c[0x0][0x198], RZ ;  /* 0x0000660003087a10 */ /* 0x000fc80007ffe0ff */
[C---:B0-----:R-:W-:Y:S02]  /*51420*/  LEA R28, P6, R8.reuse, R0, 0x1 ;  /* 0x00000000081c7211 */ /* 0x041fe400078c08ff */
[----:B-1----:R-:W-:Y:S02]  /*51430*/  PRMT R13, R13, 0x7632, R13 ;  /* 0x000076320d0d7816 */ /* 0x002fe4000000000d */
[C---:B------:R-:W-:Y:S02]  /*51440*/  LEA.HI.X.SX32 R29, R8.reuse, R2, 0x1, P6 ;  /* 0x00000002081d7211 */ /* 0x040fe400030f0eff */
[----:B------:R-:W-:-:S03]  /*51450*/  IADD3 R3, R8, c[0x0][0x198], RZ ;  /* 0x0000660008037a10 */ /* 0x000fc60007ffe0ff */
[----:B------:R0:W-:Y:S01]  /*51460*/  @P4 STG.E.U16 [R28.64], R13 ;  /* 0x0000000d1c004986 */ /* 0x0001e2000c101506 */
[C---:B------:R-:W-:Y:S02]  /*51470*/  LEA R8, P6, R3.reuse, R0, 0x1 ;  /* 0x0000000003087211 */ /* 0x040fe400078c08ff */
[C---:B------:R-:W-:Y:S02]  /*51480*/  IADD3 R5, R3.reuse, c[0x0][0x198], RZ ;  /* 0x0000660003057a10 */ /* 0x040fe40007ffe0ff */
[----:B------:R-:W-:Y:S02]  /*51490*/  LEA.HI.X.SX32 R9, R3, R2, 0x1, P6 ;  /* 0x0000000203097211 */ /* 0x000fe400030f0eff */
[C---:B------:R-:W-:Y:S02]  /*514a0*/  LEA R4, P6, R5.reuse, R0, 0x1 ;  /* 0x0000000005047211 */ /* 0x040fe400078c08ff */
[----:B------:R-:W-:Y:S02]  /*514b0*/  IADD3 R3, R5, c[0x0][0x198], RZ ;  /* 0x0000660005037a10 */ /* 0x000fe40007ffe0ff */
[----:B----4-:R-:W-:-:S02]  /*514c0*/  ISETP.LT.AND P4, PT, R20, c[0x0][0x17c], !P0 ;  /* 0x00005f0014007a0c */ /* 0x010fc40004781270 */
[----:B------:R-:W4:Y:S01]  /*514d0*/  LDL.LU R20, [R1+0x13d8] ;  /* 0x0013d80001147983 */ /* 0x000f220000300800 */
[----:B------:R-:W-:Y:S02]  /*514e0*/  LEA.HI.X.SX32 R5, R5, R2, 0x1, P6 ;  /* 0x0000000205057211 */ /* 0x000fe400030f0eff */
[----:B0-----:R-:W-:Y:S01]  /*514f0*/  PRMT R13, R6, 0x7632, R13 ;  /* 0x00007632060d7816 */ /* 0x001fe2000000000d */
[----:B------:R0:W-:Y:S04]  /*51500*/  @P3 STG.E.U16 [R8.64], R6 ;  /* 0x0000000608003986 */ /* 0x0001e8000c101506 */
[----:B------:R1:W-:Y:S04]  /*51510*/  @P5 STG.E.U16 [R4.64], R13 ;  /* 0x0000000d04005986 */ /* 0x0003e8000c101506 */
[----:B0-----:R-:W4:Y:S04]  /*51520*/  LDL.LU R6, [R1+0x145c] ;  /* 0x00145c0001067983 */ /* 0x001f280000300800 */
[----:B------:R-:W4:Y:S01]  /*51530*/  LDL.LU R28, [R1+0x13d4] ;  /* 0x0013d400011c7983 */ /* 0x000f220000300800 */
[----:B--2---:R-:W-:-:S03]  /*51540*/  ISETP.LT.AND P5, PT, R16, c[0x0][0x17c], !P0 ;  /* 0x00005f0010007a0c */ /* 0x004fc600047a1270 */
[----:B------:R-:W2:Y:S01]  /*51550*/  LDL.LU R16, [R1+0x13e4] ;  /* 0x0013e40001107983 */ /* 0x000ea20000300800 */
[----:B---3--:R-:W-:Y:S02]  /*51560*/  ISETP.LT.AND P2, PT, R24, c[0x0][0x17c], !P0 ;  /* 0x00005f0018007a0c */ /* 0x008fe40004741270 */
[C---:B------:R-:W-:Y:S01]  /*51570*/  LEA R8, P6, R3.reuse, R0, 0x1 ;  /* 0x0000000003087211 */ /* 0x040fe200078c08ff */
[----:B------:R-:W3:Y:S01]  /*51580*/  LDL.LU R24, [R1+0x13e0] ;  /* 0x0013e00001187983 */ /* 0x000ee20000300800 */
[----:B-----5:R-:W-:Y:S02]  /*51590*/  ISETP.LT.AND P3, PT, R12, c[0x0][0x17c], !P0 ;  /* 0x00005f000c007a0c */ /* 0x020fe40004761270 */
[C---:B------:R-:W-:Y:S02]  /*515a0*/  IADD3 R12, R3.reuse, c[0x0][0x198], RZ ;  /* 0x00006600030c7a10 */ /* 0x040fe40007ffe0ff */
[----:B------:R-:W-:Y:S02]  /*515b0*/  LEA.HI.X.SX32 R9, R3, R2, 0x1, P6 ;  /* 0x0000000203097211 */ /* 0x000fe400030f0eff */
[----:B-1----:R-:W-:-:S03]  /*515c0*/  LEA R4, P6, R12, R0, 0x1 ;  /* 0x000000000c047211 */ /* 0x002fc600078c08ff */
[----:B------:R0:W-:Y:S01]  /*515d0*/  @P2 STG.E.U16 [R8.64], R17 ;  /* 0x0000001108002986 */ /* 0x0001e2000c101506 */
[----:B------:R-:W-:Y:S02]  /*515e0*/  LEA.HI.X.SX32 R5, R12, R2, 0x1, P6 ;  /* 0x000000020c057211 */ /* 0x000fe400030f0eff */
[----:B0-----:R-:W-:-:S05]  /*515f0*/  PRMT R17, R17, 0x7632, R17 ;  /* 0x0000763211117816 */ /* 0x001fca0000000011 */
[----:B------:R0:W-:Y:S01]  /*51600*/  @P1 STG.E.U16 [R4.64], R17 ;  /* 0x0000001104001986 */ /* 0x0001e2000c101506 */
[----:B------:R-:W-:Y:S02]  /*51610*/  IADD3 R3, R12, c[0x0][0x198], RZ ;  /* 0x000066000c037a10 */ /* 0x000fe40007ffe0ff */
[----:B----4-:R-:W-:Y:S02]  /*51620*/  ISETP.LT.AND P2, PT, R20, c[0x0][0x17c], !P0 ;  /* 0x00005f0014007a0c */ /* 0x010fe40004741270 */
[----:B------:R-:W4:Y:S04]  /*51630*/  LDL.LU R20, [R1+0x28] ;  /* 0x0000280001147983 */ /* 0x000f280000300800 */
[----:B0-----:R-:W5:Y:S01]  /*51640*/  LDL.LU R17, [R1+0x13f0] ;  /* 0x0013f00001117983 */ /* 0x001f620000300800 */
[----:B------:R-:W-:-:S04]  /*51650*/  LEA R8, P6, R3, R0, 0x1 ;  /* 0x0000000003087211 */ /* 0x000fc800078c08ff */
[----:B------:R-:W-:-:S05]  /*51660*/  LEA.HI.X.SX32 R9, R3, R2, 0x1, P6 ;  /* 0x0000000203097211 */ /* 0x000fca00030f0eff */
[----:B------:R0:W-:Y:S01]  /*51670*/  @P4 STG.E.U16 [R8.64], R21 ;  /* 0x0000001508004986 */ /* 0x0001e2000c101506 */
[----:B--2---:R-:W-:-:S03]  /*51680*/  ISETP.LT.AND P4, PT, R16, c[0x0][0x17c], !P0 ;  /* 0x00005f0010007a0c */ /* 0x004fc60004781270 */
[----:B------:R-:W2:Y:S01]  /*51690*/  LDL.LU R16, [R1+0x13ec] ;  /* 0x0013ec0001107983 */ /* 0x000ea20000300800 */
[----:B------:R-:W-:-:S04]  /*516a0*/  IADD3 R12, R3, c[0x0][0x198], RZ ;  /* 0x00006600030c7a10 */ /* 0x000fc80007ffe0ff */
[C---:B------:R-:W-:Y:S02]  /*516b0*/  LEA R4, P6, R12.reuse, R0, 0x1 ;  /* 0x000000000c047211 */ /* 0x040fe400078c08ff */
[C---:B------:R-:W-:Y:S02]  /*516c0*/  IADD3 R3, R12.reuse, c[0x0][0x198], RZ ;  /* 0x000066000c037a10 */ /* 0x040fe40007ffe0ff */
[----:B------:R-:W-:Y:S02]  /*516d0*/  LEA.HI.X.SX32 R5, R12, R2, 0x1, P6 ;  /* 0x000000020c057211 */ /* 0x000fe400030f0eff */
[----:B0-----:R-:W-:Y:S02]  /*516e0*/  LEA R8, P6, R3, R0, 0x1 ;  /* 0x0000000003087211 */ /* 0x001fe400078c08ff */
[----:B------:R-:W-:Y:S02]  /*516f0*/  PRMT R21, R21, 0x7632, R21 ;  /* 0x0000763215157816 */ /* 0x000fe40000000015 */
[----:B------:R-:W-:-:S02]  /*51700*/  LEA.HI.X.SX32 R9, R3, R2, 0x1, P6 ;  /* 0x0000000203097211 */ /* 0x000fc400030f0eff */
[----:B------:R-:W-:Y:S01]  /*51710*/  ISETP.LT.AND P1, PT, R28, c[0x0][0x17c], !P0 ;  /* 0x00005f001c007a0c */ /* 0x000fe20004721270 */
[----:B------:R0:W-:Y:S01]  /*51720*/  @P3 STG.E.U16 [R4.64], R21 ;  /* 0x0000001504003986 */ /* 0x0001e2000c101506 */
[----:B---3--:R-:W-:-:S03]  /*51730*/  ISETP.LT.AND P3, PT, R24, c[0x0][0x17c], !P0 ;  /* 0x00005f0018007a0c */ /* 0x008fc60004761270 */
[----:B------:R-:W3:Y:S04]  /*51740*/  LDL.LU R28, [R1+0x13f8] ;  /* 0x0013f800011c7983 */ /* 0x000ee80000300800 */
[----:B------:R1:W-:Y:S04]  /*51750*/  @P5 STG.E.U16 [R8.64], R25 ;  /* 0x0000001908005986 */ /* 0x0003e8000c101506 */
[----:B------:R-:W3:Y:S01]  /*51760*/  LDL.LU R24, [R1+0x13f4] ;  /* 0x0013f40001187983 */ /* 0x000ee20000300800 */
[----:B------:R-:W-:Y:S02]  /*51770*/  IADD3 R12, R3, c[0x0][0x198], RZ ;  /* 0x00006600030c7a10 */ /* 0x000fe40007ffe0ff */
[----:B-----5:R-:W-:-:S02]  /*51780*/  ISETP.LT.AND P5, PT, R17, c[0x0][0x17c], !P0 ;  /* 0x00005f0011007a0c */ /* 0x020fc400047a1270 */
[----:B------:R-:W5:Y:S01]  /*51790*/  LDL.LU R17, [R1+0x1400] ;  /* 0x0014000001117983 */ /* 0x000f620000300800 */
[C---:B0-----:R-:W-:Y:S02]  /*517a0*/  LEA R4, P6, R12.reuse, R0, 0x1 ;  /* 0x000000000c047211 */ /* 0x041fe400078c08ff */
[----:B-1----:R-:W-:Y:S01]  /*517b0*/  PRMT R25, R25, 0x7632, R25 ;  /* 0x0000763219197816 */ /* 0x002fe20000000019 */
[----:B------:R-:W3:Y:S01]  /*517c0*/  LDL.LU R21, [R1+0x13fc] ;  /* 0x0013fc0001157983 */ /* 0x000ee20000300800 */
        /* <DEDUP_REMOVED lines=8> */
[C---:B0-----:R-:W-:Y:S02]  /*51850*/  LEA R4, P6, R12.reuse, R0, 0x1 ;  /* 0x000000000c047211 */ /* 0x041fe400078c08ff */
[C---:B------:R-:W-:Y:S02]  /*51860*/  IADD3 R3, R12.reuse, c[0x0][0x198], RZ ;  /* 0x000066000c037a10 */ /* 0x040fe40007ffe0ff */
[----:B------:R-:W-:-:S02]  /*51870*/  LEA.HI.X.SX32 R5, R12, R2, 0x1, P6 ;  /* 0x000000020c057211 */ /* 0x000fc400030f0eff */
[----:B----4-:R-:W-:Y:S01]  /*51880*/  PRMT R13, R20, 0x7632, R13 ;  /* 0x00007632140d7816 */ /* 0x010fe2000000000d */
[----:B------:R0:W-:Y:S04]  /*51890*/  @P1 STG.E.U16 [R8.64], R20 ;  /* 0x0000001408001986 */ /* 0x0001e8000c101506 */
[----:B------:R1:W-:Y:S01]  /*518a0*/  @P4 STG.E.U16 [R4.64], R13 ;  /* 0x0000000d04004986 */ /* 0x0003e2000c101506 */
[----:B0-----:R-:W-:-:S03]  /*518b0*/  LEA R8, P6, R3, R0, 0x1 ;  /* 0x0000000003087211 */ /* 0x001fc600078c08ff */
[----:B------:R-:W4:Y:S04]  /*518c0*/  LDL.LU R20, [R1+0x1404] ;  /* 0x0014040001147983 */ /* 0x000f280000300800 */
[----:B-1----:R-:W4:Y:S01]  /*518d0*/  LDL.LU R13, [R1+0x1410] ;  /* 0x00141000010d7983 */ /* 0x002f220000300800 */
[C---:B------:R-:W-:Y:S02]  /*518e0*/  LEA.HI.X.SX32 R9, R3.reuse, R2, 0x1, P6 ;  /* 0x0000000203097211 */ /* 0x040fe400030f0eff */
[----:B------:R-:W-:-:S03]  /*518f0*/  IADD3 R12, R3, c[0x0][0x198], RZ ;  /* 0x00006600030c7a10 */ /* 0x000fc60007ffe0ff */
[----:B------:R0:W-:Y:S01]  /*51900*/  @P3 STG.E.U16 [R8.64], R6 ;  /* 0x0000000608003986 */ /* 0x0001e2000c101506 */
[----:B-----5:R-:W-:-:S03]  /*51910*/  ISETP.LT.AND P3, PT, R17, c[0x0][0x17c], !P0 ;  /* 0x00005f0011007a0c */ /* 0x020fc60004761270 */
[----:B------:R-:W5:Y:S01]  /*51920*/  LDL.LU R17, [R1+0x140c] ;  /* 0x00140c0001117983 */ /* 0x000f620000300800 */
[C---:B------:R-:W-:Y:S02]  /*51930*/  LEA R4, P6, R12.reuse, R0, 0x1 ;  /* 0x000000000c047211 */ /* 0x040fe400078c08ff */
[C---:B------:R-:W-:Y:S02]  /*51940*/  IADD3 R3, R12.reuse, c[0x0][0x198], RZ ;  /* 0x000066000c037a10 */ /* 0x040fe40007ffe0ff */
[----:B------:R-:W-:Y:S02]  /*51950*/  LEA.HI.X.SX32 R5, R12, R2, 0x1, P6 ;  /* 0x000000020c057211 */ /* 0x000fe400030f0eff */
[C---:B0-----:R-:W-:Y:S02]  /*51960*/  LEA R8, P6, R3.reuse, R0, 0x1 ;  /* 0x0000000003087211 */ /* 0x041fe400078c08ff */
[----:B------:R-:W-:Y:S02]  /*51970*/  PRMT R12, R6, 0x7632, R12 ;  /* 0x00007632060c7816 */ /* 0x000fe4000000000c */
[----:B------:R-:W-:-:S03]  /*51980*/  LEA.HI.X.SX32 R9, R3, R2, 0x1, P6 ;  /* 0x0000000203097211 */ /* 0x000fc600030f0eff */
[----:B------:R0:W-:Y:S04]  /*51990*/  @P5 STG.E.U16 [R4.64], R12 ;  /* 0x0000000c04005986 */ /* 0x0001e8000c101506 */
[----:B------:R1:W-:Y:S01]  /*519a0*/  @P2 STG.E.U16 [R8.64], R10 ;  /* 0x0000000a08002986 */ /* 0x0003e2000c101506 */
[----:B--2---:R-:W-:-:S03]  /*519b0*/  ISETP.LT.AND P2, PT, R16, c[0x0][0x17c], !P0 ;  /* 0x00005f0010007a0c */ /* 0x004fc60004741270 */
[----:B------:R-:W2:Y:S01]  /*519c0*/  LDL.LU R16, [R1+0x1418] ;  /* 0x0014180001107983 */ /* 0x000ea20000300800 */
[----:B------:R-:W-:Y:S02]  /*519d0*/  IADD3 R6, R3, c[0x0][0x198], RZ ;  /* 0x0000660003067a10 */ /* 0x000fe40007ffe0ff */
[----:B---3--:R-:W-:Y:S02]  /*519e0*/  ISETP.LT.AND P1, PT, R28, c[0x0][0x17c], !P0 ;  /* 0x00005f001c007a0c */ /* 0x008fe40004721270 */
[----:B0-----:R-:W-:Y:S02]  /*519f0*/  LEA R4, P6, R6, R0, 0x1 ;  /* 0x0000000006047211 */ /* 0x001fe400078c08ff */
[----:B------:R-:W-:Y:S02]  /*51a00*/  ISETP.LT.AND P4, PT, R24, c[0x0][0x17c], !P0 ;  /* 0x00005f0018007a0c */ /* 0x000fe40004781270 */
[C---:B------:R-:W-:Y:S02]  /*51a10*/  IADD3 R3, R6.reuse, c[0x0][0x198], RZ ;  /* 0x0000660006037a10 */ /* 0x040fe40007ffe0ff */
[----:B------:R-:W-:-:S02]  /*51a20*/  LEA.HI.X.SX32 R5, R6, R2, 0x1, P6 ;  /* 0x0000000206057211 */ /* 0x000fc400030f0eff */
[C---:B-1----:R-:W-:Y:S02]  /*51a30*/  LEA R8, P6, R3.reuse, R0, 0x1 ;  /* 0x0000000003087211 */ /* 0x042fe400078c08ff */
[----:B------:R-:W-:Y:S02]  /*51a40*/  PRMT R10, R10, 0x7632, R10 ;  /* 0x000076320a0a7816 */ /* 0x000fe4000000000a */
[C---:B------:R-:W-:Y:S02]  /*51a50*/  LEA.HI.X.SX32 R9, R3.reuse, R2, 0x1, P6 ;  /* 0x0000000203097211 */ /* 0x040fe400030f0eff */
[----:B------:R-:W-:Y:S01]  /*51a60*/  IADD3 R6, R3, c[0x0][0x198], RZ ;  /* 0x0000660003067a10 */ /* 0x000fe20007ffe0ff */
[----:B------:R0:W-:Y:S01]  /*51a70*/  @P1 STG.E.U16 [R4.64], R10 ;  /* 0x0000000a04001986 */ /* 0x0001e2000c101506 */
[----:B------:R-:W-:-:S03]  /*51a80*/  ISETP.LT.AND P5, PT, R21, c[0x0][0x17c], !P0 ;  /* 0x00005f0015007a0c */ /* 0x000fc600047a1270 */
[----:B------:R-:W3:Y:S04]  /*51a90*/  LDL.LU R21, [R1+0x1414] ;  /* 0x0014140001157983 */ /* 0x000ee80000300800 */
[----:B------:R1:W-:Y:S01]  /*51aa0*/  @P4 STG.E.U16 [R8.64], R14 ;  /* 0x0000000e08004986 */ /* 0x0003e2000c101506 */
[----:B----4-:R-:W-:Y:S02]  /*51ab0*/  ISETP.LT.AND P1, PT, R20, c[0x0][0x17c], !P0 ;  /* 0x00005f0014007a0c */ /* 0x010fe40004721270 */
[----:B0-----:R-:W-:Y:S01]  /*51ac0*/  LEA R4, P6, R6, R0, 0x1 ;  /* 0x0000000006047211 */ /* 0x001fe200078c08ff */
[----:B------:R-:W4:Y:S01]  /*51ad0*/  LDL.LU R20, [R1+0x1420] ;  /* 0x0014200001147983 */ /* 0x000f220000300800 */
[----:B------:R-:W-:-:S03]  /*51ae0*/  ISETP.LT.AND P4, PT, R13, c[0x0][0x17c], !P0 ;  /* 0x00005f000d007a0c */ /* 0x000fc60004781270 */
[----:B------:R-:W3:Y:S01]  /*51af0*/  LDL.LU R13, [R1+0x141c] ;  /* 0x00141c00010d7983 */ /* 0x000ee20000300800 */
[----:B------:R-:W-:Y:S02]  /*51b00*/  LEA.HI.X.SX32 R5, R6, R2, 0x1, P6 ;  /* 0x0000000206057211 */ /* 0x000fe400030f0eff */
[----:B-1----:R-:W-:-:S05]  /*51b10*/  PRMT R14, R14, 0x7632, R14 ;  /* 0x000076320e0e7816 */ /* 0x002fca000000000e */
[----:B------:R-:W-:Y:S01]  /*51b20*/  @P3 STG.E.U16 [R4.64], R14 ;  /* 0x0000000e04003986 */ /* 0x000fe2000c101506 */
[----:B-----5:R-:W-:-:S03]  /*51b30*/  ISETP.LT.AND P3, PT, R17, c[0x0][0x17c], !P0 ;  /* 0x00005f0011007a0c */ /* 0x020fc60004761270 */
[----:B------:R-:W5:Y:S01]  /*51b40*/  LDL.LU R17, [R1+0x1428] ;  /* 0x0014280001117983 */ /* 0x000f620000300800 */
[----:B------:R-:W-:-:S04]  /*51b50*/  IADD3 R3, R6, c[0x0][0x198], RZ ;  /* 0x0000660006037a10 */ /* 0x000fc80007ffe0ff */
[----:B------:R-:W-:-:S04]  /*51b60*/  LEA R8, P6, R3, R0, 0x1 ;  /* 0x0000000003087211 */ /* 0x000fc800078c08ff */
[----:B------:R-:W-:Y:S02]  /*51b70*/  LEA.HI.X.SX32 R9, R3, R2, 0x1, P6 ;  /* 0x0000000203097211 */ /* 0x000fe400030f0eff */
[----:B------:R-:W-:-:S03]  /*51b80*/  PRMT R10, R7, 0x7632, R10 ;  /* 0x00007632070a7816 */ /* 0x000fc6000000000a */
[----:B------:R0:W-:Y:S04]  /*51b90*/  @P5 STG.E.U16 [R8.64], R7 ;  /* 0x0000000708005986 */ /* 0x0001e8000c101506 */
[----:B0-----:R-:W5:Y:S01]  /*51ba0*/  LDL.LU R7, [R1+0x1458] ;  /* 0x0014580001077983 */ /* 0x001f620000300800 */
[----:B--2---:R-:W-:-:S03]  /*51bb0*/  ISETP.LT.AND P5, PT, R16, c[0x0][0x17c], !P0 ;  /* 0x00005f0010007a0c */ /* 0x004fc600047a1270 */
[----:B------:R-:W2:Y:S04]  /*51bc0*/  LDL.LU R16, [R1+0x1424] ;  /* 0x0014240001107983 */ /* 0x000ea80000300800 */
[----:B------:R-:W2:Y:S01]  /*51bd0*/  LDL.LU R14, [R1+0x142c] ;  /* 0x00142c00010e7983 */ /* 0x000ea20000300800 */
[----:B------:R-:W-:-:S04]  /*51be0*/  IADD3 R6, R3, c[0x0][0x198], RZ ;  /* 0x0000660003067a10 */ /* 0x000fc80007ffe0ff */
[C---:B------:R-:W-:Y:S02]  /*51bf0*/  LEA R4, P6, R6.reuse, R0, 0x1 ;  /* 0x0000000006047211 */ /* 0x040fe400078c08ff */
[C---:B------:R-:W-:Y:S02]  /*51c00*/  IADD3 R3, R6.reuse, c[0x0][0x198], RZ ;  /* 0x0000660006037a10 */ /* 0x040fe40007ffe0ff */
[----:B------:R-:W-:Y:S02]  /*51c10*/  LEA.HI.X.SX32 R5, R6, R2, 0x1, P6 ;  /* 0x0000000206057211 */ /* 0x000fe400030f0eff */
[C---:B------:R-:W-:Y:S02]  /*51c20*/  LEA R8, P6, R3.reuse, R0, 0x1 ;  /* 0x0000000003087211 */ /* 0x040fe400078c08ff */
[C---:B------:R-:W-:Y:S01]  /*51c30*/  IADD3 R6, R3.reuse, c[0x0][0x198], RZ ;  /* 0x0000660003067a10 */ /* 0x040fe20007ffe0ff */
[----:B------:R0:W-:Y:S01]  /*51c40*/  @P2 STG.E.U16 [R4.64], R10 ;  /* 0x0000000a04002986 */ /* 0x0001e2000c101506 */
[----:B------:R-:W-:-:S02]  /*51c50*/  LEA.HI.X.SX32 R9, R3, R2, 0x1, P6 ;  /* 0x0000000203097211 */ /* 0x000fc400030f0eff */
[----:B------:R-:W-:-:S03]  /*51c60*/  IADD3 R3, R6, c[0x0][0x198], RZ ;  /* 0x0000660006037a10 */ /* 0x000fc60007ffe0ff */
[----:B------:R1:W-:Y:S01]  /*51c70*/  @P1 STG.E.U16 [R8.64], R18 ;  /* 0x0000001208001986 */ /* 0x0003e2000c101506 */
[----:B0-----:R-:W-:-:S03]  /*51c80*/  LEA R4, P6, R6, R0, 0x1 ;  /* 0x0000000006047211 */ /* 0x001fc600078c08ff */
[----:B------:R-:W2:Y:S01]  /*51c90*/  LDL.LU R10, [R1+0x1430] ;  /* 0x00143000010a7983 */ /* 0x000ea20000300800 */
[----:B------:R-:W-:-:S03]  /*51ca0*/  LEA.HI.X.SX32 R5, R6, R2, 0x1, P6 ;  /* 0x0000000206057211 */ /* 0x000fc600030f0eff */
[----:B------:R-:W2:Y:S01]  /*51cb0*/  LDL.LU R24, [R1+0x2c] ;  /* 0x00002c0001187983 */ /* 0x000ea20000300800 */
[----:B-1----:R-:W-:Y:S02]  /*51cc0*/  PRMT R18, R18, 0x7632, R18 ;  /* 0x0000763212127816 */ /* 0x002fe40000000012 */
[----:B------:R-:W-:-:S03]  /*51cd0*/  LEA R8, P6, R3, R0, 0x1 ;  /* 0x0000000003087211 */ /* 0x000fc600078c08ff */
[----:B------:R0:W-:Y:S01]  /*51ce0*/  @P4 STG.E.U16 [R4.64], R18 ;  /* 0x0000001204004986 */ /* 0x0001e2000c101506 */
[----:B---3--:R-:W-:-:S03]  /*51cf0*/  ISETP.LT.AND P4, PT, R13, c[0x0][0x17c], !P0 ;  /* 0x00005f000d007a0c */ /* 0x008fc60004781270 */
[----:B------:R-:W3:Y:S01]  /*51d00*/  LDL.LU R13, [R1+0x1438] ;  /* 0x00143800010d7983 */ /* 0x000ee20000300800 */
[----:B------:R-:W-:Y:S02]  /*51d10*/  LEA.HI.X.SX32 R9, R3, R2, 0x1, P6 ;  /* 0x0000000203097211 */ /* 0x000fe400030f0eff */
[----:B----4-:R-:W-:-:S03]  /*51d20*/  ISETP.LT.AND P1, PT, R20, c[0x0][0x17c], !P0 ;  /* 0x00005f0014007a0c */ /* 0x010fc60004721270 */
[----:B------:R1:W-:Y:S01]  /*51d30*/  @P3 STG.E.U16 [R8.64], R22 ;  /* 0x0000001608003986 */ /* 0x0003e2000c101506 */
[----:B-----5:R-:W-:Y:S02]  /*51d40*/  ISETP.LT.AND P3, PT, R17, c[0x0][0x17c], !P0 ;  /* 0x00005f0011007a0c */ /* 0x020fe40004761270 */
[----:B------:R-:W-:Y:S01]  /*51d50*/  IADD3 R6, R3, c[0x0][0x198], RZ ;  /* 0x0000660003067a10 */ /* 0x000fe20007ffe0ff */
[----:B------:R-:W4:Y:S04]  /*51d60*/  LDL.LU R17, [R1+0x143c] ;  /* 0x00143c0001117983 */ /* 0x000f280000300800 */
[----:B------:R-:W5:Y:S01]  /*51d70*/  LDL.LU R20, [R1+0x1444] ;  /* 0x0014440001147983 */ /* 0x000f620000300800 */
[C---:B0-----:R-:W-:Y:S02]  /*51d80*/  LEA R4, P6, R6.reuse, R0, 0x1 ;  /* 0x0000000006047211 */ /* 0x041fe400078c08ff */
[----:B------:R-:W-:Y:S01]  /*51d90*/  ISETP.LT.AND P2, PT, R21, c[0x0][0x17c], !P0 ;  /* 0x00005f0015007a0c */ /* 0x000fe20004741270 */
[----:B------:R-:W5:Y:S01]  /*51da0*/  LDL.LU R18, [R1+0x1448] ;  /* 0x0014480001127983 */ /* 0x000f620000300800 */
[----:B------:R-:W-:-:S02]  /*51db0*/  IADD3 R3, R6, c[0x0][0x198], RZ ;  /* 0x0000660006037a10 */ /* 0x000fc40007ffe0ff */
[----:B------:R-:W-:Y:S02]  /*51dc0*/  LEA.HI.X.SX32 R5, R6, R2, 0x1, P6 ;  /* 0x0000000206057211 */ /* 0x000fe400030f0eff */
[C---:B-1----:R-:W-:Y:S02]  /*51dd0*/  LEA R8, P6, R3.reuse, R0, 0x1 ;  /* 0x0000000003087211 */ /* 0x042fe400078c08ff */
[----:B------:R-:W-:Y:S02]  /*51de0*/  PRMT R22, R22, 0x7632, R22 ;  /* 0x0000763216167816 */ /* 0x000fe40000000016 */
[----:B------:R-:W-:-:S03]  /*51df0*/  LEA.HI.X.SX32 R9, R3, R2, 0x1, P6 ;  /* 0x0000000203097211 */ /* 0x000fc600030f0eff */
[----:B------:R-:W-:Y:S04]  /*51e00*/  @P5 STG.E.U16 [R4.64], R22 ;  /* 0x0000001604005986 */ /* 0x000fe8000c101506 */
[----:B------:R0:W-:Y:S01]  /*51e10*/  @P2 STG.E.U16 [R8.64], R26 ;  /* 0x0000001a08002986 */ /* 0x0001e2000c101506 */
[----:B--2---:R-:W-:-:S03]  /*51e20*/  ISETP.LT.AND P5, PT, R16, c[0x0][0x17c], !P0 ;  /* 0x00005f0010007a0c */ /* 0x004fc600047a1270 */
[----:B------:R-:W2:Y:S01]  /*51e30*/  LDL.LU R16, [R1+0x1450] ;  /* 0x0014500001107983 */ /* 0x000ea20000300800 */
[----:B------:R-:W-:-:S03]  /*51e40*/  ISETP.LT.AND P2, PT, R14, c[0x0][0x17c], !P0 ;  /* 0x00005f000e007a0c */ /* 0x000fc60004741270 */
[----:B------:R-:W2:Y:S01]  /*51e50*/  LDL.LU R14, [R1+0x1454] ;  /* 0x00145400010e7983 */ /* 0x000ea20000300800 */
[----:B------:R-:W-:Y:S02]  /*51e60*/  IADD3 R6, R3, c[0x0][0x198], RZ ;  /* 0x0000660003067a10 */ /* 0x000fe40007ffe0ff */
[----:B0-----:R-:W-:Y:S01]  /*51e70*/  PRMT R26, R26, 0x7632, R26 ;  /* 0x000076321a1a7816 */ /* 0x001fe2000000001a */
[----:B------:R-:W2:Y:S01]  /*51e80*/  LDL.LU R22, [R1+0x144c] ;  /* 0x00144c0001167983 */ /* 0x000ea20000300800 */
[C---:B------:R-:W-:Y:S02]  /*51e90*/  LEA R4, P6, R6.reuse, R0, 0x1 ;  /* 0x0000000006047211 */ /* 0x040fe400078c08ff */
[C---:B------:R-:W-:Y:S01]  /*51ea0*/  IADD3 R3, R6.reuse, c[0x0][0x198], RZ ;  /* 0x0000660006037a10 */ /* 0x040fe20007ffe0ff */
[----:B------:R-:W2:Y:S01]  /*51eb0*/  LDL.LU R21, [R1+0x1440] ;  /* 0x0014400001157983 */ /* 0x000ea20000300800 */
[----:B------:R-:W-:Y:S02]  /*51ec0*/  LEA.HI.X.SX32 R5, R6, R2, 0x1, P6 ;  /* 0x0000000206057211 */ /* 0x000fe400030f0eff */
[----:B------:R-:W-:-:S02]  /*51ed0*/  LEA R8, P6, R3, R0, 0x1 ;  /* 0x0000000003087211 */ /* 0x000fc400078c08ff */
[C---:B------:R-:W-:Y:S01]  /*51ee0*/  IADD3 R6, R3.reuse, c[0x0][0x198], RZ ;  /* 0x0000660003067a10 */ /* 0x040fe20007ffe0ff */
[----:B------:R0:W-:Y:S01]  /*51ef0*/  @P1 STG.E.U16 [R4.64], R26 ;  /* 0x0000001a04001986 */ /* 0x0001e2000c101506 */
[----:B------:R-:W-:Y:S02]  /*51f00*/  LEA.HI.X.SX32 R9, R3, R2, 0x1, P6 ;  /* 0x0000000203097211 */ /* 0x000fe400030f0eff */
[----:B------:R-:W-:Y:S02]  /*51f10*/  ISETP.LT.AND P1, PT, R10, c[0x0][0x17c], !P0 ;  /* 0x00005f000a007a0c */ /* 0x000fe40004721270 */
[C---:B0-----:R-:W-:Y:S02]  /*51f20*/  LEA R4, P6, R6.reuse, R0, 0x1 ;  /* 0x0000000006047211 */ /* 0x041fe400078c08ff */
[----:B------:R-:W-:Y:S01]  /*51f30*/  IADD3 R10, R6, c[0x0][0x198], RZ ;  /* 0x00006600060a7a10 */ /* 0x000fe20007ffe0ff */
[----:B------:R0:W-:Y:S01]  /*51f40*/  @P4 STG.E.U16 [R8.64], R24 ;  /* 0x0000001808004986 */ /* 0x0001e2000c101506 */
[----:B------:R-:W-:-:S02]  /*51f50*/  PRMT R3, R24, 0x7632, R3 ;  /* 0x0000763218037816 */ /* 0x000fc40000000003 */
[----:B------:R-:W-:Y:S02]  /*51f60*/  LEA.HI.X.SX32 R5, R6, R2, 0x1, P6 ;  /* 0x0000000206057211 */ /* 0x000fe400030f0eff */
[----:B---3--:R-:W-:Y:S02]  /*51f70*/  ISETP.LT.AND P4, PT, R13, c[0x0][0x17c], !P0 ;  /* 0x00005f000d007a0c */ /* 0x008fe40004781270 */
[C---:B------:R-:W-:Y:S02]  /*51f80*/  IADD3 R13, R10.reuse, c[0x0][0x198], RZ ;  /* 0x000066000a0d7a10 */ /* 0x040fe40007ffe0ff */
[C---:B0-----:R-:W-:Y:S01]  /*51f90*/  LEA R8, P6, R10.reuse, R0, 0x1 ;  /* 0x000000000a087211 */ /* 0x041fe200078c08ff */
[----:B------:R0:W-:Y:S03]  /*51fa0*/  @P3 STG.E.U16 [R4.64], R3 ;  /* 0x0000000304003986 */ /* 0x0001e6000c101506 */
[----:B------:R-:W-:-:S02]  /*51fb0*/  LEA.HI.X.SX32 R9, R10, R2, 0x1, P6 ;  /* 0x000000020a097211 */ /* 0x000fc400030f0eff */
[----:B----4-:R-:W-:Y:S02]  /*51fc0*/  ISETP.LT.AND P3, PT, R17, c[0x0][0x17c], !P0 ;  /* 0x00005f0011007a0c */ /* 0x010fe40004761270 */
[C---:B------:R-:W-:Y:S02]  /*51fd0*/  IADD3 R17, R13.reuse, c[0x0][0x198], RZ ;  /* 0x000066000d117a10 */ /* 0x040fe40007ffe0ff */
[----:B0-----:R-:W-:-:S04]  /*51fe0*/  LEA R4, P6, R13, R0, 0x1 ;  /* 0x000000000d047211 */ /* 0x001fc800078c08ff */
[----:B------:R-:W-:Y:S02]  /*51ff0*/  LEA.HI.X.SX32 R5, R13, R2, 0x1, P6 ;  /* 0x000000020d057211 */ /* 0x000fe400030f0eff */
[----:B-----5:R-:W-:Y:S02]  /*52000*/  ISETP.LT.AND P6, PT, R20, c[0x0][0x17c], !P0 ;  /* 0x00005f0014007a0c */ /* 0x020fe400047c1270 */
[----:B------:R-:W3:Y:S01]  /*52010*/  LDL.LU R20, [R1+0xc] ;  /* 0x00000c0001147983 */ /* 0x000ee20000300800 */
[----:B------:R-:W-:-:S03]  /*52020*/  PRMT R10, R7, 0x7632, R10 ;  /* 0x00007632070a7816 */ /* 0x000fc6000000000a */
[----:B------:R0:W-:Y:S01]  /*52030*/  @P5 STG.E.U16 [R8.64], R7 ;  /* 0x0000000708005986 */ /* 0x0001e2000c101506 */
[C---:B------:R-:W-:Y:S02]  /*52040*/  LEA R6, P5, R17.reuse, R0, 0x1 ;  /* 0x0000000011067211 */ /* 0x040fe400078a08ff */
[----:B------:R-:W-:Y:S01]  /*52050*/  IADD3 R13, R17, c[0x0][0x198], RZ ;  /* 0x00006600110d7a10 */ /* 0x000fe20007ffe0ff */
[----:B------:R1:W-:Y:S03]  /*52060*/  @P2 STG.E.U16 [R4.64], R10 ;  /* 0x0000000a04002986 */ /* 0x0003e6000c101506 */
[----:B------:R-:W-:Y:S02]  /*52070*/  IADD3 R3, R13, c[0x0][0x198], RZ ;  /* 0x000066000d037a10 */ /* 0x000fe40007ffe0ff */
[----:B0-----:R-:W-:Y:S02]  /*52080*/  LEA.HI.X.SX32 R7, R17, R2, 0x1, P5 ;  /* 0x0000000211077211 */ /* 0x001fe400028f0eff */
[----:B-1----:R-:W-:-:S03]  /*52090*/  LEA R4, P5, R13, R0, 0x1 ;  /* 0x000000000d047211 */ /* 0x002fc600078a08ff */
[----:B------:R0:W-:Y:S01]  /*520a0*/  @P1 STG.E.U16 [R6.64], R11 ;  /* 0x0000000b06001986 */ /* 0x0001e2000c101506 */
[----:B------:R-:W-:Y:S02]  /*520b0*/  LEA.HI.X.SX32 R5, R13, R2, 0x1, P5 ;  /* 0x000000020d057211 */ /* 0x000fe400028f0eff */
[----:B------:R-:W-:Y:S02]  /*520c0*/  ISETP.LT.AND P2, PT, R18, c[0x0][0x17c], !P0 ;  /* 0x00005f0012007a0c */ /* 0x000fe40004741270 */
[----:B0-----:R-:W-:-:S04]  /*520d0*/  LEA R6, P5, R3, R0, 0x1 ;  /* 0x0000000003067211 */ /* 0x001fc800078a08ff */
[----:B------:R-:W-:Y:S02]  /*520e0*/  LEA.HI.X.SX32 R7, R3, R2, 0x1, P5 ;  /* 0x0000000203077211 */ /* 0x000fe400028f0eff */
[----:B--2---:R-:W-:Y:S02]  /*520f0*/  ISETP.LT.AND P1, PT, R16, c[0x0][0x17c], !P0 ;  /* 0x00005f0010007a0c */ /* 0x004fe40004721270 */
[----:B------:R-:W-:Y:S02]  /*52100*/  ISETP.LT.AND P5, PT, R14, c[0x0][0x17c], !P0 ;  /* 0x00005f000e007a0c */ /* 0x000fe400047a1270 */
[----:B------:R-:W2:Y:S04]  /*52110*/  LDL.LU R14, [R1+0x1434] ;  /* 0x00143400010e7983 */ /* 0x000ea80000300800 */
[----:B------:R-:W4:Y:S04]  /*52120*/  LDL.LU R18, [R1+0x13e8] ;  /* 0x0013e80001127983 */ /* 0x000f280000300800 */
[----:B------:R-:W5:Y:S01]  /*52130*/  LDL.LU R16, [R1+0x13dc] ;  /* 0x0013dc0001107983 */ /* 0x000f620000300800 */
[----:B------:R-:W-:-:S02]  /*52140*/  PRMT R12, R11, 0x7632, R12 ;  /* 0x000076320b0c7816 */ /* 0x000fc4000000000c */
[----:B------:R-:W-:-:S03]  /*52150*/  IADD3 R9, R3, c[0x0][0x198], RZ ;  /* 0x0000660003097a10 */ /* 0x000fc60007ffe0ff */
[----:B------:R0:W-:Y:S01]  /*52160*/  @P4 STG.E.U16 [R4.64], R12 ;  /* 0x0000000c04004986 */ /* 0x0001e2000c101506 */
[C---:B------:R-:W-:Y:S02]  /*52170*/  LEA R8, P4, R9.reuse, R0, 0x1 ;  /* 0x0000000009087211 */ /* 0x040fe400078808ff */
[C---:B------:R-:W-:Y:S02]  /*52180*/  IADD3 R3, R9.reuse, c[0x0][0x198], RZ ;  /* 0x0000660009037a10 */ /* 0x040fe40007ffe0ff */
[----:B------:R-:W-:Y:S02]  /*52190*/  LEA.HI.X.SX32 R9, R9, R2, 0x1, P4 ;  /* 0x0000000209097211 */ /* 0x000fe400020f0eff */
[----:B------:R-:W-:Y:S01]  /*521a0*/  IADD3 R13, R3, c[0x0][0x198], RZ ;  /* 0x00006600030d7a10 */ /* 0x000fe20007ffe0ff */
[----:B------:R-:W-:Y:S01]  /*521b0*/  @P3 STG.E.U16 [R6.64], R15 ;  /* 0x0000000f06003986 */ /* 0x000fe2000c101506 */
[----:B0-----:R-:W-:Y:S02]  /*521c0*/  PRMT R5, R15, 0x7632, R5 ;  /* 0x000076320f057816 */ /* 0x001fe40000000005 */
[----:B------:R-:W-:-:S02]  /*521d0*/  LEA R10, P3, R3, R0, 0x1 ;  /* 0x00000000030a7211 */ /* 0x000fc400078608ff */
[C---:B------:R-:W-:Y:S01]  /*521e0*/  IADD3 R17, R13.reuse, c[0x0][0x198], RZ ;  /* 0x000066000d117a10 */ /* 0x040fe20007ffe0ff */
[----:B------:R0:W-:Y:S01]  /*521f0*/  @P6 STG.E.U16 [R8.64], R5 ;  /* 0x0000000508006986 */ /* 0x0001e2000c101506 */
[----:B------:R-:W-:Y:S02]  /*52200*/  LEA R4, P6, R13, R0, 0x1 ;  /* 0x000000000d047211 */ /* 0x000fe400078c08ff */
[-C--:B------:R-:W-:Y:S02]  /*52210*/  LEA.HI.X.SX32 R11, R3, R2.reuse, 0x1, P3 ;  /* 0x00000002030b7211 */ /* 0x080fe400018f0eff */
[----:B------:R-:W-:Y:S02]  /*52220*/  IADD3 R3, R17, c[0x0][0x198], RZ ;  /* 0x0000660011037a10 */ /* 0x000fe40007ffe0ff */
[----:B0-----:R-:W-:Y:S02]  /*52230*/  LEA.HI.X.SX32 R5, R13, R2, 0x1, P6 ;  /* 0x000000020d057211 */ /* 0x001fe400030f0eff */
[----:B------:R-:W-:-:S04]  /*52240*/  IADD3 R13, R3, c[0x0][0x198], RZ ;  /* 0x00006600030d7a10 */ /* 0x000fc80007ffe0ff */
[----:B------:R-:W-:Y:S02]  /*52250*/  IADD3 R15, R13, c[0x0][0x198], RZ ;  /* 0x000066000d0f7a10 */ /* 0x000fe40007ffe0ff */
[----:B---3--:R-:W-:Y:S01]  /*52260*/  PRMT R7, R20, 0x7632, R7 ;  /* 0x0000763214077816 */ /* 0x008fe20000000007 */
[----:B------:R-:W-:Y:S04]  /*52270*/  @P2 STG.E.U16 [R10.64], R20 ;  /* 0x000000140a002986 */ /* 0x000fe8000c101506 */
[----:B------:R0:W-:Y:S01]  /*52280*/  @P1 STG.E.U16 [R4.64], R7 ;  /* 0x0000000704001986 */ /* 0x0001e2000c101506 */
[-C--:B------:R-:W-:Y:S02]  /*52290*/  LEA R6, P1, R17, R0.reuse, 0x1 ;  /* 0x0000000011067211 */ /* 0x080fe400078208ff */
[----:B------:R-:W-:-:S02]  /*522a0*/  LEA R12, P6, R13, R0, 0x1 ;  /* 0x000000000d0c7211 */ /* 0x000fc400078c08ff */
[----:B------:R-:W-:Y:S02]  /*522b0*/  LEA R8, P2, R3, R0, 0x1 ;  /* 0x0000000003087211 */ /* 0x000fe400078408ff */
[-C--:B0-----:R-:W-:Y:S02]  /*522c0*/  LEA.HI.X.SX32 R7, R17, R2.reuse, 0x1, P1 ;  /* 0x0000000211077211 */ /* 0x081fe400008f0eff */
[----:B------:R-:W-:Y:S02]  /*522d0*/  IADD3 R17, R15, c[0x0][0x198], RZ ;  /* 0x000066000f117a10 */ /* 0x000fe40007ffe0ff */
[----:B------:R-:W-:Y:S02]  /*522e0*/  LEA.HI.X.SX32 R13, R13, R2, 0x1, P6 ;  /* 0x000000020d0d7211 */ /* 0x000fe400030f0eff */
[----:B------:R-:W-:Y:S02]  /*522f0*/  LEA R4, P1, R17, R0, 0x1 ;  /* 0x0000000011047211 */ /* 0x000fe400078208ff */
[----:B------:R-:W-:-:S02]  /*52300*/  ISETP.LT.AND P4, PT, R22, c[0x0][0x17c], !P0 ;  /* 0x00005f0016007a0c */ /* 0x000fc40004781270 */
[----:B------:R-:W-:Y:S02]  /*52310*/  LEA.HI.X.SX32 R9, R3, R2, 0x1, P2 ;  /* 0x0000000203097211 */ /* 0x000fe400010f0eff */
[----:B------:R-:W-:Y:S02]  /*52320*/  LEA R10, P6, R15, R0, 0x1 ;  /* 0x000000000f0a7211 */ /* 0x000fe400078c08ff */
[----:B------:R-:W-:Y:S02]  /*52330*/  ISETP.LT.AND P3, PT, R21, c[0x0][0x17c], !P0 ;  /* 0x00005f0015007a0c */ /* 0x000fe40004761270 */
[C---:B------:R-:W-:Y:S02]  /*52340*/  IADD3 R3, R17.reuse, c[0x0][0x198], RZ ;  /* 0x0000660011037a10 */ /* 0x040fe40007ffe0ff */
[-C--:B------:R-:W-:Y:S02]  /*52350*/  LEA.HI.X.SX32 R5, R17, R2.reuse, 0x1, P1 ;  /* 0x0000000211057211 */ /* 0x080fe400008f0eff */
[----:B------:R-:W-:Y:S01]  /*52360*/  LEA.HI.X.SX32 R11, R15, R2, 0x1, P6 ;  /* 0x000000020f0b7211 */ /* 0x000fe200030f0eff */
[----:B------:R0:W-:Y:S01]  /*52370*/  @P5 STG.E.U16 [R6.64], R19 ;  /* 0x0000001306005986 */ /* 0x0001e2000c101506 */
[----:B--2---:R-:W-:-:S02]  /*52380*/  ISETP.LT.AND P2, PT, R14, c[0x0][0x17c], !P0 ;  /* 0x00005f000e007a0c */ /* 0x004fc40004741270 */
[----:B------:R-:W-:Y:S02]  /*52390*/  LEA R14, P6, R3, R0, 0x1 ;  /* 0x00000000030e7211 */ /* 0x000fe400078c08ff */
[----:B----4-:R-:W-:Y:S02]  /*523a0*/  ISETP.LT.AND P1, PT, R18, c[0x0][0x17c], !P0 ;  /* 0x00005f0012007a0c */ /* 0x010fe40004721270 */
[----:B-----5:R-:W-:Y:S02]  /*523b0*/  ISETP.LT.AND P0, PT, R16, c[0x0][0x17c], !P0 ;  /* 0x00005f0010007a0c */ /* 0x020fe40004701270 */
[----:B------:R-:W-:Y:S02]  /*523c0*/  PRMT R0, R19, 0x7632, R0 ;  /* 0x0000763213007816 */ /* 0x000fe40000000000 */
[----:B------:R-:W-:Y:S02]  /*523d0*/  LEA.HI.X.SX32 R15, R3, R2, 0x1, P6 ;  /* 0x00000002030f7211 */ /* 0x000fe400030f0eff */
[----:B------:R-:W-:Y:S01]  /*523e0*/  PRMT R2, R23, 0x7632, R2 ;  /* 0x0000763217027816 */ /* 0x000fe20000000002 */
[----:B------:R0:W-:Y:S04]  /*523f0*/  @P4 STG.E.U16 [R8.64], R0 ;  /* 0x0000000008004986 */ /* 0x0001e8000c101506 */
[----:B------:R0:W-:Y:S04]  /*52400*/  @P3 STG.E.U16 [R12.64], R23 ;  /* 0x000000170c003986 */ /* 0x0001e8000c101506 */
[----:B------:R0:W-:Y:S04]  /*52410*/  @P2 STG.E.U16 [R10.64], R2 ;  /* 0x000000020a002986 */ /* 0x0001e8000c101506 */
[----:B------:R0:W-:Y:S01]  /*52420*/  @P1 STG.E.U16 [R4.64], R27 ;  /* 0x0000001b04001986 */ /* 0x0001e2000c101506 */
[----:B------:R-:W-:Y:S05]  /*52430*/  @!P0 EXIT ;  /* 0x000000000000894d */ /* 0x000fea0003800000 */
[----:B0-----:R-:W-:-:S05]  /*52440*/  PRMT R7, R27, 0x7632, R7 ;  /* 0x000076321b077816 */ /* 0x001fca0000000007 */
[----:B------:R-:W-:Y:S01]  /*52450*/  STG.E.U16 [R14.64], R7 ;  /* 0x000000070e007986 */ /* 0x000fe2000c101506 */
[----:B------:R-:W-:Y:S05]  /*52460*/  EXIT ;  /* 0x000000000000794d */ /* 0x000fea0003800000 */
.L_x_4:
[----:B------:R-:W-:-:S00]  /*52470*/  BRA `(.L_x_4) ;  /* 0xfffffff000007947 */ /* 0x000fc0000383ffff */
[----:B------:R-:W-:-:S00]  /*52480*/  NOP ;  /* 0x0000000000007918 */ /* 0x000fc00000000000 */
[----:B------:R-:W-:-:S00]  /*52490*/  NOP ;  /* 0x0000000000007918 */ /* 0x000fc00000000000 */
[----:B------:R-:W-:-:S00]  /*524a0*/  NOP ;  /* 0x0000000000007918 */ /* 0x000fc00000000000 */
[----:B------:R-:W-:-:S00]  /*524b0*/  NOP ;  /* 0x0000000000007918 */ /* 0x000fc00000000000 */
[----:B------:R-:W-:-:S00]  /*524c0*/  NOP ;  /* 0x0000000000007918 */ /* 0x000fc00000000000 */
[----:B------:R-:W-:-:S00]  /*524d0*/  NOP ;  /* 0x0000000000007918 */ /* 0x000fc00000000000 */
[----:B------:R-:W-:-:S00]  /*524e0*/  NOP ;  /* 0x0000000000007918 */ /* 0x000fc00000000000 */
[----:B------:R-:W-:-:S00]  /*524f0*/  NOP ;  /* 0x0000000000007918 */ /* 0x000fc00000000000 */
.L_x_5:


//--------------------- .nv.shared.matmul_kernel  --------------------------
	.section	.nv.shared.matmul_kernel,"aw",@nobits
	.sectionflags	@""
	.align	16
